	.target	sm_100a

	.elftype	@"ET_EXEC"


//--------------------- .note.nv.tkinfo           --------------------------
	.section	.note.nv.tkinfo,"",@"SHT_NOTE"
	.sectionflags	@"SHF_NOTE_NV_TKINFO"
	.tkinfo
        /*0018*/ 	.word	0x00000002
        /*0030*/ 	.string	""
        /*0030*/ 	.string	"ptxas"
        /*0030*/ 	.string	"Cuda compilation tools, release 13.0, V13.0.88"
        /*0030*/ 	.string	"Build cuda_13.0.r13.0/compiler.36424714_0"
        /*0030*/ 	.string	"-arch sm_100a -m 64 "



//--------------------- .note.nv.cuinfo           --------------------------
	.section	.note.nv.cuinfo,"",@"SHT_NOTE"
	.sectionflags	@"SHF_NOTE_NV_CUINFO"
        /*0018*/ 	.short	0x0002
        /*001a*/ 	.short	0x0064
        /*001c*/ 	.short	0x0082
	.zero		2


//--------------------- .nv.info                  --------------------------
	.section	.nv.info,"",@"SHT_CUDA_INFO"
	.align	4


	//----- nvinfo : EIATTR_REGCOUNT
	.align		4
        /*0000*/ 	.byte	0x04, 0x2f
        /*0002*/ 	.short	(.L_19 - .L_18)
	.align		4
.L_18:
        /*0004*/ 	.word	index@(_ZN7cutlass13device_kernelINS_4gemm6kernel13GemmUniversalIN4cute5tupleIJiiiiEEENS1_10collective13CollectiveMmaINS1_35MainloopSm100TmaUmmaWarpSpecializedILi4ELi2ELi2ENS5_IJNS4_1CILi2EEESB_NSA_ILi1EEEEEEEENS5_IJNSA_ILi256EEESF_NSA_ILi32EEEEEENS_10tfloat32_tENS5_IJlSC_lEEESI_SJ_NS4_8TiledMMAINS4_8MMA_AtomIJNS4_23SM100_MMA_TF32_2x1SM_SSISI_SI_fLi256ELi256ELNS4_4UMMA5MajorE0ELSO_0ELNSN_7ScaleInE0ELSP_0EEEEEENS4_6LayoutINS5_IJSC_SC_SC_EEENS5_IJNSA_ILi0EEESU_SU_EEEEENS5_IJNS4_10UnderscoreESX_SX_EEEEENS4_28SM100_TMA_2SM_LOAD_MULTICASTENS4_14ComposedLayoutINS4_7SwizzleILi3ELi4ELi3EEENS4_18smem_ptr_flag_bitsILi32EEENSS_INS5_IJNSA_ILi8EEESG_EEENS5_IJSG_SC_EEEEEEEvNS4_8identityENS4_18SM100_TMA_2SM_LOADES1A_vS1B_EENS_8epilogue10collective18CollectiveEpilogueINS1E_23Sm100TmaWarpSpecializedILi4ELi2ELi32ELb1ELb0EEEJNS5_IJNSA_ILi128EEESF_SG_EEENS5_IJNSS_IS1J_SC_EENSS_ISG_SC_EEEEESI_SJ_SI_SJ_NS1E_6fusion15FusionCallbacksIS1I_NS1O_17LinearCombinationISI_fSI_fLNS_15FloatRoundStyleE2EEES1K_S1N_JEEENS4_5SM1004TMEM4LOAD26SM100_TMEM_LOAD_32dp32b32xENS4_13SM90_TMA_LOADES1A_NS4_39AutoVectorizingCopyWithAssumedAlignmentILi128EEENS4_14SM90_TMA_STOREES1A_S20_S20_EEEvvEEEEvNT_6ParamsE)
        /*0008*/ 	.word	0x00000080


	//----- nvinfo : EIATTR_FRAME_SIZE
	.align		4
.L_19:
        /*000c*/ 	.byte	0x04, 0x11
        /*000e*/ 	.short	(.L_21 - .L_20)
	.align		4
.L_20:
        /*0010*/ 	.word	index@($__internal_2_$__cuda_sm10x_tcgen05_guardrail_trap_unallocated_columns_being_dealloced)
        /*0014*/ 	.word	0x00000000


	//----- nvinfo : EIATTR_FRAME_SIZE
	.align		4
.L_21:
        /*0018*/ 	.byte	0x04, 0x11
        /*001a*/ 	.short	(.L_23 - .L_22)
	.align		4
.L_22:
        /*001c*/ 	.word	index@($__internal_1_$__cuda_sm10x_tcgen05_guardrail_trap_phase_invalid_during_alloc)
        /*0020*/ 	.word	0x00000000


	//----- nvinfo : EIATTR_FRAME_SIZE
	.align		4
.L_23:
        /*0024*/ 	.byte	0x04, 0x11
        /*0026*/ 	.short	(.L_25 - .L_24)
	.align		4
.L_24:
        /*0028*/ 	.word	index@($__internal_0_$__cuda_sm10x_tcgen05_guardrail_trap_col_being_dealloced_not_returned_by_alloc)
        /*002c*/ 	.word	0x00000000


	//----- nvinfo : EIATTR_FRAME_SIZE
	.align		4
.L_25:
        /*0030*/ 	.byte	0x04, 0x11
        /*0032*/ 	.short	(.L_27 - .L_26)
	.align		4
.L_26:
        /*0034*/ 	.word	index@(_ZN7cutlass13device_kernelINS_4gemm6kernel13GemmUniversalIN4cute5tupleIJiiiiEEENS1_10collective13CollectiveMmaINS1_35MainloopSm100TmaUmmaWarpSpecializedILi4ELi2ELi2ENS5_IJNS4_1CILi2EEESB_NSA_ILi1EEEEEEEENS5_IJNSA_ILi256EEESF_NSA_ILi32EEEEEENS_10tfloat32_tENS5_IJlSC_lEEESI_SJ_NS4_8TiledMMAINS4_8MMA_AtomIJNS4_23SM100_MMA_TF32_2x1SM_SSISI_SI_fLi256ELi256ELNS4_4UMMA5MajorE0ELSO_0ELNSN_7ScaleInE0ELSP_0EEEEEENS4_6LayoutINS5_IJSC_SC_SC_EEENS5_IJNSA_ILi0EEESU_SU_EEEEENS5_IJNS4_10UnderscoreESX_SX_EEEEENS4_28SM100_TMA_2SM_LOAD_MULTICASTENS4_14ComposedLayoutINS4_7SwizzleILi3ELi4ELi3EEENS4_18smem_ptr_flag_bitsILi32EEENSS_INS5_IJNSA_ILi8EEESG_EEENS5_IJSG_SC_EEEEEEEvNS4_8identityENS4_18SM100_TMA_2SM_LOADES1A_vS1B_EENS_8epilogue10collective18CollectiveEpilogueINS1E_23Sm100TmaWarpSpecializedILi4ELi2ELi32ELb1ELb0EEEJNS5_IJNSA_ILi128EEESF_SG_EEENS5_IJNSS_IS1J_SC_EENSS_ISG_SC_EEEEESI_SJ_SI_SJ_NS1E_6fusion15FusionCallbacksIS1I_NS1O_17LinearCombinationISI_fSI_fLNS_15FloatRoundStyleE2EEES1K_S1N_JEEENS4_5SM1004TMEM4LOAD26SM100_TMEM_LOAD_32dp32b32xENS4_13SM90_TMA_LOADES1A_NS4_39AutoVectorizingCopyWithAssumedAlignmentILi128EEENS4_14SM90_TMA_STOREES1A_S20_S20_EEEvvEEEEvNT_6ParamsE)
        /*0038*/ 	.word	0x00000000


	//----- nvinfo : EIATTR_MIN_STACK_SIZE
	.align		4
.L_27:
        /*003c*/ 	.byte	0x04, 0x12
        /*003e*/ 	.short	(.L_29 - .L_28)
	.align		4
.L_28:
        /*0040*/ 	.word	index@(_ZN7cutlass13device_kernelINS_4gemm6kernel13GemmUniversalIN4cute5tupleIJiiiiEEENS1_10collective13CollectiveMmaINS1_35MainloopSm100TmaUmmaWarpSpecializedILi4ELi2ELi2ENS5_IJNS4_1CILi2EEESB_NSA_ILi1EEEEEEEENS5_IJNSA_ILi256EEESF_NSA_ILi32EEEEEENS_10tfloat32_tENS5_IJlSC_lEEESI_SJ_NS4_8TiledMMAINS4_8MMA_AtomIJNS4_23SM100_MMA_TF32_2x1SM_SSISI_SI_fLi256ELi256ELNS4_4UMMA5MajorE0ELSO_0ELNSN_7ScaleInE0ELSP_0EEEEEENS4_6LayoutINS5_IJSC_SC_SC_EEENS5_IJNSA_ILi0EEESU_SU_EEEEENS5_IJNS4_10UnderscoreESX_SX_EEEEENS4_28SM100_TMA_2SM_LOAD_MULTICASTENS4_14ComposedLayoutINS4_7SwizzleILi3ELi4ELi3EEENS4_18smem_ptr_flag_bitsILi32EEENSS_INS5_IJNSA_ILi8EEESG_EEENS5_IJSG_SC_EEEEEEEvNS4_8identityENS4_18SM100_TMA_2SM_LOADES1A_vS1B_EENS_8epilogue10collective18CollectiveEpilogueINS1E_23Sm100TmaWarpSpecializedILi4ELi2ELi32ELb1ELb0EEEJNS5_IJNSA_ILi128EEESF_SG_EEENS5_IJNSS_IS1J_SC_EENSS_ISG_SC_EEEEESI_SJ_SI_SJ_NS1E_6fusion15FusionCallbacksIS1I_NS1O_17LinearCombinationISI_fSI_fLNS_15FloatRoundStyleE2EEES1K_S1N_JEEENS4_5SM1004TMEM4LOAD26SM100_TMEM_LOAD_32dp32b32xENS4_13SM90_TMA_LOADES1A_NS4_39AutoVectorizingCopyWithAssumedAlignmentILi128EEENS4_14SM90_TMA_STOREES1A_S20_S20_EEEvvEEEEvNT_6ParamsE)
        /*0044*/ 	.word	0x00000000
.L_29:


//--------------------- .nv.compat                --------------------------
	.section	.nv.compat,"",@"SHT_CUDA_COMPAT_INFO"
	.align	4
        /*0000*/ 	.byte	0x02, 0x09, 0x01, 0x00, 0x02, 0x02, 0x02, 0x00, 0x02, 0x05, 0x05, 0x00, 0x03, 0x07, 0x01, 0x01
        /*0010*/ 	.byte	0x02, 0x03, 0x01, 0x00, 0x02, 0x06, 0x01, 0x00, 0x04, 0x0b, 0x08, 0x00, 0x09, 0x00, 0x00, 0x00
        /*0020*/ 	.byte	0x00, 0x00, 0x00, 0x00


//--------------------- .nv.info._ZN7cutlass13device_kernelINS_4gemm6kernel13GemmUniversalIN4cute5tupleIJiiiiEEENS1_10collective13CollectiveMmaINS1_35MainloopSm100TmaUmmaWarpSpecializedILi4ELi2ELi2ENS5_IJNS4_1CILi2EEESB_NSA_ILi1EEEEEEEENS5_IJNSA_ILi256EEESF_NSA_ILi32EEEEEENS_10tfloat32_tENS5_IJlSC_lEEESI_SJ_NS4_8TiledMMAINS4_8MMA_AtomIJNS4_23SM100_MMA_TF32_2x1SM_SSISI_SI_fLi256ELi256ELNS4_4UMMA5MajorE0ELSO_0ELNSN_7ScaleInE0ELSP_0EEEEEENS4_6LayoutINS5_IJSC_SC_SC_EEENS5_IJNSA_ILi0EEESU_SU_EEEEENS5_IJNS4_10UnderscoreESX_SX_EEEEENS4_28SM100_TMA_2SM_LOAD_MULTICASTENS4_14ComposedLayoutINS4_7SwizzleILi3ELi4ELi3EEENS4_18smem_ptr_flag_bitsILi32EEENSS_INS5_IJNSA_ILi8EEESG_EEENS5_IJSG_SC_EEEEEEEvNS4_8identityENS4_18SM100_TMA_2SM_LOADES1A_vS1B_EENS_8epilogue10collective18CollectiveEpilogueINS1E_23Sm100TmaWarpSpecializedILi4ELi2ELi32ELb1ELb0EEEJNS5_IJNSA_ILi128EEESF_SG_EEENS5_IJNSS_IS1J_SC_EENSS_ISG_SC_EEEEESI_SJ_SI_SJ_NS1E_6fusion15FusionCallbacksIS1I_NS1O_17LinearCombinationISI_fSI_fLNS_15FloatRoundStyleE2EEES1K_S1N_JEEENS4_5SM1004TMEM4LOAD26SM100_TMEM_LOAD_32dp32b32xENS4_13SM90_TMA_LOADES1A_NS4_39AutoVectorizingCopyWithAssumedAlignmentILi128EEENS4_14SM90_TMA_STOREES1A_S20_S20_EEEvvEEEEvNT_6ParamsE --------------------------
	.section	.nv.info._ZN7cutlass13device_kernelINS_4gemm6kernel13GemmUniversalIN4cute5tupleIJiiiiEEENS1_10collective13CollectiveMmaINS1_35MainloopSm100TmaUmmaWarpSpecializedILi4ELi2ELi2ENS5_IJNS4_1CILi2EEESB_NSA_ILi1EEEEEEEENS5_IJNSA_ILi256EEESF_NSA_ILi32EEEEEENS_10tfloat32_tENS5_IJlSC_lEEESI_SJ_NS4_8TiledMMAINS4_8MMA_AtomIJNS4_23SM100_MMA_TF32_2x1SM_SSISI_SI_fLi256ELi256ELNS4_4UMMA5MajorE0ELSO_0ELNSN_7ScaleInE0ELSP_0EEEEEENS4_6LayoutINS5_IJSC_SC_SC_EEENS5_IJNSA_ILi0EEESU_SU_EEEEENS5_IJNS4_10UnderscoreESX_SX_EEEEENS4_28SM100_TMA_2SM_LOAD_MULTICASTENS4_14ComposedLayoutINS4_7SwizzleILi3ELi4ELi3EEENS4_18smem_ptr_flag_bitsILi32EEENSS_INS5_IJNSA_ILi8EEESG_EEENS5_IJSG_SC_EEEEEEEvNS4_8identityENS4_18SM100_TMA_2SM_LOADES1A_vS1B_EENS_8epilogue10collective18CollectiveEpilogueINS1E_23Sm100TmaWarpSpecializedILi4ELi2ELi32ELb1ELb0EEEJNS5_IJNSA_ILi128EEESF_SG_EEENS5_IJNSS_IS1J_SC_EENSS_ISG_SC_EEEEESI_SJ_SI_SJ_NS1E_6fusion15FusionCallbacksIS1I_NS1O_17LinearCombinationISI_fSI_fLNS_15FloatRoundStyleE2EEES1K_S1N_JEEENS4_5SM1004TMEM4LOAD26SM100_TMEM_LOAD_32dp32b32xENS4_13SM90_TMA_LOADES1A_NS4_39AutoVectorizingCopyWithAssumedAlignmentILi128EEENS4_14SM90_TMA_STOREES1A_S20_S20_EEEvvEEEEvNT_6ParamsE,"",@"SHT_CUDA_INFO"
	.sectionflags	@""
	.align	4


	//----- nvinfo : EIATTR_CUDA_API_VERSION
	.align		4
        /*0000*/ 	.byte	0x04, 0x37
        /*0002*/ 	.short	(.L_31 - .L_30)
.L_30:
        /*0004*/ 	.word	0x00000082


	//----- nvinfo : EIATTR_KPARAM_INFO
	.align		4
.L_31:
        /*0008*/ 	.byte	0x04, 0x17
        /*000a*/ 	.short	(.L_33 - .L_32)
.L_32:
        /*000c*/ 	.word	0x00000000
        /*0010*/ 	.short	0x0000
        /*0012*/ 	.short	0x0000
        /*0014*/ 	.byte	0x00, 0xf0, 0x01, 0x20


	//----- nvinfo : EIATTR_AT_ENTRY_FRAGMENTS
	.align		4
.L_33:
        /*0018*/ 	.byte	0x04, 0x4f
        /*001a*/ 	.short	(.L_35 - .L_34)


	//   ....[0]....
.L_34:
        /*001c*/ 	.word	0x00000007


	//----- nvinfo : EIATTR_RESERVED_SMEM_USED
	.align		4
.L_35:
        /*0020*/ 	.byte	0x01, 0x41
	.zero		2


	//----- nvinfo : EIATTR_SPARSE_MMA_MASK
	.align		4
        /*0024*/ 	.byte	0x03, 0x50
        /*0026*/ 	.short	0x0000


	//----- nvinfo : EIATTR_TCGEN05_2CTA_USED
	.align		4
        /*0028*/ 	.byte	0x01, 0x52
	.zero		2


	//----- nvinfo : EIATTR_MAXREG_COUNT
	.align		4
        /*002c*/ 	.byte	0x03, 0x1b
        /*002e*/ 	.short	0x00ff


	//----- nvinfo : EIATTR_NUM_BARRIERS
	.align		4
        /*0030*/ 	.byte	0x02, 0x4c
        /*0032*/ 	.byte	0x07
	.zero		1


	//----- nvinfo : EIATTR_EXTERNS
	.align		4
        /*0034*/ 	.byte	0x04, 0x0f
        /*0036*/ 	.short	(.L_37 - .L_36)


	//   ....[0]....
	.align		4
.L_36:
        /*0038*/ 	.word	index@(__assertfail)


	//----- nvinfo : EIATTR_MERCURY_ISA_VERSION
	.align		4
.L_37:
        /*003c*/ 	.byte	0x03, 0x5f
        /*003e*/ 	.short	0x0101


	//----- nvinfo : EIATTR_INT_WARP_WIDE_INSTR_OFFSETS
	.align		4
        /*0040*/ 	.byte	0x04, 0x31
        /*0042*/ 	.short	(.L_39 - .L_38)


	//   ....[0]....
.L_38:
        /*0044*/ 	.word	0x00000d30


	//   ....[1]....
        /*0048*/ 	.word	0x00000dd0


	//   ....[2]....
        /*004c*/ 	.word	0x00004180


	//   ....[3]....
        /*0050*/ 	.word	0x000041a0


	//   ....[4]....
        /*0054*/ 	.word	0x000041d0


	//   ....[5]....
        /*0058*/ 	.word	0x00004d00


	//   ....[6]....
        /*005c*/ 	.word	0x00004d70


	//   ....[7]....
        /*0060*/ 	.word	0x00004e60


	//   ....[8]....
        /*0064*/ 	.word	0x00004ee0


	//   ....[9]....
        /*0068*/ 	.word	0x00004fd0


	//   ....[10]....
        /*006c*/ 	.word	0x00005050


	//   ....[11]....
        /*0070*/ 	.word	0x00005150


	//   ....[12]....
        /*0074*/ 	.word	0x000051e0


	//   ....[13]....
        /*0078*/ 	.word	0x000052e0


	//   ....[14]....
        /*007c*/ 	.word	0x00005360


	//   ....[15]....
        /*0080*/ 	.word	0x00005460


	//   ....[16]....
        /*0084*/ 	.word	0x000054e0


	//   ....[17]....
        /*0088*/ 	.word	0x000055e0


	//   ....[18]....
        /*008c*/ 	.word	0x00005660


	//   ....[19]....
        /*0090*/ 	.word	0x00005750


	//   ....[20]....
        /*0094*/ 	.word	0x000057e0


	//----- nvinfo : EIATTR_COOP_GROUP_MASK_REGIDS
	.align		4
.L_39:
        /*0098*/ 	.byte	0x04, 0x29
        /*009a*/ 	.short	(.L_41 - .L_40)


	//   ....[0]....
.L_40:
        /*009c*/ 	.word	0xffffffff


	//   ....[1]....
        /*00a0*/ 	.word	0xffffffff


	//   ....[2]....
        /*00a4*/ 	.word	0xffffffff


	//   ....[3]....
        /*00a8*/ 	.word	0xffffffff


	//   ....[4]....
        /*00ac*/ 	.word	0xffffffff


	//   ....[5]....
        /*00b0*/ 	.word	0xffffffff


	//   ....[6]....
        /*00b4*/ 	.word	0xffffffff


	//   ....[7]....
        /*00b8*/ 	.word	0xffffffff


	//   ....[8]....
        /*00bc*/ 	.word	0xffffffff


	//   ....[9]....
        /*00c0*/ 	.word	0xffffffff


	//   ....[10]....
        /*00c4*/ 	.word	0xffffffff


	//   ....[11]....
        /*00c8*/ 	.word	0xffffffff


	//   ....[12]....
        /*00cc*/ 	.word	0xffffffff


	//   ....[13]....
        /*00d0*/ 	.word	0xffffffff


	//----- nvinfo : EIATTR_COOP_GROUP_INSTR_OFFSETS
	.align		4
.L_41:
        /*00d4*/ 	.byte	0x04, 0x28
        /*00d6*/ 	.short	(.L_43 - .L_42)


	//   ....[0]....
.L_42:
        /*00d8*/ 	.word	0x000000b0


	//   ....[1]....
        /*00dc*/ 	.word	0x00000520


	//   ....[2]....
        /*00e0*/ 	.word	0x000006e0


	//   ....[3]....
        /*00e4*/ 	.word	0x00000870


	//   ....[4]....
        /*00e8*/ 	.word	0x00000960


	//   ....[5]....
        /*00ec*/ 	.word	0x00000ac0


	//   ....[6]....
        /*00f0*/ 	.word	0x00000c10


	//   ....[7]....
        /*00f4*/ 	.word	0x00000e50


	//   ....[8]....
        /*00f8*/ 	.word	0x000021c0


	//   ....[9]....
        /*00fc*/ 	.word	0x00003080


	//   ....[10]....
        /*0100*/ 	.word	0x00003550


	//   ....[11]....
        /*0104*/ 	.word	0x00003580


	//   ....[12]....
        /*0108*/ 	.word	0x00004080


	//   ....[13]....
        /*010c*/ 	.word	0x00004290


	//----- nvinfo : EIATTR_VRC_CTA_INIT_COUNT
	.align		4
.L_43:
        /*0110*/ 	.byte	0x02, 0x4a
        /*0112*/ 	.byte	0x80
	.zero		1


	//----- nvinfo : EIATTR_SYSCALL_OFFSETS
	.align		4
        /*0114*/ 	.byte	0x04, 0x46
        /*0116*/ 	.short	(.L_45 - .L_44)


	//   ....[0]....
.L_44:
        /*0118*/ 	.word	0x000064b0


	//   ....[1]....
        /*011c*/ 	.word	0x000065a0


	//   ....[2]....
        /*0120*/ 	.word	0x00006f70


	//   ....[3]....
        /*0124*/ 	.word	0x00007dc0


	//   ....[4]....
        /*0128*/ 	.word	0x00008be0


	//   ....[5]....
        /*012c*/ 	.word	0x00009a30


	//   ....[6]....
        /*0130*/ 	.word	0x0000a890


	//   ....[7]....
        /*0134*/ 	.word	0x0000b720


	//   ....[8]....
        /*0138*/ 	.word	0x0000c580


	//   ....[9]....
        /*013c*/ 	.word	0x0000d390


	//----- nvinfo : EIATTR_MBARRIER_INSTR_OFFSETS
	.align		4
.L_45:
        /*0140*/ 	.byte	0x04, 0x39
        /*0142*/ 	.short	(.L_47 - .L_46)


	//   ....[0]....
.L_46:
        /*0144*/ 	.word	0x00000650
        /*0148*/ 	.word	0x000000ff
        /*014c*/ 	.word	0x00000000
        /*0150*/ 	.short	0x0100
        /*0152*/ 	.byte	0x04
	.zero		1


	//   ....[1]....
        /*0154*/ 	.word	0x00000660
        /*0158*/ 	.word	0x000000ff
        /*015c*/ 	.word	0x00000020
        /*0160*/ 	.short	0x0100
        /*0162*/ 	.byte	0x04
	.zero		1


	//   ....[2]....
        /*0164*/ 	.word	0x00000670
        /*0168*/ 	.word	0x000000ff
        /*016c*/ 	.word	0x00000008
        /*0170*/ 	.short	0x0100
        /*0172*/ 	.byte	0x04
	.zero		1


	//   ....[3]....
        /*0174*/ 	.word	0x00000680
        /*0178*/ 	.word	0x000000ff
        /*017c*/ 	.word	0x00000028
        /*0180*/ 	.short	0x0100
        /*0182*/ 	.byte	0x04
	.zero		1


	//   ....[4]....
        /*0184*/ 	.word	0x00000690
        /*0188*/ 	.word	0x000000ff
        /*018c*/ 	.word	0x00000010
        /*0190*/ 	.short	0x0100
        /*0192*/ 	.byte	0x04
	.zero		1


	//   ....[5]....
        /*0194*/ 	.word	0x000006a0
        /*0198*/ 	.word	0x000000ff
        /*019c*/ 	.word	0x00000030
        /*01a0*/ 	.short	0x0100
        /*01a2*/ 	.byte	0x04
	.zero		1


	//   ....[6]....
        /*01a4*/ 	.word	0x000006b0
        /*01a8*/ 	.word	0x000000ff
        /*01ac*/ 	.word	0x00000018
        /*01b0*/ 	.short	0x0100
        /*01b2*/ 	.byte	0x04
	.zero		1


	//   ....[7]....
        /*01b4*/ 	.word	0x000006c0
        /*01b8*/ 	.word	0x000000ff
        /*01bc*/ 	.word	0x00000038
        /*01c0*/ 	.short	0x0100
        /*01c2*/ 	.byte	0x04
	.zero		1


	//   ....[8]....
        /*01c4*/ 	.word	0x000007e0
        /*01c8*/ 	.word	0x000000ff
        /*01cc*/ 	.word	0x00000040
        /*01d0*/ 	.short	0x0100
        /*01d2*/ 	.byte	0x04
	.zero		1


	//   ....[9]....
        /*01d4*/ 	.word	0x000007f0
        /*01d8*/ 	.word	0x000000ff
        /*01dc*/ 	.word	0x00000060
        /*01e0*/ 	.short	0x0100
        /*01e2*/ 	.byte	0x04
	.zero		1


	//   ....[10]....
        /*01e4*/ 	.word	0x00000800
        /*01e8*/ 	.word	0x000000ff
        /*01ec*/ 	.word	0x00000048
        /*01f0*/ 	.short	0x0100
        /*01f2*/ 	.byte	0x04
	.zero		1


	//   ....[11]....
        /*01f4*/ 	.word	0x00000810
        /*01f8*/ 	.word	0x000000ff
        /*01fc*/ 	.word	0x00000068
        /*0200*/ 	.short	0x0100
        /*0202*/ 	.byte	0x04
	.zero		1


	//   ....[12]....
        /*0204*/ 	.word	0x00000820
        /*0208*/ 	.word	0x000000ff
        /*020c*/ 	.word	0x00000050
        /*0210*/ 	.short	0x0100
        /*0212*/ 	.byte	0x04
	.zero		1


	//   ....[13]....
        /*0214*/ 	.word	0x00000830
        /*0218*/ 	.word	0x000000ff
        /*021c*/ 	.word	0x00000070
        /*0220*/ 	.short	0x0100
        /*0222*/ 	.byte	0x04
	.zero		1


	//   ....[14]....
        /*0224*/ 	.word	0x00000840
        /*0228*/ 	.word	0x000000ff
        /*022c*/ 	.word	0x00000058
        /*0230*/ 	.short	0x0100
        /*0232*/ 	.byte	0x04
	.zero		1


	//   ....[15]....
        /*0234*/ 	.word	0x00000850
        /*0238*/ 	.word	0x000000ff
        /*023c*/ 	.word	0x00000078
        /*0240*/ 	.short	0x0100
        /*0242*/ 	.byte	0x04
	.zero		1


	//   ....[16]....
        /*0244*/ 	.word	0x00000930
        /*0248*/ 	.word	0x000000ff
        /*024c*/ 	.word	0x00000080
        /*0250*/ 	.short	0x0100
        /*0252*/ 	.byte	0x06
	.zero		1


	//   ....[17]....
        /*0254*/ 	.word	0x00000940
        /*0258*/ 	.word	0x000000ff
        /*025c*/ 	.word	0x00000088
        /*0260*/ 	.short	0x0100
        /*0262*/ 	.byte	0x06
	.zero		1


	//   ....[18]....
        /*0264*/ 	.word	0x00000a70
        /*0268*/ 	.word	0x000000ff
        /*026c*/ 	.word	0x00000090
        /*0270*/ 	.short	0x0100
        /*0272*/ 	.byte	0x06
	.zero		1


	//   ....[19]....
        /*0274*/ 	.word	0x00000a80
        /*0278*/ 	.word	0x000000ff
        /*027c*/ 	.word	0x000000a0
        /*0280*/ 	.short	0x0100
        /*0282*/ 	.byte	0x06
	.zero		1


	//   ....[20]....
        /*0284*/ 	.word	0x00000a90
        /*0288*/ 	.word	0x000000ff
        /*028c*/ 	.word	0x00000098
        /*0290*/ 	.short	0x0100
        /*0292*/ 	.byte	0x06
	.zero		1


	//   ....[21]....
        /*0294*/ 	.word	0x00000aa0
        /*0298*/ 	.word	0x000000ff
        /*029c*/ 	.word	0x000000a8
        /*02a0*/ 	.short	0x0100
        /*02a2*/ 	.byte	0x06
	.zero		1


	//   ....[22]....
        /*02a4*/ 	.word	0x00000bc0
        /*02a8*/ 	.word	0x000000ff
        /*02ac*/ 	.word	0x000000b0
        /*02b0*/ 	.short	0x0100
        /*02b2*/ 	.byte	0x04
	.zero		1


	//   ....[23]....
        /*02b4*/ 	.word	0x00000bd0
        /*02b8*/ 	.word	0x000000ff
        /*02bc*/ 	.word	0x000000c0
        /*02c0*/ 	.short	0x0100
        /*02c2*/ 	.byte	0x04
	.zero		1


	//   ....[24]....
        /*02c4*/ 	.word	0x00000be0
        /*02c8*/ 	.word	0x000000ff
        /*02cc*/ 	.word	0x000000b8
        /*02d0*/ 	.short	0x0100
        /*02d2*/ 	.byte	0x04
	.zero		1


	//   ....[25]....
        /*02d4*/ 	.word	0x00000bf0
        /*02d8*/ 	.word	0x000000ff
        /*02dc*/ 	.word	0x000000c8
        /*02e0*/ 	.short	0x0100
        /*02e2*/ 	.byte	0x04
	.zero		1


	//   ....[26]....
        /*02e4*/ 	.word	0x00000ce0
        /*02e8*/ 	.word	0x000000ff
        /*02ec*/ 	.word	0x000000d0
        /*02f0*/ 	.short	0x0100
        /*02f2*/ 	.byte	0x04
	.zero		1


	//   ....[27]....
        /*02f4*/ 	.word	0x00000cf0
        /*02f8*/ 	.word	0x000000ff
        /*02fc*/ 	.word	0x000000e0
        /*0300*/ 	.short	0x0100
        /*0302*/ 	.byte	0x04
	.zero		1


	//   ....[28]....
        /*0304*/ 	.word	0x00000d00
        /*0308*/ 	.word	0x000000ff
        /*030c*/ 	.word	0x000000d8
        /*0310*/ 	.short	0x0100
        /*0312*/ 	.byte	0x04
	.zero		1


	//   ....[29]....
        /*0314*/ 	.word	0x00000d10
        /*0318*/ 	.word	0x000000ff
        /*031c*/ 	.word	0x000000e8
        /*0320*/ 	.short	0x0100
        /*0322*/ 	.byte	0x04
	.zero		1


	//   ....[30]....
        /*0324*/ 	.word	0x00000e10
        /*0328*/ 	.word	0x000000ff
        /*032c*/ 	.word	0x000000f0
        /*0330*/ 	.short	0x0100
        /*0332*/ 	.byte	0x06
	.zero		1


	//   ....[31]....
        /*0334*/ 	.word	0x000019e0
        /*0338*/ 	.word	0x00000003
        /*033c*/ 	.word	0x000000e0
        /*0340*/ 	.short	0x010a
        /*0342*/ 	.byte	0xff
	.zero		1


	//   ....[32]....
        /*0344*/ 	.word	0x00001a10
        /*0348*/ 	.word	0x00000003
        /*034c*/ 	.word	0x000000d0
        /*0350*/ 	.short	0x0101
        /*0352*/ 	.byte	0xff
	.zero		1


	//   ....[33]....
        /*0354*/ 	.word	0x00001ad0
        /*0358*/ 	.word	0x000000ff
        /*035c*/ 	.word	0x00000020
        /*0360*/ 	.short	0x010a
        /*0362*/ 	.byte	0x04
	.zero		1


	//   ....[34]....
        /*0364*/ 	.word	0x00001ba0
        /*0368*/ 	.word	0x000000ff
        /*036c*/ 	.word	0x00000020
        /*0370*/ 	.short	0x010a
        /*0372*/ 	.byte	0x21
	.zero		1


	//   ....[35]....
        /*0374*/ 	.word	0x00001d50
        /*0378*/ 	.word	0x000000ff
        /*037c*/ 	.word	0x00000020
        /*0380*/ 	.short	0x010a
        /*0382*/ 	.byte	0x05
	.zero		1


	//   ....[36]....
        /*0384*/ 	.word	0x00001e60
        /*0388*/ 	.word	0x000000ff
        /*038c*/ 	.word	0x00000088
        /*0390*/ 	.short	0x0101
        /*0392*/ 	.byte	0x06
	.zero		1


	//   ....[37]....
        /*0394*/ 	.word	0x00001e80
        /*0398*/ 	.word	0x000000ff
        /*039c*/ 	.word	0x00000020
        /*03a0*/ 	.short	0x010a
        /*03a2*/ 	.byte	0x04
	.zero		1


	//   ....[38]....
        /*03a4*/ 	.word	0x00001f00
        /*03a8*/ 	.word	0x000000ff
        /*03ac*/ 	.word	0x00000020
        /*03b0*/ 	.short	0x010a
        /*03b2*/ 	.byte	0x11
	.zero		1


	//   ....[39]....
        /*03b4*/ 	.word	0x00002090
        /*03b8*/ 	.word	0x000000ff
        /*03bc*/ 	.word	0x00000020
        /*03c0*/ 	.short	0x010a
        /*03c2*/ 	.byte	0x05
	.zero		1


	//   ....[40]....
        /*03c4*/ 	.word	0x000021f0
        /*03c8*/ 	.word	0x00000003
        /*03cc*/ 	.word	0x00000090
        /*03d0*/ 	.short	0x010a
        /*03d2*/ 	.byte	0xff
	.zero		1


	//   ....[41]....
        /*03d4*/ 	.word	0x00002340
        /*03d8*/ 	.word	0x00000000
        /*03dc*/ 	.word	0x00000000
        /*03e0*/ 	.short	0x0101
        /*03e2*/ 	.byte	0xff
	.zero		1


	//   ....[42]....
        /*03e4*/ 	.word	0x00002900
        /*03e8*/ 	.word	0x000000ff
        /*03ec*/ 	.word	0x00000000
        /*03f0*/ 	.short	0x010a
        /*03f2*/ 	.byte	0x04
	.zero		1


	//   ....[43]....
        /*03f4*/ 	.word	0x00002990
        /*03f8*/ 	.word	0x000000ff
        /*03fc*/ 	.word	0x00000000
        /*0400*/ 	.short	0x010a
        /*0402*/ 	.byte	0x05
	.zero		1


	//   ....[44]....
        /*0404*/ 	.word	0x00002a20
        /*0408*/ 	.word	0x000000ff
        /*040c*/ 	.word	0x00000000
        /*0410*/ 	.short	0x010a
        /*0412*/ 	.byte	0x05
	.zero		1


	//   ....[45]....
        /*0414*/ 	.word	0x00002ac0
        /*0418*/ 	.word	0x00000000
        /*041c*/ 	.word	0x00000000
        /*0420*/ 	.short	0x010a
        /*0422*/ 	.byte	0xff
	.zero		1


	//   ....[46]....
        /*0424*/ 	.word	0x00002be0
        /*0428*/ 	.word	0x00000000
        /*042c*/ 	.word	0x000000d0
        /*0430*/ 	.short	0x010a
        /*0432*/ 	.byte	0xff
	.zero		1


	//   ....[47]....
        /*0434*/ 	.word	0x00002c50
        /*0438*/ 	.word	0x00000004
        /*043c*/ 	.word	0x00000000
        /*0440*/ 	.short	0x0101
        /*0442*/ 	.byte	0xff
	.zero		1


	//   ....[48]....
        /*0444*/ 	.word	0x00002c70
        /*0448*/ 	.word	0x000000ff
        /*044c*/ 	.word	0x000000a0
        /*0450*/ 	.short	0x010a
        /*0452*/ 	.byte	0x04
	.zero		1


	//   ....[49]....
        /*0454*/ 	.word	0x00002d90
        /*0458*/ 	.word	0x00000000
        /*045c*/ 	.word	0x00000090
        /*0460*/ 	.short	0x010a
        /*0462*/ 	.byte	0xff
	.zero		1


	//   ....[50]....
        /*0464*/ 	.word	0x00002e90
        /*0468*/ 	.word	0x00000000
        /*046c*/ 	.word	0x00000000
        /*0470*/ 	.short	0x0101
        /*0472*/ 	.byte	0xff
	.zero		1


	//   ....[51]....
        /*0474*/ 	.word	0x00002f20
        /*0478*/ 	.word	0x000000ff
        /*047c*/ 	.word	0x000000a0
        /*0480*/ 	.short	0x0106
        /*0482*/ 	.byte	0x04
	.zero		1


	//   ....[52]....
        /*0484*/ 	.word	0x00002f40
        /*0488*/ 	.word	0x000000ff
        /*048c*/ 	.word	0x000000a0
        /*0490*/ 	.short	0x010a
        /*0492*/ 	.byte	0x04
	.zero		1


	//   ....[53]....
        /*0494*/ 	.word	0x00002fd0
        /*0498*/ 	.word	0x000000ff
        /*049c*/ 	.word	0x000000a0
        /*04a0*/ 	.short	0x0106
        /*04a2*/ 	.byte	0x07
	.zero		1


	//   ....[54]....
        /*04a4*/ 	.word	0x00003010
        /*04a8*/ 	.word	0x00000000
        /*04ac*/ 	.word	0x000000a0
        /*04b0*/ 	.short	0x010a
        /*04b2*/ 	.byte	0xff
	.zero		1


	//   ....[55]....
        /*04b4*/ 	.word	0x00003250
        /*04b8*/ 	.word	0x000000ff
        /*04bc*/ 	.word	0x00000008
        /*04c0*/ 	.short	0x010a
        /*04c2*/ 	.byte	0x05
	.zero		1


	//   ....[56]....
        /*04c4*/ 	.word	0x00003270
        /*04c8*/ 	.word	0x000000ff
        /*04cc*/ 	.word	0x00000008
        /*04d0*/ 	.short	0x010a
        /*04d2*/ 	.byte	0x05
	.zero		1


	//   ....[57]....
        /*04d4*/ 	.word	0x00003400
        /*04d8*/ 	.word	0x000000ff
        /*04dc*/ 	.word	0x00000008
        /*04e0*/ 	.short	0x010a
        /*04e2*/ 	.byte	0x05
	.zero		1


	//   ....[58]....
        /*04e4*/ 	.word	0x00003420
        /*04e8*/ 	.word	0x000000ff
        /*04ec*/ 	.word	0x00000008
        /*04f0*/ 	.short	0x010a
        /*04f2*/ 	.byte	0x05
	.zero		1


	//   ....[59]....
        /*04f4*/ 	.word	0x000034e0
        /*04f8*/ 	.word	0x000000ff
        /*04fc*/ 	.word	0x00000000
        /*0500*/ 	.short	0x0101
        /*0502*/ 	.byte	0x04
	.zero		1


	//   ....[60]....
        /*0504*/ 	.word	0x00003820
        /*0508*/ 	.word	0x00000000
        /*050c*/ 	.word	0x00000090
        /*0510*/ 	.short	0x010a
        /*0512*/ 	.byte	0xff
	.zero		1


	//   ....[61]....
        /*0514*/ 	.word	0x000038e0
        /*0518*/ 	.word	0x00000000
        /*051c*/ 	.word	0x00000000
        /*0520*/ 	.short	0x0101
        /*0522*/ 	.byte	0xff
	.zero		1


	//   ....[62]....
        /*0524*/ 	.word	0x000039a0
        /*0528*/ 	.word	0x000000ff
        /*052c*/ 	.word	0x00000000
        /*0530*/ 	.short	0x010a
        /*0532*/ 	.byte	0x04
	.zero		1


	//   ....[63]....
        /*0534*/ 	.word	0x000039b0
        /*0538*/ 	.word	0x000000ff
        /*053c*/ 	.word	0x000000c0
        /*0540*/ 	.short	0x010a
        /*0542*/ 	.byte	0x1f
	.zero		1


	//   ....[64]....
        /*0544*/ 	.word	0x00003a60
        /*0548*/ 	.word	0x000000ff
        /*054c*/ 	.word	0x00000000
        /*0550*/ 	.short	0x010a
        /*0552*/ 	.byte	0x05
	.zero		1


	//   ....[65]....
        /*0554*/ 	.word	0x00003b90
        /*0558*/ 	.word	0x000000ff
        /*055c*/ 	.word	0x00000000
        /*0560*/ 	.short	0x010a
        /*0562*/ 	.byte	0x04
	.zero		1


	//   ....[66]....
        /*0564*/ 	.word	0x00003e90
        /*0568*/ 	.word	0x000000ff
        /*056c*/ 	.word	0x00000000
        /*0570*/ 	.short	0x010a
        /*0572*/ 	.byte	0x04
	.zero		1


	//   ....[67]....
        /*0574*/ 	.word	0x00003f30
        /*0578*/ 	.word	0x00000000
        /*057c*/ 	.word	0x00000000
        /*0580*/ 	.short	0x010a
        /*0582*/ 	.byte	0xff
	.zero		1


	//   ....[68]....
        /*0584*/ 	.word	0x00003f70
        /*0588*/ 	.word	0x00000000
        /*058c*/ 	.word	0x00000000
        /*0590*/ 	.short	0x010a
        /*0592*/ 	.byte	0xff
	.zero		1


	//   ....[69]....
        /*0594*/ 	.word	0x00003fe0
        /*0598*/ 	.word	0x000000ff
        /*059c*/ 	.word	0x00000000
        /*05a0*/ 	.short	0x0101
        /*05a2*/ 	.byte	0x04
	.zero		1


	//   ....[70]....
        /*05a4*/ 	.word	0x00004020
        /*05a8*/ 	.word	0x000000ff
        /*05ac*/ 	.word	0x000000f0
        /*05b0*/ 	.short	0x010a
        /*05b2*/ 	.byte	0x1a
	.zero		1


	//   ....[71]....
        /*05b4*/ 	.word	0x00004070
        /*05b8*/ 	.word	0x000000ff
        /*05bc*/ 	.word	0x00000000
        /*05c0*/ 	.short	0x0101
        /*05c2*/ 	.byte	0x04
	.zero		1


	//   ....[72]....
        /*05c4*/ 	.word	0x000044f0
        /*05c8*/ 	.word	0x0000000c
        /*05cc*/ 	.word	0x00000090
        /*05d0*/ 	.short	0x010a
        /*05d2*/ 	.byte	0xff
	.zero		1


	//   ....[73]....
        /*05d4*/ 	.word	0x00004660
        /*05d8*/ 	.word	0x00000000
        /*05dc*/ 	.word	0x00000000
        /*05e0*/ 	.short	0x0101
        /*05e2*/ 	.byte	0xff
	.zero		1


	//   ....[74]....
        /*05e4*/ 	.word	0x00004b00
        /*05e8*/ 	.word	0x000000ff
        /*05ec*/ 	.word	0x00000088
        /*05f0*/ 	.short	0x010a
        /*05f2*/ 	.byte	0x15
	.zero		1


	//   ....[75]....
        /*05f4*/ 	.word	0x00004c80
        /*05f8*/ 	.word	0x000000ff
        /*05fc*/ 	.word	0x00000060
        /*0600*/ 	.short	0x010a
        /*0602*/ 	.byte	0x15
	.zero		1


	//   ....[76]....
        /*0604*/ 	.word	0x00004e00
        /*0608*/ 	.word	0x000000ff
        /*060c*/ 	.word	0x00000040
        /*0610*/ 	.short	0x010b
        /*0612*/ 	.byte	0x15
	.zero		1


	//   ....[77]....
        /*0614*/ 	.word	0x00004e10
        /*0618*/ 	.word	0x000000ff
        /*061c*/ 	.word	0x00000000
        /*0620*/ 	.short	0x0101
        /*0622*/ 	.byte	0x06
	.zero		1


	//   ....[78]....
        /*0624*/ 	.word	0x00004e30
        /*0628*/ 	.word	0x000000ff
        /*062c*/ 	.word	0x00000068
        /*0630*/ 	.short	0x010a
        /*0632*/ 	.byte	0x15
	.zero		1


	//   ....[79]....
        /*0634*/ 	.word	0x00004f70
        /*0638*/ 	.word	0x000000ff
        /*063c*/ 	.word	0x00000048
        /*0640*/ 	.short	0x010b
        /*0642*/ 	.byte	0x15
	.zero		1


	//   ....[80]....
        /*0644*/ 	.word	0x00004f80
        /*0648*/ 	.word	0x000000ff
        /*064c*/ 	.word	0x00000000
        /*0650*/ 	.short	0x0101
        /*0652*/ 	.byte	0x07
	.zero		1


	//   ....[81]....
        /*0654*/ 	.word	0x00004fa0
        /*0658*/ 	.word	0x000000ff
        /*065c*/ 	.word	0x00000070
        /*0660*/ 	.short	0x010a
        /*0662*/ 	.byte	0x15
	.zero		1


	//   ....[82]....
        /*0664*/ 	.word	0x000050f0
        /*0668*/ 	.word	0x000000ff
        /*066c*/ 	.word	0x00000050
        /*0670*/ 	.short	0x010b
        /*0672*/ 	.byte	0x15
	.zero		1


	//   ....[83]....
        /*0674*/ 	.word	0x00005100
        /*0678*/ 	.word	0x000000ff
        /*067c*/ 	.word	0x00000000
        /*0680*/ 	.short	0x0101
        /*0682*/ 	.byte	0x1d
	.zero		1


	//   ....[84]....
        /*0684*/ 	.word	0x00005120
        /*0688*/ 	.word	0x000000ff
        /*068c*/ 	.word	0x00000078
        /*0690*/ 	.short	0x010a
        /*0692*/ 	.byte	0x15
	.zero		1


	//   ....[85]....
        /*0694*/ 	.word	0x00005290
        /*0698*/ 	.word	0x000000ff
        /*069c*/ 	.word	0x00000058
        /*06a0*/ 	.short	0x010b
        /*06a2*/ 	.byte	0x15
	.zero		1


	//   ....[86]....
        /*06a4*/ 	.word	0x000052a0
        /*06a8*/ 	.word	0x000000ff
        /*06ac*/ 	.word	0x00000000
        /*06b0*/ 	.short	0x0101
        /*06b2*/ 	.byte	0x18
	.zero		1


	//   ....[87]....
        /*06b4*/ 	.word	0x000052b0
        /*06b8*/ 	.word	0x000000ff
        /*06bc*/ 	.word	0x00000060
        /*06c0*/ 	.short	0x010a
        /*06c2*/ 	.byte	0x15
	.zero		1


	//   ....[88]....
        /*06c4*/ 	.word	0x00005410
        /*06c8*/ 	.word	0x000000ff
        /*06cc*/ 	.word	0x00000040
        /*06d0*/ 	.short	0x010b
        /*06d2*/ 	.byte	0x15
	.zero		1


	//   ....[89]....
        /*06d4*/ 	.word	0x00005420
        /*06d8*/ 	.word	0x000000ff
        /*06dc*/ 	.word	0x00000000
        /*06e0*/ 	.short	0x0101
        /*06e2*/ 	.byte	0x06
	.zero		1


	//   ....[90]....
        /*06e4*/ 	.word	0x00005430
        /*06e8*/ 	.word	0x000000ff
        /*06ec*/ 	.word	0x00000068
        /*06f0*/ 	.short	0x010a
        /*06f2*/ 	.byte	0x15
	.zero		1


	//   ....[91]....
        /*06f4*/ 	.word	0x00005590
        /*06f8*/ 	.word	0x000000ff
        /*06fc*/ 	.word	0x00000048
        /*0700*/ 	.short	0x010b
        /*0702*/ 	.byte	0x15
	.zero		1


	//   ....[92]....
        /*0704*/ 	.word	0x000055a0
        /*0708*/ 	.word	0x000000ff
        /*070c*/ 	.word	0x00000000
        /*0710*/ 	.short	0x0101
        /*0712*/ 	.byte	0x07
	.zero		1


	//   ....[93]....
        /*0714*/ 	.word	0x000055b0
        /*0718*/ 	.word	0x000000ff
        /*071c*/ 	.word	0x00000070
        /*0720*/ 	.short	0x010a
        /*0722*/ 	.byte	0x15
	.zero		1


	//   ....[94]....
        /*0724*/ 	.word	0x00005700
        /*0728*/ 	.word	0x000000ff
        /*072c*/ 	.word	0x00000050
        /*0730*/ 	.short	0x010b
        /*0732*/ 	.byte	0x15
	.zero		1


	//   ....[95]....
        /*0734*/ 	.word	0x00005710
        /*0738*/ 	.word	0x000000ff
        /*073c*/ 	.word	0x00000000
        /*0740*/ 	.short	0x0101
        /*0742*/ 	.byte	0x1d
	.zero		1


	//   ....[96]....
        /*0744*/ 	.word	0x00005720
        /*0748*/ 	.word	0x000000ff
        /*074c*/ 	.word	0x00000078
        /*0750*/ 	.short	0x010a
        /*0752*/ 	.byte	0x15
	.zero		1


	//   ....[97]....
        /*0754*/ 	.word	0x00005910
        /*0758*/ 	.word	0x000000ff
        /*075c*/ 	.word	0x00000058
        /*0760*/ 	.short	0x010b
        /*0762*/ 	.byte	0x15
	.zero		1


	//   ....[98]....
        /*0764*/ 	.word	0x00005920
        /*0768*/ 	.word	0x000000ff
        /*076c*/ 	.word	0x00000000
        /*0770*/ 	.short	0x0101
        /*0772*/ 	.byte	0x18
	.zero		1


	//   ....[99]....
        /*0774*/ 	.word	0x00005940
        /*0778*/ 	.word	0x000000ff
        /*077c*/ 	.word	0x00000060
        /*0780*/ 	.short	0x010a
        /*0782*/ 	.byte	0x15
	.zero		1


	//   ....[100]....
        /*0784*/ 	.word	0x00005960
        /*0788*/ 	.word	0x000000ff
        /*078c*/ 	.word	0x00000068
        /*0790*/ 	.short	0x010a
        /*0792*/ 	.byte	0x15
	.zero		1


	//   ....[101]....
        /*0794*/ 	.word	0x00005980
        /*0798*/ 	.word	0x000000ff
        /*079c*/ 	.word	0x00000070
        /*07a0*/ 	.short	0x010a
        /*07a2*/ 	.byte	0x15
	.zero		1


	//   ....[102]....
        /*07a4*/ 	.word	0x000059d0
        /*07a8*/ 	.word	0x00000002
        /*07ac*/ 	.word	0x00000078
        /*07b0*/ 	.short	0x010a
        /*07b2*/ 	.byte	0xff
	.zero		1


	//   ....[103]....
        /*07b4*/ 	.word	0x00005d20
        /*07b8*/ 	.word	0x00000000
        /*07bc*/ 	.word	0x00000090
        /*07c0*/ 	.short	0x010a
        /*07c2*/ 	.byte	0xff
	.zero		1


	//   ....[104]....
        /*07c4*/ 	.word	0x00005df0
        /*07c8*/ 	.word	0x00000000
        /*07cc*/ 	.word	0x00000000
        /*07d0*/ 	.short	0x0101
        /*07d2*/ 	.byte	0xff
	.zero		1


	//   ....[105]....
        /*07d4*/ 	.word	0x00006a90
        /*07d8*/ 	.word	0x000000ff
        /*07dc*/ 	.word	0x00000040
        /*07e0*/ 	.short	0x010a
        /*07e2*/ 	.byte	0x2b
	.zero		1


	//   ....[106]....
        /*07e4*/ 	.word	0x00006b70
        /*07e8*/ 	.word	0x00000074
        /*07ec*/ 	.word	0x000000b0
        /*07f0*/ 	.short	0x010a
        /*07f2*/ 	.byte	0xff
	.zero		1


	//   ....[107]....
        /*07f4*/ 	.word	0x00006d20
        /*07f8*/ 	.word	0x000000ff
        /*07fc*/ 	.word	0x00000040
        /*0800*/ 	.short	0x010a
        /*0802*/ 	.byte	0x2b
	.zero		1


	//   ....[108]....
        /*0804*/ 	.word	0x00006e50
        /*0808*/ 	.word	0x00000074
        /*080c*/ 	.word	0x000000b0
        /*0810*/ 	.short	0x010a
        /*0812*/ 	.byte	0xff
	.zero		1


	//   ....[109]....
        /*0814*/ 	.word	0x00007a60
        /*0818*/ 	.word	0x00000000
        /*081c*/ 	.word	0x00000000
        /*0820*/ 	.short	0x0101
        /*0822*/ 	.byte	0xff
	.zero		1


	//   ....[110]....
        /*0824*/ 	.word	0x00007a70
        /*0828*/ 	.word	0x00000003
        /*082c*/ 	.word	0x00000040
        /*0830*/ 	.short	0x010a
        /*0832*/ 	.byte	0xff
	.zero		1


	//   ....[111]....
        /*0834*/ 	.word	0x00007b50
        /*0838*/ 	.word	0x00000003
        /*083c*/ 	.word	0x00000040
        /*0840*/ 	.short	0x010a
        /*0842*/ 	.byte	0xff
	.zero		1


	//   ....[112]....
        /*0844*/ 	.word	0x00008880
        /*0848*/ 	.word	0x00000079
        /*084c*/ 	.word	0x00000000
        /*0850*/ 	.short	0x0101
        /*0852*/ 	.byte	0xff
	.zero		1


	//   ....[113]....
        /*0854*/ 	.word	0x000088a0
        /*0858*/ 	.word	0x0000007b
        /*085c*/ 	.word	0x00000040
        /*0860*/ 	.short	0x010a
        /*0862*/ 	.byte	0xff
	.zero		1


	//   ....[114]....
        /*0864*/ 	.word	0x00008970
        /*0868*/ 	.word	0x0000007b
        /*086c*/ 	.word	0x00000040
        /*0870*/ 	.short	0x010a
        /*0872*/ 	.byte	0xff
	.zero		1


	//   ....[115]....
        /*0874*/ 	.word	0x000096a0
        /*0878*/ 	.word	0x00000079
        /*087c*/ 	.word	0x00000000
        /*0880*/ 	.short	0x0101
        /*0882*/ 	.byte	0xff
	.zero		1


	//   ....[116]....
        /*0884*/ 	.word	0x000096c0
        /*0888*/ 	.word	0x0000007b
        /*088c*/ 	.word	0x00000040
        /*0890*/ 	.short	0x010a
        /*0892*/ 	.byte	0xff
	.zero		1


	//   ....[117]....
        /*0894*/ 	.word	0x000097a0
        /*0898*/ 	.word	0x0000007b
        /*089c*/ 	.word	0x00000040
        /*08a0*/ 	.short	0x010a
        /*08a2*/ 	.byte	0xff
	.zero		1


	//   ....[118]....
        /*08a4*/ 	.word	0x0000a4f0
        /*08a8*/ 	.word	0x0000007b
        /*08ac*/ 	.word	0x00000000
        /*08b0*/ 	.short	0x0101
        /*08b2*/ 	.byte	0xff
	.zero		1


	//   ....[119]....
        /*08b4*/ 	.word	0x0000a510
        /*08b8*/ 	.word	0x0000007c
        /*08bc*/ 	.word	0x00000040
        /*08c0*/ 	.short	0x010a
        /*08c2*/ 	.byte	0xff
	.zero		1


	//   ....[120]....
        /*08c4*/ 	.word	0x0000a5e0
        /*08c8*/ 	.word	0x0000007c
        /*08cc*/ 	.word	0x00000040
        /*08d0*/ 	.short	0x010a
        /*08d2*/ 	.byte	0xff
	.zero		1


	//   ....[121]....
        /*08d4*/ 	.word	0x0000b380
        /*08d8*/ 	.word	0x00000032
        /*08dc*/ 	.word	0x00000000
        /*08e0*/ 	.short	0x0101
        /*08e2*/ 	.byte	0xff
	.zero		1


	//   ....[122]....
        /*08e4*/ 	.word	0x0000b3a0
        /*08e8*/ 	.word	0x00000028
        /*08ec*/ 	.word	0x00000040
        /*08f0*/ 	.short	0x010a
        /*08f2*/ 	.byte	0xff
	.zero		1


	//   ....[123]....
        /*08f4*/ 	.word	0x0000b470
        /*08f8*/ 	.word	0x00000028
        /*08fc*/ 	.word	0x00000040
        /*0900*/ 	.short	0x010a
        /*0902*/ 	.byte	0xff
	.zero		1


	//   ....[124]....
        /*0904*/ 	.word	0x0000c1e0
        /*0908*/ 	.word	0x0000002e
        /*090c*/ 	.word	0x00000000
        /*0910*/ 	.short	0x0101
        /*0912*/ 	.byte	0xff
	.zero		1


	//   ....[125]....
        /*0914*/ 	.word	0x0000c200
        /*0918*/ 	.word	0x00000000
        /*091c*/ 	.word	0x00000040
        /*0920*/ 	.short	0x010a
        /*0922*/ 	.byte	0xff
	.zero		1


	//   ....[126]....
        /*0924*/ 	.word	0x0000c2d0
        /*0928*/ 	.word	0x00000000
        /*092c*/ 	.word	0x00000040
        /*0930*/ 	.short	0x010a
        /*0932*/ 	.byte	0xff
	.zero		1


	//   ....[127]....
        /*0934*/ 	.word	0x0000d040
        /*0938*/ 	.word	0x0000002e
        /*093c*/ 	.word	0x00000000
        /*0940*/ 	.short	0x0101
        /*0942*/ 	.byte	0xff
	.zero		1


	//   ....[128]....
        /*0944*/ 	.word	0x0000d060
        /*0948*/ 	.word	0x00000000
        /*094c*/ 	.word	0x00000040
        /*0950*/ 	.short	0x010a
        /*0952*/ 	.byte	0xff
	.zero		1


	//   ....[129]....
        /*0954*/ 	.word	0x0000d130
        /*0958*/ 	.word	0x00000000
        /*095c*/ 	.word	0x00000040
        /*0960*/ 	.short	0x010a
        /*0962*/ 	.byte	0xff
	.zero		1


	//   ....[130]....
        /*0964*/ 	.word	0x0000d4c0
        /*0968*/ 	.word	0x00000074
        /*096c*/ 	.word	0x00000000
        /*0970*/ 	.short	0x0101
        /*0972*/ 	.byte	0xff
	.zero		1


	//   ....[131]....
        /*0974*/ 	.word	0x0000dea0
        /*0978*/ 	.word	0x00000000
        /*097c*/ 	.word	0x00000000
        /*0980*/ 	.short	0x0101
        /*0982*/ 	.byte	0xff
	.zero		1


	//   ....[132]....
        /*0984*/ 	.word	0x0000e150
        /*0988*/ 	.word	0x000000ff
        /*098c*/ 	.word	0x00000000
        /*0990*/ 	.short	0x0101
        /*0992*/ 	.byte	0x04
	.zero		1


	//   ....[133]....
        /*0994*/ 	.word	0x0000e170
        /*0998*/ 	.word	0x00000003
        /*099c*/ 	.word	0x000000e0
        /*09a0*/ 	.short	0x010a
        /*09a2*/ 	.byte	0xff
	.zero		1


	//   ....[134]....
        /*09a4*/ 	.word	0x0000e1d0
        /*09a8*/ 	.word	0x00000000
        /*09ac*/ 	.word	0x00000020
        /*09b0*/ 	.short	0x010a
        /*09b2*/ 	.byte	0xff
	.zero		1


	//   ....[135]....
        /*09b4*/ 	.word	0x0000e230
        /*09b8*/ 	.word	0x00000000
        /*09bc*/ 	.word	0x00000020
        /*09c0*/ 	.short	0x010a
        /*09c2*/ 	.byte	0xff
	.zero		1


	//   ....[136]....
        /*09c4*/ 	.word	0x0000e280
        /*09c8*/ 	.word	0x00000003
        /*09cc*/ 	.word	0x00000090
        /*09d0*/ 	.short	0x010a
        /*09d2*/ 	.byte	0xff
	.zero		1


	//   ....[137]....
        /*09d4*/ 	.word	0x0000e2e0
        /*09d8*/ 	.word	0x00000000
        /*09dc*/ 	.word	0x00000000
        /*09e0*/ 	.short	0x010a
        /*09e2*/ 	.byte	0xff
	.zero		1


	//   ....[138]....
        /*09e4*/ 	.word	0x0000e340
        /*09e8*/ 	.word	0x00000000
        /*09ec*/ 	.word	0x00000000
        /*09f0*/ 	.short	0x010a
        /*09f2*/ 	.byte	0xff
	.zero		1


	//   ....[139]....
        /*09f4*/ 	.word	0x0000e3a0
        /*09f8*/ 	.word	0x00000000
        /*09fc*/ 	.word	0x00000000
        /*0a00*/ 	.short	0x010a
        /*0a02*/ 	.byte	0xff
	.zero		1


	//   ....[140]....
        /*0a04*/ 	.word	0x0000e3f0
        /*0a08*/ 	.word	0x00000000
        /*0a0c*/ 	.word	0x000000d0
        /*0a10*/ 	.short	0x010a
        /*0a12*/ 	.byte	0xff
	.zero		1


	//   ....[141]....
        /*0a14*/ 	.word	0x0000e450
        /*0a18*/ 	.word	0x00000000
        /*0a1c*/ 	.word	0x000000a0
        /*0a20*/ 	.short	0x010a
        /*0a22*/ 	.byte	0xff
	.zero		1


	//   ....[142]....
        /*0a24*/ 	.word	0x0000e4a0
        /*0a28*/ 	.word	0x00000000
        /*0a2c*/ 	.word	0x00000090
        /*0a30*/ 	.short	0x010a
        /*0a32*/ 	.byte	0xff
	.zero		1


	//   ....[143]....
        /*0a34*/ 	.word	0x0000e500
        /*0a38*/ 	.word	0x00000000
        /*0a3c*/ 	.word	0x000000a0
        /*0a40*/ 	.short	0x010a
        /*0a42*/ 	.byte	0xff
	.zero		1


	//   ....[144]....
        /*0a44*/ 	.word	0x0000e560
        /*0a48*/ 	.word	0x00000005
        /*0a4c*/ 	.word	0x00000008
        /*0a50*/ 	.short	0x010a
        /*0a52*/ 	.byte	0xff
	.zero		1


	//   ....[145]....
        /*0a54*/ 	.word	0x0000e640
        /*0a58*/ 	.word	0x00000003
        /*0a5c*/ 	.word	0x00000008
        /*0a60*/ 	.short	0x010a
        /*0a62*/ 	.byte	0xff
	.zero		1


	//   ....[146]....
        /*0a64*/ 	.word	0x0000e690
        /*0a68*/ 	.word	0x00000000
        /*0a6c*/ 	.word	0x00000090
        /*0a70*/ 	.short	0x010a
        /*0a72*/ 	.byte	0xff
	.zero		1


	//   ....[147]....
        /*0a74*/ 	.word	0x0000e6f0
        /*0a78*/ 	.word	0x00000000
        /*0a7c*/ 	.word	0x000000c0
        /*0a80*/ 	.short	0x010a
        /*0a82*/ 	.byte	0xff
	.zero		1


	//   ....[148]....
        /*0a84*/ 	.word	0x0000e750
        /*0a88*/ 	.word	0x00000000
        /*0a8c*/ 	.word	0x00000000
        /*0a90*/ 	.short	0x010a
        /*0a92*/ 	.byte	0xff
	.zero		1


	//   ....[149]....
        /*0a94*/ 	.word	0x0000e7b0
        /*0a98*/ 	.word	0x00000000
        /*0a9c*/ 	.word	0x00000000
        /*0aa0*/ 	.short	0x010a
        /*0aa2*/ 	.byte	0xff
	.zero		1


	//   ....[150]....
        /*0aa4*/ 	.word	0x0000e810
        /*0aa8*/ 	.word	0x00000000
        /*0aac*/ 	.word	0x000000f0
        /*0ab0*/ 	.short	0x010a
        /*0ab2*/ 	.byte	0xff
	.zero		1


	//   ....[151]....
        /*0ab4*/ 	.word	0x0000e860
        /*0ab8*/ 	.word	0x0000000c
        /*0abc*/ 	.word	0x00000090
        /*0ac0*/ 	.short	0x010a
        /*0ac2*/ 	.byte	0xff
	.zero		1


	//   ....[152]....
        /*0ac4*/ 	.word	0x0000e8c0
        /*0ac8*/ 	.word	0x00000000
        /*0acc*/ 	.word	0x00000088
        /*0ad0*/ 	.short	0x010a
        /*0ad2*/ 	.byte	0xff
	.zero		1


	//   ....[153]....
        /*0ad4*/ 	.word	0x0000e920
        /*0ad8*/ 	.word	0x00000009
        /*0adc*/ 	.word	0x00000060
        /*0ae0*/ 	.short	0x010a
        /*0ae2*/ 	.byte	0xff
	.zero		1


	//   ....[154]....
        /*0ae4*/ 	.word	0x0000e980
        /*0ae8*/ 	.word	0x00000009
        /*0aec*/ 	.word	0x00000068
        /*0af0*/ 	.short	0x010a
        /*0af2*/ 	.byte	0xff
	.zero		1


	//   ....[155]....
        /*0af4*/ 	.word	0x0000e9e0
        /*0af8*/ 	.word	0x00000009
        /*0afc*/ 	.word	0x00000070
        /*0b00*/ 	.short	0x010a
        /*0b02*/ 	.byte	0xff
	.zero		1


	//   ....[156]....
        /*0b04*/ 	.word	0x0000ea40
        /*0b08*/ 	.word	0x00000009
        /*0b0c*/ 	.word	0x00000078
        /*0b10*/ 	.short	0x010a
        /*0b12*/ 	.byte	0xff
	.zero		1


	//   ....[157]....
        /*0b14*/ 	.word	0x0000eaa0
        /*0b18*/ 	.word	0x00000000
        /*0b1c*/ 	.word	0x00000060
        /*0b20*/ 	.short	0x010a
        /*0b22*/ 	.byte	0xff
	.zero		1


	//   ....[158]....
        /*0b24*/ 	.word	0x0000eb00
        /*0b28*/ 	.word	0x00000000
        /*0b2c*/ 	.word	0x00000068
        /*0b30*/ 	.short	0x010a
        /*0b32*/ 	.byte	0xff
	.zero		1


	//   ....[159]....
        /*0b34*/ 	.word	0x0000eb60
        /*0b38*/ 	.word	0x00000000
        /*0b3c*/ 	.word	0x00000070
        /*0b40*/ 	.short	0x010a
        /*0b42*/ 	.byte	0xff
	.zero		1


	//   ....[160]....
        /*0b44*/ 	.word	0x0000ebc0
        /*0b48*/ 	.word	0x00000000
        /*0b4c*/ 	.word	0x00000078
        /*0b50*/ 	.short	0x010a
        /*0b52*/ 	.byte	0xff
	.zero		1


	//   ....[161]....
        /*0b54*/ 	.word	0x0000ec20
        /*0b58*/ 	.word	0x00000003
        /*0b5c*/ 	.word	0x00000060
        /*0b60*/ 	.short	0x010a
        /*0b62*/ 	.byte	0xff
	.zero		1


	//   ....[162]....
        /*0b64*/ 	.word	0x0000ec80
        /*0b68*/ 	.word	0x00000003
        /*0b6c*/ 	.word	0x00000068
        /*0b70*/ 	.short	0x010a
        /*0b72*/ 	.byte	0xff
	.zero		1


	//   ....[163]....
        /*0b74*/ 	.word	0x0000ece0
        /*0b78*/ 	.word	0x00000003
        /*0b7c*/ 	.word	0x00000070
        /*0b80*/ 	.short	0x010a
        /*0b82*/ 	.byte	0xff
	.zero		1


	//   ....[164]....
        /*0b84*/ 	.word	0x0000ed30
        /*0b88*/ 	.word	0x00000000
        /*0b8c*/ 	.word	0x00000090
        /*0b90*/ 	.short	0x010a
        /*0b92*/ 	.byte	0xff
	.zero		1


	//   ....[165]....
        /*0b94*/ 	.word	0x0000ed90
        /*0b98*/ 	.word	0x00000000
        /*0b9c*/ 	.word	0x00000040
        /*0ba0*/ 	.short	0x010a
        /*0ba2*/ 	.byte	0xff
	.zero		1


	//   ....[166]....
        /*0ba4*/ 	.word	0x0000ede0
        /*0ba8*/ 	.word	0x00000074
        /*0bac*/ 	.word	0x000000b0
        /*0bb0*/ 	.short	0x010a
        /*0bb2*/ 	.byte	0xff
	.zero		1


	//   ....[167]....
        /*0bb4*/ 	.word	0x0000ee30
        /*0bb8*/ 	.word	0x00000003
        /*0bbc*/ 	.word	0x00000040
        /*0bc0*/ 	.short	0x010a
        /*0bc2*/ 	.byte	0xff
	.zero		1


	//   ....[168]....
        /*0bc4*/ 	.word	0x0000ee80
        /*0bc8*/ 	.word	0x0000007b
        /*0bcc*/ 	.word	0x00000040
        /*0bd0*/ 	.short	0x010a
        /*0bd2*/ 	.byte	0xff
	.zero		1


	//   ....[169]....
        /*0bd4*/ 	.word	0x0000eed0
        /*0bd8*/ 	.word	0x0000007b
        /*0bdc*/ 	.word	0x00000040
        /*0be0*/ 	.short	0x010a
        /*0be2*/ 	.byte	0xff
	.zero		1


	//   ....[170]....
        /*0be4*/ 	.word	0x0000ef20
        /*0be8*/ 	.word	0x0000007c
        /*0bec*/ 	.word	0x00000040
        /*0bf0*/ 	.short	0x010a
        /*0bf2*/ 	.byte	0xff
	.zero		1


	//   ....[171]....
        /*0bf4*/ 	.word	0x0000ef70
        /*0bf8*/ 	.word	0x00000028
        /*0bfc*/ 	.word	0x00000040
        /*0c00*/ 	.short	0x010a
        /*0c02*/ 	.byte	0xff
	.zero		1


	//   ....[172]....
        /*0c04*/ 	.word	0x0000efc0
        /*0c08*/ 	.word	0x00000000
        /*0c0c*/ 	.word	0x00000040
        /*0c10*/ 	.short	0x010a
        /*0c12*/ 	.byte	0xff
	.zero		1


	//   ....[173]....
        /*0c14*/ 	.word	0x0000f010
        /*0c18*/ 	.word	0x00000000
        /*0c1c*/ 	.word	0x00000040
        /*0c20*/ 	.short	0x010a
        /*0c22*/ 	.byte	0xff
	.zero		1


	//----- nvinfo : EIATTR_NUM_MBARRIERS
	.align		4
.L_47:
        /*0c24*/ 	.byte	0x03, 0x38
        /*0c26*/ 	.short	0x001f


	//----- nvinfo : EIATTR_EXIT_INSTR_OFFSETS
	.align		4
        /*0c28*/ 	.byte	0x04, 0x1c
        /*0c2a*/ 	.short	(.L_49 - .L_48)


	//   ....[0]....
.L_48:
        /*0c2c*/ 	.word	0x00002af0


	//   ....[1]....
        /*0c30*/ 	.word	0x00002fe0


	//   ....[2]....
        /*0c34*/ 	.word	0x00003040


	//   ....[3]....
        /*0c38*/ 	.word	0x000042a0


	//   ....[4]....
        /*0c3c*/ 	.word	0x00005a00


	//   ....[5]....
        /*0c40*/ 	.word	0x00005a40


	//   ....[6]....
        /*0c44*/ 	.word	0x0000e040


	//   ....[7]....
        /*0c48*/ 	.word	0x0000e0c0


	//   ....[8]....
        /*0c4c*/ 	.word	0x0000e0f0


	//   ....[9]....
        /*0c50*/ 	.word	0x0000e160


	//----- nvinfo : EIATTR_MAX_THREADS
	.align		4
.L_49:
        /*0c54*/ 	.byte	0x04, 0x05
        /*0c56*/ 	.short	(.L_51 - .L_50)
.L_50:
        /*0c58*/ 	.word	0x00000100
        /*0c5c*/ 	.word	0x00000001
        /*0c60*/ 	.word	0x00000001


	//----- nvinfo : EIATTR_CRS_STACK_SIZE
	.align		4
.L_51:
        /*0c64*/ 	.byte	0x04, 0x1e
        /*0c66*/ 	.short	(.L_53 - .L_52)
.L_52:
        /*0c68*/ 	.word	0x00000000


	//----- nvinfo : EIATTR_CBANK_PARAM_SIZE
	.align		4
.L_53:
        /*0c6c*/ 	.byte	0x03, 0x19
        /*0c6e*/ 	.short	0x0800


	//----- nvinfo : EIATTR_PARAM_CBANK
	.align		4
        /*0c70*/ 	.byte	0x04, 0x0a
        /*0c72*/ 	.short	(.L_55 - .L_54)
	.align		4
.L_54:
        /*0c74*/ 	.word	index@(.nv.constant0._ZN7cutlass13device_kernelINS_4gemm6kernel13GemmUniversalIN4cute5tupleIJiiiiEEENS1_10collective13CollectiveMmaINS1_35MainloopSm100TmaUmmaWarpSpecializedILi4ELi2ELi2ENS5_IJNS4_1CILi2EEESB_NSA_ILi1EEEEEEEENS5_IJNSA_ILi256EEESF_NSA_ILi32EEEEEENS_10tfloat32_tENS5_IJlSC_lEEESI_SJ_NS4_8TiledMMAINS4_8MMA_AtomIJNS4_23SM100_MMA_TF32_2x1SM_SSISI_SI_fLi256ELi256ELNS4_4UMMA5MajorE0ELSO_0ELNSN_7ScaleInE0ELSP_0EEEEEENS4_6LayoutINS5_IJSC_SC_SC_EEENS5_IJNSA_ILi0EEESU_SU_EEEEENS5_IJNS4_10UnderscoreESX_SX_EEEEENS4_28SM100_TMA_2SM_LOAD_MULTICASTENS4_14ComposedLayoutINS4_7SwizzleILi3ELi4ELi3EEENS4_18smem_ptr_flag_bitsILi32EEENSS_INS5_IJNSA_ILi8EEESG_EEENS5_IJSG_SC_EEEEEEEvNS4_8identityENS4_18SM100_TMA_2SM_LOADES1A_vS1B_EENS_8epilogue10collective18CollectiveEpilogueINS1E_23Sm100TmaWarpSpecializedILi4ELi2ELi32ELb1ELb0EEEJNS5_IJNSA_ILi128EEESF_SG_EEENS5_IJNSS_IS1J_SC_EENSS_ISG_SC_EEEEESI_SJ_SI_SJ_NS1E_6fusion15FusionCallbacksIS1I_NS1O_17LinearCombinationISI_fSI_fLNS_15FloatRoundStyleE2EEES1K_S1N_JEEENS4_5SM1004TMEM4LOAD26SM100_TMEM_LOAD_32dp32b32xENS4_13SM90_TMA_LOADES1A_NS4_39AutoVectorizingCopyWithAssumedAlignmentILi128EEENS4_14SM90_TMA_STOREES1A_S20_S20_EEEvvEEEEvNT_6ParamsE)
        /*0c78*/ 	.short	0x0380
        /*0c7a*/ 	.short	0x0800


	//----- nvinfo : EIATTR_SW_WAR
	.align		4
.L_55:
        /*0c7c*/ 	.byte	0x04, 0x36
        /*0c7e*/ 	.short	(.L_57 - .L_56)
.L_56:
        /*0c80*/ 	.word	0x00000008
.L_57:


//--------------------- .nv.callgraph             --------------------------
	.section	.nv.callgraph,"",@"SHT_CUDA_CALLGRAPH"
	.align	4
	.sectionentsize	8
	.align		4
        /*0000*/ 	.word	0x00000000
	.align		4
        /*0004*/ 	.word	0xffffffff
	.align		4
        /*0008*/ 	.word	index@(_ZN7cutlass13device_kernelINS_4gemm6kernel13GemmUniversalIN4cute5tupleIJiiiiEEENS1_10collective13CollectiveMmaINS1_35MainloopSm100TmaUmmaWarpSpecializedILi4ELi2ELi2ENS5_IJNS4_1CILi2EEESB_NSA_ILi1EEEEEEEENS5_IJNSA_ILi256EEESF_NSA_ILi32EEEEEENS_10tfloat32_tENS5_IJlSC_lEEESI_SJ_NS4_8TiledMMAINS4_8MMA_AtomIJNS4_23SM100_MMA_TF32_2x1SM_SSISI_SI_fLi256ELi256ELNS4_4UMMA5MajorE0ELSO_0ELNSN_7ScaleInE0ELSP_0EEEEEENS4_6LayoutINS5_IJSC_SC_SC_EEENS5_IJNSA_ILi0EEESU_SU_EEEEENS5_IJNS4_10UnderscoreESX_SX_EEEEENS4_28SM100_TMA_2SM_LOAD_MULTICASTENS4_14ComposedLayoutINS4_7SwizzleILi3ELi4ELi3EEENS4_18smem_ptr_flag_bitsILi32EEENSS_INS5_IJNSA_ILi8EEESG_EEENS5_IJSG_SC_EEEEEEEvNS4_8identityENS4_18SM100_TMA_2SM_LOADES1A_vS1B_EENS_8epilogue10collective18CollectiveEpilogueINS1E_23Sm100TmaWarpSpecializedILi4ELi2ELi32ELb1ELb0EEEJNS5_IJNSA_ILi128EEESF_SG_EEENS5_IJNSS_IS1J_SC_EENSS_ISG_SC_EEEEESI_SJ_SI_SJ_NS1E_6fusion15FusionCallbacksIS1I_NS1O_17LinearCombinationISI_fSI_fLNS_15FloatRoundStyleE2EEES1K_S1N_JEEENS4_5SM1004TMEM4LOAD26SM100_TMEM_LOAD_32dp32b32xENS4_13SM90_TMA_LOADES1A_NS4_39AutoVectorizingCopyWithAssumedAlignmentILi128EEENS4_14SM90_TMA_STOREES1A_S20_S20_EEEvvEEEEvNT_6ParamsE)
	.align		4
        /*000c*/ 	.word	index@(__assertfail)
	.align		4
        /*0010*/ 	.word	0x00000000
	.align		4
        /*0014*/ 	.word	0xfffffffe
	.align		4
        /*0018*/ 	.word	0x00000000
	.align		4
        /*001c*/ 	.word	0xfffffffd
	.align		4
        /*0020*/ 	.word	0x00000000
	.align		4
        /*0024*/ 	.word	0xfffffffc


//--------------------- .nv.constant4             --------------------------
	.section	.nv.constant4,"a",@progbits
	.align	8
	.align		8
.nv.constant4:
        /*0000*/ 	.dword	__assertfail
	.align		8
        /*0008*/ 	.dword	__unnamed_1
	.align		8
        /*0010*/ 	.dword	__unnamed_2
	.align		8
        /*0018*/ 	.dword	_ZN40_INTERNAL_3daa97e4_4_k_cu_f229ef76_103554cuda3std3__45__cpo5beginE
	.align		8
        /*0020*/ 	.dword	_ZN40_INTERNAL_3daa97e4_4_k_cu_f229ef76_103554cuda3std3__45__cpo3endE
	.align		8
        /*0028*/ 	.dword	_ZN40_INTERNAL_3daa97e4_4_k_cu_f229ef76_103554cuda3std3__45__cpo6cbeginE
	.align		8
        /*0030*/ 	.dword	_ZN40_INTERNAL_3daa97e4_4_k_cu_f229ef76_103554cuda3std3__45__cpo4cendE
	.align		8
        /*0038*/ 	.dword	_ZN40_INTERNAL_3daa97e4_4_k_cu_f229ef76_103554cuda3std3__442_GLOBAL__N__3daa97e4_4_k_cu_f229ef76_103556ignoreE
	.align		8
        /*0040*/ 	.dword	_ZN40_INTERNAL_3daa97e4_4_k_cu_f229ef76_103554cuda3std3__419piecewise_constructE
	.align		8
        /*0048*/ 	.dword	_ZN40_INTERNAL_3daa97e4_4_k_cu_f229ef76_103554cuda3std3__48in_placeE
	.align		8
        /*0050*/ 	.dword	_ZN40_INTERNAL_3daa97e4_4_k_cu_f229ef76_103554cuda3std6ranges3__45__cpo4swapE
	.align		8
        /*0058*/ 	.dword	_ZN40_INTERNAL_3daa97e4_4_k_cu_f229ef76_103554cuda3std6ranges3__45__cpo9iter_moveE
	.align		8
        /*0060*/ 	.dword	_ZN40_INTERNAL_3daa97e4_4_k_cu_f229ef76_103554cute7productE
	.align		8
        /*0068*/ 	.dword	_ZN40_INTERNAL_3daa97e4_4_k_cu_f229ef76_103554cute1_E
	.align		8
        /*0070*/ 	.dword	$str$25
	.align		8
        /*0078*/ 	.dword	$str$26
	.align		8
        /*0080*/ 	.dword	$str$27
	.align		8
        /*0088*/ 	.dword	$str$28


//--------------------- .text._ZN7cutlass13device_kernelINS_4gemm6kernel13GemmUniversalIN4cute5tupleIJiiiiEEENS1_10collective13CollectiveMmaINS1_35MainloopSm100TmaUmmaWarpSpecializedILi4ELi2ELi2ENS5_IJNS4_1CILi2EEESB_NSA_ILi1EEEEEEEENS5_IJNSA_ILi256EEESF_NSA_ILi32EEEEEENS_10tfloat32_tENS5_IJlSC_lEEESI_SJ_NS4_8TiledMMAINS4_8MMA_AtomIJNS4_23SM100_MMA_TF32_2x1SM_SSISI_SI_fLi256ELi256ELNS4_4UMMA5MajorE0ELSO_0ELNSN_7ScaleInE0ELSP_0EEEEEENS4_6LayoutINS5_IJSC_SC_SC_EEENS5_IJNSA_ILi0EEESU_SU_EEEEENS5_IJNS4_10UnderscoreESX_SX_EEEEENS4_28SM100_TMA_2SM_LOAD_MULTICASTENS4_14ComposedLayoutINS4_7SwizzleILi3ELi4ELi3EEENS4_18smem_ptr_flag_bitsILi32EEENSS_INS5_IJNSA_ILi8EEESG_EEENS5_IJSG_SC_EEEEEEEvNS4_8identityENS4_18SM100_TMA_2SM_LOADES1A_vS1B_EENS_8epilogue10collective18CollectiveEpilogueINS1E_23Sm100TmaWarpSpecializedILi4ELi2ELi32ELb1ELb0EEEJNS5_IJNSA_ILi128EEESF_SG_EEENS5_IJNSS_IS1J_SC_EENSS_ISG_SC_EEEEESI_SJ_SI_SJ_NS1E_6fusion15FusionCallbacksIS1I_NS1O_17LinearCombinationISI_fSI_fLNS_15FloatRoundStyleE2EEES1K_S1N_JEEENS4_5SM1004TMEM4LOAD26SM100_TMEM_LOAD_32dp32b32xENS4_13SM90_TMA_LOADES1A_NS4_39AutoVectorizingCopyWithAssumedAlignmentILi128EEENS4_14SM90_TMA_STOREES1A_S20_S20_EEEvvEEEEvNT_6ParamsE --------------------------
	.section	.text._ZN7cutlass13device_kernelINS_4gemm6kernel13GemmUniversalIN4cute5tupleIJiiiiEEENS1_10collective13CollectiveMmaINS1_35MainloopSm100TmaUmmaWarpSpecializedILi4ELi2ELi2ENS5_IJNS4_1CILi2EEESB_NSA_ILi1EEEEEEEENS5_IJNSA_ILi256EEESF_NSA_ILi32EEEEEENS_10tfloat32_tENS5_IJlSC_lEEESI_SJ_NS4_8TiledMMAINS4_8MMA_AtomIJNS4_23SM100_MMA_TF32_2x1SM_SSISI_SI_fLi256ELi256ELNS4_4UMMA5MajorE0ELSO_0ELNSN_7ScaleInE0ELSP_0EEEEEENS4_6LayoutINS5_IJSC_SC_SC_EEENS5_IJNSA_ILi0EEESU_SU_EEEEENS5_IJNS4_10UnderscoreESX_SX_EEEEENS4_28SM100_TMA_2SM_LOAD_MULTICASTENS4_14ComposedLayoutINS4_7SwizzleILi3ELi4ELi3EEENS4_18smem_ptr_flag_bitsILi32EEENSS_INS5_IJNSA_ILi8EEESG_EEENS5_IJSG_SC_EEEEEEEvNS4_8identityENS4_18SM100_TMA_2SM_LOADES1A_vS1B_EENS_8epilogue10collective18CollectiveEpilogueINS1E_23Sm100TmaWarpSpecializedILi4ELi2ELi32ELb1ELb0EEEJNS5_IJNSA_ILi128EEESF_SG_EEENS5_IJNSS_IS1J_SC_EENSS_ISG_SC_EEEEESI_SJ_SI_SJ_NS1E_6fusion15FusionCallbacksIS1I_NS1O_17LinearCombinationISI_fSI_fLNS_15FloatRoundStyleE2EEES1K_S1N_JEEENS4_5SM1004TMEM4LOAD26SM100_TMEM_LOAD_32dp32b32xENS4_13SM90_TMA_LOADES1A_NS4_39AutoVectorizingCopyWithAssumedAlignmentILi128EEENS4_14SM90_TMA_STOREES1A_S20_S20_EEEvvEEEEvNT_6ParamsE,"ax",@progbits
	.align	128
.text._ZN7cutlass13device_kernelINS_4gemm6kernel13GemmUniversalIN4cute5tupleIJiiiiEEENS1_10collective13CollectiveMmaINS1_35MainloopSm100TmaUmmaWarpSpecializedILi4ELi2ELi2ENS5_IJNS4_1CILi2EEESB_NSA_ILi1EEEEEEEENS5_IJNSA_ILi256EEESF_NSA_ILi32EEEEEENS_10tfloat32_tENS5_IJlSC_lEEESI_SJ_NS4_8TiledMMAINS4_8MMA_AtomIJNS4_23SM100_MMA_TF32_2x1SM_SSISI_SI_fLi256ELi256ELNS4_4UMMA5MajorE0ELSO_0ELNSN_7ScaleInE0ELSP_0EEEEEENS4_6LayoutINS5_IJSC_SC_SC_EEENS5_IJNSA_ILi0EEESU_SU_EEEEENS5_IJNS4_10UnderscoreESX_SX_EEEEENS4_28SM100_TMA_2SM_LOAD_MULTICASTENS4_14ComposedLayoutINS4_7SwizzleILi3ELi4ELi3EEENS4_18smem_ptr_flag_bitsILi32EEENSS_INS5_IJNSA_ILi8EEESG_EEENS5_IJSG_SC_EEEEEEEvNS4_8identityENS4_18SM100_TMA_2SM_LOADES1A_vS1B_EENS_8epilogue10collective18CollectiveEpilogueINS1E_23Sm100TmaWarpSpecializedILi4ELi2ELi32ELb1ELb0EEEJNS5_IJNSA_ILi128EEESF_SG_EEENS5_IJNSS_IS1J_SC_EENSS_ISG_SC_EEEEESI_SJ_SI_SJ_NS1E_6fusion15FusionCallbacksIS1I_NS1O_17LinearCombinationISI_fSI_fLNS_15FloatRoundStyleE2EEES1K_S1N_JEEENS4_5SM1004TMEM4LOAD26SM100_TMEM_LOAD_32dp32b32xENS4_13SM90_TMA_LOADES1A_NS4_39AutoVectorizingCopyWithAssumedAlignmentILi128EEENS4_14SM90_TMA_STOREES1A_S20_S20_EEEvvEEEEvNT_6ParamsE:
        .type           _ZN7cutlass13device_kernelINS_4gemm6kernel13GemmUniversalIN4cute5tupleIJiiiiEEENS1_10collective13CollectiveMmaINS1_35MainloopSm100TmaUmmaWarpSpecializedILi4ELi2ELi2ENS5_IJNS4_1CILi2EEESB_NSA_ILi1EEEEEEEENS5_IJNSA_ILi256EEESF_NSA_ILi32EEEEEENS_10tfloat32_tENS5_IJlSC_lEEESI_SJ_NS4_8TiledMMAINS4_8MMA_AtomIJNS4_23SM100_MMA_TF32_2x1SM_SSISI_SI_fLi256ELi256ELNS4_4UMMA5MajorE0ELSO_0ELNSN_7ScaleInE0ELSP_0EEEEEENS4_6LayoutINS5_IJSC_SC_SC_EEENS5_IJNSA_ILi0EEESU_SU_EEEEENS5_IJNS4_10UnderscoreESX_SX_EEEEENS4_28SM100_TMA_2SM_LOAD_MULTICASTENS4_14ComposedLayoutINS4_7SwizzleILi3ELi4ELi3EEENS4_18smem_ptr_flag_bitsILi32EEENSS_INS5_IJNSA_ILi8EEESG_EEENS5_IJSG_SC_EEEEEEEvNS4_8identityENS4_18SM100_TMA_2SM_LOADES1A_vS1B_EENS_8epilogue10collective18CollectiveEpilogueINS1E_23Sm100TmaWarpSpecializedILi4ELi2ELi32ELb1ELb0EEEJNS5_IJNSA_ILi128EEESF_SG_EEENS5_IJNSS_IS1J_SC_EENSS_ISG_SC_EEEEESI_SJ_SI_SJ_NS1E_6fusion15FusionCallbacksIS1I_NS1O_17LinearCombinationISI_fSI_fLNS_15FloatRoundStyleE2EEES1K_S1N_JEEENS4_5SM1004TMEM4LOAD26SM100_TMEM_LOAD_32dp32b32xENS4_13SM90_TMA_LOADES1A_NS4_39AutoVectorizingCopyWithAssumedAlignmentILi128EEENS4_14SM90_TMA_STOREES1A_S20_S20_EEEvvEEEEvNT_6ParamsE,@function
        .size           _ZN7cutlass13device_kernelINS_4gemm6kernel13GemmUniversalIN4cute5tupleIJiiiiEEENS1_10collective13CollectiveMmaINS1_35MainloopSm100TmaUmmaWarpSpecializedILi4ELi2ELi2ENS5_IJNS4_1CILi2EEESB_NSA_ILi1EEEEEEEENS5_IJNSA_ILi256EEESF_NSA_ILi32EEEEEENS_10tfloat32_tENS5_IJlSC_lEEESI_SJ_NS4_8TiledMMAINS4_8MMA_AtomIJNS4_23SM100_MMA_TF32_2x1SM_SSISI_SI_fLi256ELi256ELNS4_4UMMA5MajorE0ELSO_0ELNSN_7ScaleInE0ELSP_0EEEEEENS4_6LayoutINS5_IJSC_SC_SC_EEENS5_IJNSA_ILi0EEESU_SU_EEEEENS5_IJNS4_10UnderscoreESX_SX_EEEEENS4_28SM100_TMA_2SM_LOAD_MULTICASTENS4_14ComposedLayoutINS4_7SwizzleILi3ELi4ELi3EEENS4_18smem_ptr_flag_bitsILi32EEENSS_INS5_IJNSA_ILi8EEESG_EEENS5_IJSG_SC_EEEEEEEvNS4_8identityENS4_18SM100_TMA_2SM_LOADES1A_vS1B_EENS_8epilogue10collective18CollectiveEpilogueINS1E_23Sm100TmaWarpSpecializedILi4ELi2ELi32ELb1ELb0EEEJNS5_IJNSA_ILi128EEESF_SG_EEENS5_IJNSS_IS1J_SC_EENSS_ISG_SC_EEEEESI_SJ_SI_SJ_NS1E_6fusion15FusionCallbacksIS1I_NS1O_17LinearCombinationISI_fSI_fLNS_15FloatRoundStyleE2EEES1K_S1N_JEEENS4_5SM1004TMEM4LOAD26SM100_TMEM_LOAD_32dp32b32xENS4_13SM90_TMA_LOADES1A_NS4_39AutoVectorizingCopyWithAssumedAlignmentILi128EEENS4_14SM90_TMA_STOREES1A_S20_S20_EEEvvEEEEvNT_6ParamsE,(.L_x_235 - _ZN7cutlass13device_kernelINS_4gemm6kernel13GemmUniversalIN4cute5tupleIJiiiiEEENS1_10collective13CollectiveMmaINS1_35MainloopSm100TmaUmmaWarpSpecializedILi4ELi2ELi2ENS5_IJNS4_1CILi2EEESB_NSA_ILi1EEEEEEEENS5_IJNSA_ILi256EEESF_NSA_ILi32EEEEEENS_10tfloat32_tENS5_IJlSC_lEEESI_SJ_NS4_8TiledMMAINS4_8MMA_AtomIJNS4_23SM100_MMA_TF32_2x1SM_SSISI_SI_fLi256ELi256ELNS4_4UMMA5MajorE0ELSO_0ELNSN_7ScaleInE0ELSP_0EEEEEENS4_6LayoutINS5_IJSC_SC_SC_EEENS5_IJNSA_ILi0EEESU_SU_EEEEENS5_IJNS4_10UnderscoreESX_SX_EEEEENS4_28SM100_TMA_2SM_LOAD_MULTICASTENS4_14ComposedLayoutINS4_7SwizzleILi3ELi4ELi3EEENS4_18smem_ptr_flag_bitsILi32EEENSS_INS5_IJNSA_ILi8EEESG_EEENS5_IJSG_SC_EEEEEEEvNS4_8identityENS4_18SM100_TMA_2SM_LOADES1A_vS1B_EENS_8epilogue10collective18CollectiveEpilogueINS1E_23Sm100TmaWarpSpecializedILi4ELi2ELi32ELb1ELb0EEEJNS5_IJNSA_ILi128EEESF_SG_EEENS5_IJNSS_IS1J_SC_EENSS_ISG_SC_EEEEESI_SJ_SI_SJ_NS1E_6fusion15FusionCallbacksIS1I_NS1O_17LinearCombinationISI_fSI_fLNS_15FloatRoundStyleE2EEES1K_S1N_JEEENS4_5SM1004TMEM4LOAD26SM100_TMEM_LOAD_32dp32b32xENS4_13SM90_TMA_LOADES1A_NS4_39AutoVectorizingCopyWithAssumedAlignmentILi128EEENS4_14SM90_TMA_STOREES1A_S20_S20_EEEvvEEEEvNT_6ParamsE)
        .other          _ZN7cutlass13device_kernelINS_4gemm6kernel13GemmUniversalIN4cute5tupleIJiiiiEEENS1_10collective13CollectiveMmaINS1_35MainloopSm100TmaUmmaWarpSpecializedILi4ELi2ELi2ENS5_IJNS4_1CILi2EEESB_NSA_ILi1EEEEEEEENS5_IJNSA_ILi256EEESF_NSA_ILi32EEEEEENS_10tfloat32_tENS5_IJlSC_lEEESI_SJ_NS4_8TiledMMAINS4_8MMA_AtomIJNS4_23SM100_MMA_TF32_2x1SM_SSISI_SI_fLi256ELi256ELNS4_4UMMA5MajorE0ELSO_0ELNSN_7ScaleInE0ELSP_0EEEEEENS4_6LayoutINS5_IJSC_SC_SC_EEENS5_IJNSA_ILi0EEESU_SU_EEEEENS5_IJNS4_10UnderscoreESX_SX_EEEEENS4_28SM100_TMA_2SM_LOAD_MULTICASTENS4_14ComposedLayoutINS4_7SwizzleILi3ELi4ELi3EEENS4_18smem_ptr_flag_bitsILi32EEENSS_INS5_IJNSA_ILi8EEESG_EEENS5_IJSG_SC_EEEEEEEvNS4_8identityENS4_18SM100_TMA_2SM_LOADES1A_vS1B_EENS_8epilogue10collective18CollectiveEpilogueINS1E_23Sm100TmaWarpSpecializedILi4ELi2ELi32ELb1ELb0EEEJNS5_IJNSA_ILi128EEESF_SG_EEENS5_IJNSS_IS1J_SC_EENSS_ISG_SC_EEEEESI_SJ_SI_SJ_NS1E_6fusion15FusionCallbacksIS1I_NS1O_17LinearCombinationISI_fSI_fLNS_15FloatRoundStyleE2EEES1K_S1N_JEEENS4_5SM1004TMEM4LOAD26SM100_TMEM_LOAD_32dp32b32xENS4_13SM90_TMA_LOADES1A_NS4_39AutoVectorizingCopyWithAssumedAlignmentILi128EEENS4_14SM90_TMA_STOREES1A_S20_S20_EEEvvEEEEvNT_6ParamsE,@"STO_CUDA_ENTRY STV_DEFAULT"
_ZN7cutlass13device_kernelINS_4gemm6kernel13GemmUniversalIN4cute5tupleIJiiiiEEENS1_10collective13CollectiveMmaINS1_35MainloopSm100TmaUmmaWarpSpecializedILi4ELi2ELi2ENS5_IJNS4_1CILi2EEESB_NSA_ILi1EEEEEEEENS5_IJNSA_ILi256EEESF_NSA_ILi32EEEEEENS_10tfloat32_tENS5_IJlSC_lEEESI_SJ_NS4_8TiledMMAINS4_8MMA_AtomIJNS4_23SM100_MMA_TF32_2x1SM_SSISI_SI_fLi256ELi256ELNS4_4UMMA5MajorE0ELSO_0ELNSN_7ScaleInE0ELSP_0EEEEEENS4_6LayoutINS5_IJSC_SC_SC_EEENS5_IJNSA_ILi0EEESU_SU_EEEEENS5_IJNS4_10UnderscoreESX_SX_EEEEENS4_28SM100_TMA_2SM_LOAD_MULTICASTENS4_14ComposedLayoutINS4_7SwizzleILi3ELi4ELi3EEENS4_18smem_ptr_flag_bitsILi32EEENSS_INS5_IJNSA_ILi8EEESG_EEENS5_IJSG_SC_EEEEEEEvNS4_8identityENS4_18SM100_TMA_2SM_LOADES1A_vS1B_EENS_8epilogue10collective18CollectiveEpilogueINS1E_23Sm100TmaWarpSpecializedILi4ELi2ELi32ELb1ELb0EEEJNS5_IJNSA_ILi128EEESF_SG_EEENS5_IJNSS_IS1J_SC_EENSS_ISG_SC_EEEEESI_SJ_SI_SJ_NS1E_6fusion15FusionCallbacksIS1I_NS1O_17LinearCombinationISI_fSI_fLNS_15FloatRoundStyleE2EEES1K_S1N_JEEENS4_5SM1004TMEM4LOAD26SM100_TMEM_LOAD_32dp32b32xENS4_13SM90_TMA_LOADES1A_NS4_39AutoVectorizingCopyWithAssumedAlignmentILi128EEENS4_14SM90_TMA_STOREES1A_S20_S20_EEEvvEEEEvNT_6ParamsE:
[----:B------:R-:W1:Y:S01]  /*0000*/  LDC R1, c[0x0][0x37c] ;  /* 0x0000df00ff017b82 */ /* 0x000e620000000800 */
[----:B------:R-:W2:Y:S01]  /*0010*/  S2R R107, SR_TID.X ;  /* 0x00000000006b7919 */ /* 0x000ea20000002100 */
[----:B------:R-:W3:Y:S06]  /*0020*/  LDCU.64 UR8, c[0x0][0x890] ;  /* 0x00011200ff0877ac */ /* 0x000eec0008000a00 */
[----:B------:R-:W4:Y:S01]  /*0030*/  S2UR UR52, SR_CgaCtaId ;  /* 0x00000000003479c3 */ /* 0x000f220000008800 */
[----:B------:R-:W-:Y:S02]  /*0040*/  PRMT R90, RZ, 0x7610, R90 ;  /* 0x00007610ff5a7816 */ /* 0x000fe4000000005a */
[----:B------:R-:W-:Y:S01]  /*0050*/  ELECT P1, URZ, PT ;  /* 0x0000000000ff782f */ /* 0x000fe20003820000 */
[----:B---3--:R-:W-:-:S04]  /*0060*/  UISETP.NE.U32.AND UP0, UPT, UR8, URZ, UPT ;  /* 0x000000ff0800728c */ /* 0x008fc8000bf05070 */
[----:B------:R-:W-:Y:S02]  /*0070*/  UISETP.NE.AND.EX UP0, UPT, UR9, URZ, UPT, UP0 ;  /* 0x000000ff0900728c */ /* 0x000fe4000bf05300 */
[----:B----4-:R-:W-:Y:S02]  /*0080*/  ULOP3.LUT UR47, UR52, 0x1, URZ, 0xc0, !UPT ;  /* 0x00000001342f7892 */ /* 0x010fe4000f8ec0ff */
[----:B------:R-:W-:Y:S01]  /*0090*/  ULOP3.LUT UR48, UR52, 0x1, URZ, 0x3c, !UPT ;  /* 0x0000000134307892 */ /* 0x000fe2000f8e3cff */
[----:B--2---:R-:W-:-:S05]  /*00a0*/  SHF.R.U32.HI R91, RZ, 0x5, R107 ;  /* 0x00000005ff5b7819 */ /* 0x004fca000001166b */
[----:B------:R-:W2:Y:S02]  /*00b0*/  SHFL.IDX PT, R0, R91, RZ, 0x1f ;  /* 0x00001fff5b007589 */ /* 0x000ea400000e0000 */
[----:B--2---:R-:W-:Y:S01]  /*00c0*/  R2UR UR17, R0 ;  /* 0x00000000001172ca */ /* 0x004fe200000e0000 */
[----:B-1----:R-:W-:-:S14]  /*00d0*/  BRA.U UP0, `(.L_x_0) ;  /* 0x0000000100307547 */ /* 0x002fdc000b800000 */
[----:B------:R-:W1:Y:S02]  /*00e0*/  LDCU.64 UR4, c[0x0][0x888] ;  /* 0x00011100ff0477ac */ /* 0x000e640008000a00 */
[----:B-1----:R-:W-:-:S04]  /*00f0*/  UISETP.NE.U32.AND UP0, UPT, UR4, URZ, UPT ;  /* 0x000000ff0400728c */ /* 0x002fc8000bf05070 */
[----:B------:R-:W-:-:S09]  /*0100*/  UISETP.NE.AND.EX UP0, UPT, UR5, URZ, UPT, UP0 ;  /* 0x000000ff0500728c */ /* 0x000fd2000bf05300 */
[----:B------:R-:W-:Y:S05]  /*0110*/  BRA.U !UP0, `(.L_x_1) ;  /* 0x0000000108147547 */ /* 0x000fea000b800000 */
[----:B------:R-:W1:Y:S01]  /*0120*/  LDC.64 R2, c[0x0][0x888] ;  /* 0x00022200ff027b82 */ /* 0x000e620000000a00 */
[----:B------:R-:W1:Y:S02]  /*0130*/  LDCU.64 UR4, c[0x0][0x358] ;  /* 0x00006b00ff0477ac */ /* 0x000e640008000a00 */
[----:B-1----:R1:W5:Y:S01]  /*0140*/  LDG.E R45, desc[UR4][R2.64] ;  /* 0x00000004022d7981 */ /* 0x002362000c1e1900 */
[----:B------:R-:W-:Y:S01]  /*0150*/  HFMA2 R90, -RZ, RZ, 0, 5.9604644775390625e-08 ;  /* 0x00000001ff5a7431 */ /* 0x000fe200000001ff */
[----:B------:R-:W-:Y:S05]  /*0160*/  BRA `(.L_x_0) ;  /* 0x00000000000c7947 */ /* 0x000fea0003800000 */
.L_x_1:
[----:B------:R-:W1:Y:S01]  /*0170*/  LDCU UR4, c[0x0][0x880] ;  /* 0x00011000ff0477ac */ /* 0x000e620008000800 */
[----:B------:R-:W-:Y:S01]  /*0180*/  HFMA2 R90, -RZ, RZ, 0, 5.9604644775390625e-08 ;  /* 0x00000001ff5a7431 */ /* 0x000fe200000001ff */
[----:B-1----:R-:W-:-:S07]  /*0190*/  MOV R45, UR4 ;  /* 0x00000004002d7c02 */ /* 0x002fce0008000f00 */
.L_x_0:
[----:B------:R-:W2:Y:S02]  /*01a0*/  LDCU.64 UR4, c[0x0][0x8b0] ;  /* 0x00011600ff0477ac */ /* 0x000ea40008000a00 */
[----:B--2---:R-:W-:-:S04]  /*01b0*/  UISETP.NE.U32.AND UP0, UPT, UR4, URZ, UPT ;  /* 0x000000ff0400728c */ /* 0x004fc8000bf05070 */
[----:B------:R-:W-:-:S09]  /*01c0*/  UISETP.NE.AND.EX UP0, UPT, UR5, URZ, UPT, UP0 ;  /* 0x000000ff0500728c */ /* 0x000fd2000bf05300 */
[----:B------:R-:W-:Y:S05]  /*01d0*/  BRA.U UP0, `(.L_x_2) ;  /* 0x0000000100287547 */ /* 0x000fea000b800000 */
[----:B------:R-:W2:Y:S02]  /*01e0*/  LDCU.64 UR4, c[0x0][0x8a8] ;  /* 0x00011500ff0477ac */ /* 0x000ea40008000a00 */
[----:B--2---:R-:W-:-:S04]  /*01f0*/  UISETP.NE.U32.AND UP0, UPT, UR4, URZ, UPT ;  /* 0x000000ff0400728c */ /* 0x004fc8000bf05070 */
[----:B------:R-:W-:-:S09]  /*0200*/  UISETP.NE.AND.EX UP0, UPT, UR5, URZ, UPT, UP0 ;  /* 0x000000ff0500728c */ /* 0x000fd2000bf05300 */
[----:B------:R-:W-:Y:S05]  /*0210*/  BRA.U !UP0, `(.L_x_3) ;  /* 0x0000000108107547 */ /* 0x000fea000b800000 */
[----:B------:R-:W2:Y:S01]  /*0220*/  LDC.64 R38, c[0x0][0x8a8] ;  /* 0x00022a00ff267b82 */ /* 0x000ea20000000a00 */
[----:B------:R-:W2:Y:S02]  /*0230*/  LDCU.64 UR4, c[0x0][0x358] ;  /* 0x00006b00ff0477ac */ /* 0x000ea40008000a00 */
[----:B--2---:R2:W5:Y:S01]  /*0240*/  LDG.E R38, desc[UR4][R38.64] ;  /* 0x0000000426267981 */ /* 0x004562000c1e1900 */
[----:B------:R-:W-:Y:S05]  /*0250*/  BRA `(.L_x_2) ;  /* 0x0000000000087947 */ /* 0x000fea0003800000 */
.L_x_3:
[----:B------:R-:W2:Y:S02]  /*0260*/  LDCU UR4, c[0x0][0x8a0] ;  /* 0x00011400ff0477ac */ /* 0x000ea40008000800 */
[----:B--2---:R-:W-:Y:S02]  /*0270*/  MOV R38, UR4 ;  /* 0x0000000400267c02 */ /* 0x004fe40008000f00 */
.L_x_2:
[----:B------:R-:W-:Y:S01]  /*0280*/  IMAD.U32 R0, RZ, RZ, UR17 ;  /* 0x00000011ff007e24 */ /* 0x000fe2000f8e00ff */
[----:B------:R-:W-:Y:S04]  /*0290*/  BSSY.RECONVERGENT B0, `(.L_x_4) ;  /* 0x000000c000007945 */ /* 0x000fe80003800200 */
[C---:B------:R-:W-:Y:S02]  /*02a0*/  ISETP.NE.OR P2, PT, R0.reuse, 0x1, !P1 ;  /* 0x000000010000780c */ /* 0x040fe40004f45670 */
[----:B------:R-:W-:-:S11]  /*02b0*/  ISETP.NE.OR P0, PT, R0, 0x3, !P1 ;  /* 0x000000030000780c */ /* 0x000fd60004f05670 */
[----:B------:R-:W-:Y:S05]  /*02c0*/  @P2 BRA `(.L_x_5) ;  /* 0x0000000000202947 */ /* 0x000fea0003800000 */
[----:B------:R-:W3:Y:S02]  /*02d0*/  LDCU.64 UR4, c[0x0][0x348] ;  /* 0x00006900ff0477ac */ /* 0x000ee40008000a00 */
[----:B---3--:R-:W-:Y:S02]  /*02e0*/  UIADD3 UR6, UP1, UPT, UR4, 0x80, URZ ;  /* 0x0000008004067890 */ /* 0x008fe4000ff3e0ff */
[----:B------:R-:W-:Y:S02]  /*02f0*/  UIADD3 UR4, UP0, UPT, UR4, 0x180, URZ ;  /* 0x0000018004047890 */ /* 0x000fe4000ff1e0ff */
[----:B------:R-:W-:Y:S02]  /*0300*/  UIADD3.X UR7, UPT, UPT, URZ, UR5, URZ, UP1, !UPT ;  /* 0x00000005ff077290 */ /* 0x000fe40008ffe4ff */
[----:B------:R-:W-:-:S07]  /*0310*/  UIADD3.X UR5, UPT, UPT, URZ, UR5, URZ, UP0, !UPT ;  /* 0x00000005ff057290 */ /* 0x000fce00087fe4ff */
[----:B------:R3:W-:Y:S02]  /*0320*/  UTMACCTL.PF [UR6] ;  /* 0x00000000060079b9 */ /* 0x0007e40008040000 */
[----:B------:R3:W-:Y:S02]  /*0330*/  UTMACCTL.PF [UR4] ;  /* 0x00000000040079b9 */ /* 0x0007e40008040000 */
[----:B---3--:R-:W-:Y:S01]  /*0340*/  NOP ;  /* 0x0000000000007918 */ /* 0x008fe20000000000 */
.L_x_5:
[----:B------:R-:W-:Y:S05]  /*0350*/  BSYNC.RECONVERGENT B0 ;  /* 0x0000000000007941 */ /* 0x000fea0003800200 */
.L_x_4:
[----:B------:R-:W-:Y:S04]  /*0360*/  BSSY.RECONVERGENT B0, `(.L_x_6) ;  /* 0x000000a000007945 */ /* 0x000fe80003800200 */
        /* <DEDUP_REMOVED lines=9> */
.L_x_7:
[----:B------:R-:W-:Y:S05]  /*0400*/  BSYNC.RECONVERGENT B0 ;  /* 0x0000000000007941 */ /* 0x000fea0003800200 */
.L_x_6:
[----:B------:R-:W3:Y:S01]  /*0410*/  LDCU.64 UR4, c[0x0][0x888] ;  /* 0x00011100ff0477ac */ /* 0x000ee20008000a00 */
[----:B------:R-:W-:Y:S02]  /*0420*/  UISETP.EQ.U32.AND UP1, UPT, UR8, URZ, UPT ;  /* 0x000000ff0800728c */ /* 0x000fe4000bf22070 */
[----:B------:R-:W-:Y:S02]  /*0430*/  UPLOP3.LUT UP3, UPT, UPT, UPT, UPT, 0x80, 0x8 ;  /* 0x000000000008789c */ /* 0x000fe40003f6f070 */
[----:B---3--:R-:W-:-:S04]  /*0440*/  UISETP.NE.U32.AND UP0, UPT, UR4, URZ, UPT ;  /* 0x000000ff0400728c */ /* 0x008fc8000bf05070 */
[----:B------:R-:W-:-:S04]  /*0450*/  UISETP.NE.AND.EX UP0, UPT, UR5, URZ, UPT, UP0 ;  /* 0x000000ff0500728c */ /* 0x000fc8000bf05300 */
[----:B------:R-:W-:-:S04]  /*0460*/  UISETP.EQ.OR.EX UP2, UPT, UR9, URZ, !UP0, UP1 ;  /* 0x000000ff0900728c */ /* 0x000fc8000c742710 */
[----:B------:R-:W-:-:S06]  /*0470*/  UP2UR UR4, UPR, URZ, 0x4 ;  /* 0x00000004ff047883 */ /* 0x000fcc0008000000 */
[----:B------:R-:W-:Y:S01]  /*0480*/  MOV R94, UR4 ;  /* 0x00000004005e7c02 */ /* 0x000fe20008000f00 */
[----:B------:R-:W-:Y:S06]  /*0490*/  BRA.U !UP2, `(.L_x_8) ;  /* 0x000000010a207547 */ /* 0x000fec000b800000 */
[----:B------:R-:W-:Y:S01]  /*04a0*/  UISETP.NE.U32.AND UP1, UPT, UR8, URZ, UPT ;  /* 0x000000ff0800728c */ /* 0x000fe2000bf25070 */
[----:B-----5:R-:W-:Y:S01]  /*04b0*/  FSETP.NEU.AND P0, PT, R45, RZ, PT ;  /* 0x000000ff2d00720b */ /* 0x020fe20003f0d000 */
[----:B------:R-:W-:Y:S02]  /*04c0*/  USEL UR4, URZ, 0xffffffff, UP0 ;  /* 0xffffffffff047887 */ /* 0x000fe40008000000 */
[----:B------:R-:W-:-:S10]  /*04d0*/  UISETP.NE.AND.EX UP1, UPT, UR9, URZ, UPT, UP1 ;  /* 0x000000ff0900728c */ /* 0x000fd4000bf25310 */
[----:B------:R-:W-:Y:S01]  /*04e0*/  VOTEU.ANY UP0, P0 ;  /* 0x0000000000ff7886 */ /* 0x000fe20000000100 */
[----:B------:R-:W-:-:S04]  /*04f0*/  @!UP1 USEL UR4, URZ, 0xffffffff, UP0 ;  /* 0xffffffffff049887 */ /* 0x000fc80008000000 */
[----:B------:R-:W-:-:S04]  /*0500*/  ULOP3.LUT UR4, UR4, 0x1, URZ, 0xc0, !UPT ;  /* 0x0000000104047892 */ /* 0x000fc8000f8ec0ff */
[----:B------:R-:W-:-:S11]  /*0510*/  UISETP.NE.U32.AND UP3, UPT, UR4, 0x1, UPT ;  /* 0x000000010400788c */ /* 0x000fd6000bf65070 */
.L_x_8:
[----:B------:R-:W3:Y:S01]  /*0520*/  SHFL.IDX PT, R0, R91, RZ, 0x1f ;  /* 0x00001fff5b007589 */ /* 0x000ee200000e0000 */
[----:B------:R-:W-:-:S04]  /*0530*/  UISETP.NE.AND UP0, UPT, UR17, 0x2, UPT ;  /* 0x000000021100788c */ /* 0x000fc8000bf05270 */
[----:B------:R-:W-:Y:S02]  /*0540*/  UISETP.EQ.AND UP1, UPT, UR47, URZ, !UP0 ;  /* 0x000000ff2f00728c */ /* 0x000fe4000c722270 */
[----:B------:R-:W-:-:S04]  /*0550*/  USEL UR46, URZ, 0x1, UP0 ;  /* 0x00000001ff2e7887 */ /* 0x000fc80008000000 */
[----:B------:R-:W-:Y:S02]  /*0560*/  PLOP3.LUT P3, PT, P1, PT, UP1, 0x80, 0x8 ;  /* 0x000000000008781c */ /* 0x000fe40000f6f018 */
[----:B---3--:R-:W-:-:S13]  /*0570*/  ISETP.NE.AND P0, PT, R0, RZ, PT ;  /* 0x000000ff0000720c */ /* 0x008fda0003f05270 */
[----:B------:R-:W-:Y:S05]  /*0580*/  @P0 BRA `(.L_x_9) ;  /* 0x0000000000540947 */ /* 0x000fea0003800000 */
[----:B------:R-:W-:Y:S01]  /*0590*/  UMOV UR4, 0x400 ;  /* 0x0000040000047882 */ /* 0x000fe20000000000 */
[----:B------:R-:W-:Y:S01]  /*05a0*/  UMOV UR8, 0x1 ;  /* 0x0000000100087882 */ /* 0x000fe20000000000 */
[----:B------:R-:W-:Y:S01]  /*05b0*/  UMOV UR6, 0x2 ;  /* 0x0000000200067882 */ /* 0x000fe20000000000 */
[----:B------:R-:W-:Y:S02]  /*05c0*/  ULEA UR4, UR52, UR4, 0x18 ;  /* 0x0000000434047291 */ /* 0x000fe4000f8ec0ff */
[----:B------:R-:W-:-:S04]  /*05d0*/  UIADD3 UR8, UPT, UPT, -UR8, 0x100000, URZ ;  /* 0x0010000008087890 */ /* 0x000fc8000fffe1ff */
[----:B------:R-:W-:Y:S02]  /*05e0*/  USHF.L.U32 UR9, UR8, 0xb, URZ ;  /* 0x0000000b08097899 */ /* 0x000fe400080006ff */
[----:B------:R-:W-:Y:S02]  /*05f0*/  USHF.L.U32 UR8, UR8, 0x1, URZ ;  /* 0x0000000108087899 */ /* 0x000fe400080006ff */
[----:B------:R-:W-:-:S04]  /*0600*/  UIADD3 UR6, UPT, UPT, -UR6, 0x100000, URZ ;  /* 0x0010000006067890 */ /* 0x000fc8000fffe1ff */
[----:B------:R-:W-:Y:S02]  /*0610*/  USHF.L.U32 UR7, UR6, 0xb, URZ ;  /* 0x0000000b06077899 */ /* 0x000fe400080006ff */
[----:B------:R-:W-:Y:S01]  /*0620*/  USHF.L.U32 UR6, UR6, 0x1, URZ ;  /* 0x0000000106067899 */ /* 0x000fe200080006ff */
[----:B------:R-:W-:Y:S01]  /*0630*/  ELECT P0, URZ, PT ;  /* 0x0000000000ff782f */ /* 0x000fe20003800000 */
[----:B------:R-:W3:Y:S02]  /*0640*/  FENCE.VIEW.ASYNC.S ;  /* 0x00000000000073c6 */ /* 0x000ee40000000000 */
[----:B---3--:R3:W4:Y:S08]  /*0650*/  SYNCS.EXCH.64 URZ, [UR4], UR8 ;  /* 0x0000000804ff75b2 */ /* 0x0087300008000100 */
[----:B------:R3:W1:Y:S01]  /*0660*/  SYNCS.EXCH.64 URZ, [UR4+0x20], UR6 ;  /* 0x0000200604ff75b2 */ /* 0x0006620008000100 */
[----:B------:R3:W1:Y:S01]  /*0670*/  SYNCS.EXCH.64 URZ, [UR4+0x8], UR8 ;  /* 0x0000080804ff75b2 */ /* 0x0006620008000100 */
[----:B------:R3:W1:Y:S01]  /*0680*/  SYNCS.EXCH.64 URZ, [UR4+0x28], UR6 ;  /* 0x0000280604ff75b2 */ /* 0x0006620008000100 */
[----:B------:R3:W1:Y:S01]  /*0690*/  SYNCS.EXCH.64 URZ, [UR4+0x10], UR8 ;  /* 0x0000100804ff75b2 */ /* 0x0006620008000100 */
[----:B------:R3:W1:Y:S01]  /*06a0*/  SYNCS.EXCH.64 URZ, [UR4+0x30], UR6 ;  /* 0x0000300604ff75b2 */ /* 0x0006620008000100 */
[----:B------:R3:W1:Y:S01]  /*06b0*/  SYNCS.EXCH.64 URZ, [UR4+0x18], UR8 ;  /* 0x0000180804ff75b2 */ /* 0x0006620008000100 */
[----:B------:R3:W1:Y:S01]  /*06c0*/  SYNCS.EXCH.64 URZ, [UR4+0x38], UR6 ;  /* 0x0000380604ff75b2 */ /* 0x0006620008000100 */
[----:B------:R-:W-:Y:S01]  /*06d0*/  NOP ;  /* 0x0000000000007918 */ /* 0x000fe20000000000 */
.L_x_9:
[----:B------:R-:W2:Y:S01]  /*06e0*/  SHFL.IDX PT, R0, R91, RZ, 0x1f ;  /* 0x00001fff5b007589 */ /* 0x000ea200000e0000 */
[----:B------:R-:W-:Y:S01]  /*06f0*/  NOP ;  /* 0x0000000000007918 */ /* 0x000fe20000000000 */
[----:B--2---:R-:W-:-:S13]  /*0700*/  ISETP.NE.AND P0, PT, R0, 0x1, PT ;  /* 0x000000010000780c */ /* 0x004fda0003f05270 */
[----:B------:R-:W-:Y:S05]  /*0710*/  @P0 BRA `(.L_x_10) ;  /* 0x0000000000540947 */ /* 0x000fea0003800000 */
[----:B---3--:R-:W-:Y:S01]  /*0720*/  UMOV UR4, 0x400 ;  /* 0x0000040000047882 */ /* 0x008fe20000000000 */
        /* <DEDUP_REMOVED lines=10> */
[----:B------:R-:W2:Y:S02]  /*07d0*/  FENCE.VIEW.ASYNC.S ;  /* 0x00000000000073c6 */ /* 0x000ea40000000000 */
[----:B--2---:R2:W3:Y:S08]  /*07e0*/  SYNCS.EXCH.64 URZ, [UR4+0x40], UR8 ;  /* 0x0000400804ff75b2 */ /* 0x0044f00008000100 */
        /* <DEDUP_REMOVED lines=8> */
.L_x_10:
[----:B------:R-:W4:Y:S01]  /*0870*/  SHFL.IDX PT, R0, R91, RZ, 0x1f ;  /* 0x00001fff5b007589 */ /* 0x000f2200000e0000 */
[----:B------:R-:W-:Y:S01]  /*0880*/  NOP ;  /* 0x0000000000007918 */ /* 0x000fe20000000000 */
[----:B----4-:R-:W-:-:S13]  /*0890*/  ISETP.NE.AND P0, PT, R0, 0x3, PT ;  /* 0x000000030000780c */ /* 0x010fda0003f05270 */
[----:B------:R-:W-:Y:S05]  /*08a0*/  @P0 BRA `(.L_x_11) ;  /* 0x00000000002c0947 */ /* 0x000fea0003800000 */
[----:B--23--:R-:W-:Y:S01]  /*08b0*/  UMOV UR6, 0x400 ;  /* 0x0000040000067882 */ /* 0x00cfe20000000000 */
[----:B------:R-:W-:Y:S01]  /*08c0*/  UMOV UR4, 0x20 ;  /* 0x0000002000047882 */ /* 0x000fe20000000000 */
[----:B------:R-:W-:Y:S02]  /*08d0*/  ULEA UR6, UR52, UR6, 0x18 ;  /* 0x0000000634067291 */ /* 0x000fe4000f8ec0ff */
[----:B------:R-:W-:-:S04]  /*08e0*/  UIADD3 UR4, UPT, UPT, -UR4, 0x100000, URZ ;  /* 0x0010000004047890 */ /* 0x000fc8000fffe1ff */
[----:B------:R-:W-:Y:S02]  /*08f0*/  USHF.L.U32 UR5, UR4, 0xb, URZ ;  /* 0x0000000b04057899 */ /* 0x000fe400080006ff */
[----:B------:R-:W-:Y:S01]  /*0900*/  USHF.L.U32 UR4, UR4, 0x1, URZ ;  /* 0x0000000104047899 */ /* 0x000fe200080006ff */
[----:B------:R-:W-:Y:S01]  /*0910*/  ELECT P0, URZ, PT ;  /* 0x0000000000ff782f */ /* 0x000fe20003800000 */
[----:B------:R-:W2:Y:S10]  /*0920*/  FENCE.VIEW.ASYNC.S ;  /* 0x00000000000073c6 */ /* 0x000eb40000000000 */
[----:B--2---:R4:W2:Y:S01]  /*0930*/  SYNCS.EXCH.64 URZ, [UR6+0x80], UR4 ;  /* 0x0000800406ff75b2 */ /* 0x0048a20008000100 */
[----:B------:R4:W3:Y:S02]  /*0940*/  SYNCS.EXCH.64 URZ, [UR6+0x88], UR4 ;  /* 0x0000880406ff75b2 */ /* 0x0008e40008000100 */
[----:B----4-:R-:W-:Y:S01]  /*0950*/  NOP ;  /* 0x0000000000007918 */ /* 0x010fe20000000000 */
.L_x_11:
[----:B------:R-:W4:Y:S01]  /*0960*/  SHFL.IDX PT, R0, R91, RZ, 0x1f ;  /* 0x00001fff5b007589 */ /* 0x000f2200000e0000 */
[----:B------:R-:W-:Y:S01]  /*0970*/  NOP ;  /* 0x0000000000007918 */ /* 0x000fe20000000000 */
[----:B----4-:R-:W-:-:S13]  /*0980*/  ISETP.NE.AND P0, PT, R0, 0x4, PT ;  /* 0x000000040000780c */ /* 0x010fda0003f05270 */
[----:B------:R-:W-:Y:S05]  /*0990*/  @P0 BRA `(.L_x_12) ;  /* 0x0000000000480947 */ /* 0x000fea0003800000 */
[----:B--23--:R-:W-:Y:S01]  /*09a0*/  UMOV UR4, 0x3a0 ;  /* 0x000003a000047882 */ /* 0x00cfe20000000000 */
[----:B------:R-:W-:Y:S01]  /*09b0*/  UMOV UR6, 0x400 ;  /* 0x0000040000067882 */ /* 0x000fe20000000000 */
[----:B------:R-:W-:Y:S01]  /*09c0*/  USEL UR4, UR4, 0x320, UP3 ;  /* 0x0000032004047887 */ /* 0x000fe20009800000 */
        /* <DEDUP_REMOVED lines=10> */
[----:B--2---:R4:W2:Y:S08]  /*0a70*/  SYNCS.EXCH.64 URZ, [UR6+0x90], UR8 ;  /* 0x0000900806ff75b2 */ /* 0x0048b00008000100 */
[----:B------:R4:W3:Y:S01]  /*0a80*/  SYNCS.EXCH.64 URZ, [UR6+0xa0], UR4 ;  /* 0x0000a00406ff75b2 */ /* 0x0008e20008000100 */
[----:B------:R4:W1:Y:S01]  /*0a90*/  SYNCS.EXCH.64 URZ, [UR6+0x98], UR8 ;  /* 0x0000980806ff75b2 */ /* 0x0008620008000100 */
[----:B------:R4:W1:Y:S02]  /*0aa0*/  SYNCS.EXCH.64 URZ, [UR6+0xa8], UR4 ;  /* 0x0000a80406ff75b2 */ /* 0x0008640008000100 */
[----:B----4-:R-:W-:Y:S01]  /*0ab0*/  NOP ;  /* 0x0000000000007918 */ /* 0x010fe20000000000 */
.L_x_12:
[----:B------:R-:W4:Y:S01]  /*0ac0*/  SHFL.IDX PT, R0, R91, RZ, 0x1f ;  /* 0x00001fff5b007589 */ /* 0x000f2200000e0000 */
[----:B------:R-:W-:Y:S01]  /*0ad0*/  NOP ;  /* 0x0000000000007918 */ /* 0x000fe20000000000 */
[----:B----4-:R-:W-:-:S13]  /*0ae0*/  ISETP.NE.AND P0, PT, R0, 0x5, PT ;  /* 0x000000050000780c */ /* 0x010fda0003f05270 */
[----:B------:R-:W-:Y:S05]  /*0af0*/  @P0 BRA `(.L_x_13) ;  /* 0x0000000000440947 */ /* 0x000fea0003800000 */
[----:B--23--:R-:W-:Y:S01]  /*0b00*/  UMOV UR4, 0x400 ;  /* 0x0000040000047882 */ /* 0x00cfe20000000000 */
        /* <DEDUP_REMOVED lines=16> */
.L_x_13:
[----:B------:R-:W4:Y:S01]  /*0c10*/  SHFL.IDX PT, R0, R91, RZ, 0x1f ;  /* 0x00001fff5b007589 */ /* 0x000f2200000e0000 */
[----:B------:R-:W-:Y:S01]  /*0c20*/  ISETP.NE.OR P1, PT, RZ, UR17, !P1 ;  /* 0x00000011ff007c0c */ /* 0x000fe2000cf25670 */
        /* <DEDUP_REMOVED lines=12> */
[----:B------:R4:W3:Y:S01]  /*0cf0*/  SYNCS.EXCH.64 URZ, [UR4+0xe0], UR6 ;  /* 0x0000e00604ff75b2 */ /* 0x0008e20008000100 */
[----:B------:R4:W1:Y:S01]  /*0d00*/  SYNCS.EXCH.64 URZ, [UR4+0xd8], UR6 ;  /* 0x0000d80604ff75b2 */ /* 0x0008620008000100 */
[----:B------:R4:W1:Y:S02]  /*0d10*/  SYNCS.EXCH.64 URZ, [UR4+0xe8], UR6 ;  /* 0x0000e80604ff75b2 */ /* 0x0008640008000100 */
[----:B----4-:R-:W-:Y:S01]  /*0d20*/  NOP ;  /* 0x0000000000007918 */ /* 0x010fe20000000000 */
.L_x_14:
[----:B------:R-:W-:Y:S01]  /*0d30*/  VOTEU.ALL UP0, P1 ;  /* 0x0000000000ff7886 */ /* 0x000fe20000800000 */
[----:B--23--:R-:W-:Y:S01]  /*0d40*/  UMOV UR4, 0x20 ;  /* 0x0000002000047882 */ /* 0x00cfe20000000000 */
[----:B------:R-:W2:Y:S01]  /*0d50*/  LDCU UR7, c[0x0][0x36c] ;  /* 0x00006d80ff0777ac */ /* 0x000ea20008000800 */
[----:B------:R-:W-:Y:S01]  /*0d60*/  NOP ;  /* 0x0000000000007918 */ /* 0x000fe20000000000 */
[----:B-1----:R-:W-:Y:S01]  /*0d70*/  LOP3.LUT R3, R107, 0x1f, RZ, 0xc0, !PT ;  /* 0x0000001f6b037812 */ /* 0x002fe200078ec0ff */
[----:B------:R-:W-:Y:S01]  /*0d80*/  @!UP0 UMOV UR6, 0x400 ;  /* 0x0000040000068882 */ /* 0x000fe20000000000 */
[----:B------:R-:W-:-:S04]  /*0d90*/  @!UP0 UIADD3 UR4, UPT, UPT, -UR4, 0x100000, URZ ;  /* 0x0010000004048890 */ /* 0x000fc8000fffe1ff */
[----:B------:R-:W-:Y:S02]  /*0da0*/  @!UP0 USHF.L.U32 UR5, UR4, 0xb, URZ ;  /* 0x0000000b04058899 */ /* 0x000fe400080006ff */
[----:B------:R-:W-:Y:S02]  /*0db0*/  @!UP0 USHF.L.U32 UR4, UR4, 0x1, URZ ;  /* 0x0000000104048899 */ /* 0x000fe400080006ff */
[----:B------:R-:W-:Y:S01]  /*0dc0*/  @!UP0 ULEA UR6, UR52, UR6, 0x18 ;  /* 0x0000000634068291 */ /* 0x000fe2000f8ec0ff */
[----:B------:R-:W-:Y:S01]  /*0dd0*/  VOTEU.ALL UP0, P1 ;  /* 0x0000000000ff7886 */ /* 0x000fe20000800000 */
[----:B------:R-:W-:Y:S02]  /*0de0*/  UISETP.NE.AND UP4, UPT, UR17, URZ, UPT ;  /* 0x000000ff1100728c */ /* 0x000fe4000bf85270 */
[----:B--2---:R-:W-:Y:S01]  /*0df0*/  UISETP.EQ.U32.AND UP5, UPT, UR7, 0x1, UPT ;  /* 0x000000010700788c */ /* 0x004fe2000bfa2070 */
[----:B------:R-:W1:Y:S07]  /*0e00*/  FENCE.VIEW.ASYNC.S ;  /* 0x00000000000073c6 */ /* 0x000e6e0000000000 */
[----:B-1----:R1:W2:Y:S01]  /*0e10*/  @!UP0 SYNCS.EXCH.64 URZ, [UR6+0xf0], UR4 ;  /* 0x0000f00406ff85b2 */ /* 0x0022a20008000100 */
[----:B------:R-:W-:Y:S05]  /*0e20*/  BRA.U !UP5, `(.L_x_15) ;  /* 0x000000010d087547 */ /* 0x000fea000b800000 */
[----:B--2---:R-:W-:Y:S01]  /*0e30*/  UCGABAR_ARV ;  /* 0x00000000000079c7 */ /* 0x004fe20008000000 */
[----:B------:R-:W-:Y:S05]  /*0e40*/  BRA `(.L_x_16) ;  /* 0x0000000000047947 */ /* 0x000fea0003800000 */
.L_x_15:
[----:B--2---:R-:W-:Y:S01]  /*0e50*/  NOP ;  /* 0x0000000000007918 */ /* 0x004fe20000000000 */
.L_x_16:
[----:B------:R-:W2:Y:S01]  /*0e60*/  S2UR UR16, SR_CTAID.X ;  /* 0x00000000001079c3 */ /* 0x000ea20000002500 */
[----:B------:R-:W-:-:S05]  /*0e70*/  CS2R.32 R93, SR_CgaSize ;  /* 0x00000000005d7805 */ /* 0x000fca0000008a00 */
[----:B------:R-:W-:-:S05]  /*0e80*/  IMAD R93, R93, -0xa0, RZ ;  /* 0xffffff605d5d7824 */ /* 0x000fca00078e02ff */
[----:B-1----:R-:W-:-:S14]  /*0e90*/  R2UR UR5, R93 ;  /* 0x000000005d0572ca */ /* 0x002fdc00000e0000 */
[----:B------:R-:W1:Y:S01]  /*0ea0*/  LDCU UR5, c[0x0][UR5+0x2b0] ;  /* 0x00005600050577ac */ /* 0x000e620008000800 */
[----:B------:R-:W-:-:S05]  /*0eb0*/  CS2R.32 R93, SR_CgaSize ;  /* 0x00000000005d7805 */ /* 0x000fca0000008a00 */
[----:B------:R-:W-:-:S05]  /*0ec0*/  IMAD R93, R93, -0xa0, RZ ;  /* 0xffffff605d5d7824 */ /* 0x000fca00078e02ff */
[----:B------:R-:W-:-:S14]  /*0ed0*/  R2UR UR4, R93 ;  /* 0x000000005d0472ca */ /* 0x000fdc00000e0000 */
[----:B------:R-:W3:Y:S01]  /*0ee0*/  LDCU UR4, c[0x0][UR4+0x2b4] ;  /* 0x00005680040477ac */ /* 0x000ee20008000800 */
[----:B------:R-:W4:Y:S01]  /*0ef0*/  S2UR UR7, SR_CTAID.Y ;  /* 0x00000000000779c3 */ /* 0x000f220000002600 */
[----:B------:R-:W-:-:S05]  /*0f00*/  CS2R.32 R93, SR_CgaSize ;  /* 0x00000000005d7805 */ /* 0x000fca0000008a00 */
[----:B------:R-:W-:-:S05]  /*0f10*/  IMAD R93, R93, -0xa0, RZ ;  /* 0xffffff605d5d7824 */ /* 0x000fca00078e02ff */
[----:B------:R-:W-:-:S14]  /*0f20*/  R2UR UR8, R93 ;  /* 0x000000005d0872ca */ /* 0x000fdc00000e0000 */
[----:B------:R-:W3:Y:S01]  /*0f30*/  LDCU UR8, c[0x0][UR8+0x2a0] ;  /* 0x00005400080877ac */ /* 0x000ee20008000800 */
[----:B------:R-:W-:-:S05]  /*0f40*/  CS2R.32 R93, SR_CgaSize ;  /* 0x00000000005d7805 */ /* 0x000fca0000008a00 */
[----:B------:R-:W-:-:S05]  /*0f50*/  IMAD R93, R93, -0xa0, RZ ;  /* 0xffffff605d5d7824 */ /* 0x000fca00078e02ff */
[----:B------:R-:W-:-:S14]  /*0f60*/  R2UR UR9, R93 ;  /* 0x000000005d0972ca */ /* 0x000fdc00000e0000 */
[----:B------:R-:W3:Y:S01]  /*0f70*/  LDCU UR9, c[0x0][UR9+0x2a4] ;  /* 0x00005480090977ac */ /* 0x000ee20008000800 */
[----:B------:R-:W3:Y:S01]  /*0f80*/  S2UR UR36, SR_CTAID.Z ;  /* 0x00000000002479c3 */ /* 0x000ee20000002700 */
[----:B------:R-:W3:Y:S01]  /*0f90*/  LDCU UR21, c[0x0][0xb24] ;  /* 0x00016480ff1577ac */ /* 0x000ee20008000800 */
[----:B------:R-:W-:Y:S02]  /*0fa0*/  UISETP.GT.U32.AND UP0, UPT, UR47, 0xffff, UPT ;  /* 0x0000ffff2f00788c */ /* 0x000fe4000bf04070 */
[----:B------:R-:W-:Y:S01]  /*0fb0*/  USHF.L.U32 UR27, UR52, 0xa, URZ ;  /* 0x0000000a341b7899 */ /* 0x000fe200080006ff */
[----:B--2---:R-:W-:Y:S01]  /*0fc0*/  I2FP.F32.U32 R2, UR16 ;  /* 0x0000001000027c45 */ /* 0x004fe20008201000 */
[----:B------:R-:W-:Y:S01]  /*0fd0*/  UMOV UR30, 0x5 ;  /* 0x00000005001e7882 */ /* 0x000fe20000000000 */
[----:B------:R-:W2:Y:S03]  /*0fe0*/  LDCU UR45, c[0x0][0xb24] ;  /* 0x00016480ff2d77ac */ /* 0x000ea60008000800 */
[----:B-1----:R-:W-:Y:S01]  /*0ff0*/  FMUL R2, R2, UR5 ;  /* 0x0000000502027c20 */ /* 0x002fe20008400000 */
[----:B------:R-:W1:Y:S01]  /*1000*/  LDCU UR29, c[0x0][0xb30] ;  /* 0x00016600ff1d77ac */ /* 0x000e620008000800 */
[----:B----4-:R-:W-:Y:S01]  /*1010*/  I2FP.F32.U32 R0, UR7 ;  /* 0x0000000700007c45 */ /* 0x010fe20008201000 */
[----:B------:R-:W-:-:S03]  /*1020*/  USHF.L.U32 UR44, UR16, 0x7, URZ ;  /* 0x00000007102c7899 */ /* 0x000fc600080006ff */
[----:B------:R-:W4:Y:S01]  /*1030*/  F2I.U32.TRUNC.NTZ R2, R2 ;  /* 0x0000000200027305 */ /* 0x000f22000020f000 */
[----:B------:R-:W-:Y:S01]  /*1040*/  USEL UR26, UR47, 0xffff, !UP0 ;  /* 0x0000ffff2f1a7887 */ /* 0x000fe2000c000000 */
[----:B---3--:R-:W-:Y:S01]  /*1050*/  FMUL R0, R0, UR4 ;  /* 0x0000000400007c20 */ /* 0x008fe20008400000 */
[----:B------:R-:W-:Y:S01]  /*1060*/  UISETP.GE.AND UP2, UPT, UR21, 0x1, UPT ;  /* 0x000000011500788c */ /* 0x000fe2000bf46270 */
[----:B------:R-:W-:-:S04]  /*1070*/  UMOV UR20, UR7 ;  /* 0x0000000700147c82 */ /* 0x000fc80008000000 */
[----:B------:R-:W3:Y:S01]  /*1080*/  F2I.U32.TRUNC.NTZ R0, R0 ;  /* 0x0000000000007305 */ /* 0x000ee2000020f000 */
[----:B----4-:R-:W-:Y:S02]  /*1090*/  R2UR UR4, R2 ;  /* 0x00000000020472ca */ /* 0x010fe400000e0000 */
[----:B------:R-:W-:Y:S02]  /*10a0*/  PRMT R2, RZ, 0x7610, R2 ;  /* 0x00007610ff027816 */ /* 0x000fe40000000002 */
[----:B---3--:R-:W-:Y:S02]  /*10b0*/  R2UR UR6, R0 ;  /* 0x00000000000672ca */ /* 0x008fe400000e0000 */
[----:B------:R-:W-:-:S07]  /*10c0*/  PRMT R0, RZ, 0x7610, R0 ;  /* 0x00007610ff007816 */ /* 0x000fce0000000000 */
[----:B------:R-:W-:-:S04]  /*10d0*/  UIADD3 UR5, UPT, UPT, -UR4, URZ, URZ ;  /* 0x000000ff04057290 */ /* 0x000fc8000fffe1ff */
[----:B------:R-:W-:Y:S02]  /*10e0*/  UIMAD UR5, UR8, UR5, UR16 ;  /* 0x00000005080572a4 */ /* 0x000fe4000f8e0210 */
[----:B------:R-:W-:-:S04]  /*10f0*/  UIADD3 UR4, UPT, UPT, -UR6, URZ, URZ ;  /* 0x000000ff06047290 */ /* 0x000fc8000fffe1ff */
[----:B------:R-:W-:Y:S01]  /*1100*/  IMAD.U32 R93, RZ, RZ, UR5 ;  /* 0x00000005ff5d7e24 */ /* 0x000fe2000f8e00ff */
[----:B------:R-:W-:-:S06]  /*1110*/  UIMAD UR4, UR9, UR4, UR7 ;  /* 0x00000004090472a4 */ /* 0x000fcc000f8e0207 */
[----:B------:R-:W-:Y:S01]  /*1120*/  IMAD.U32 R92, RZ, RZ, UR4 ;  /* 0x00000004ff5c7e24 */ /* 0x000fe2000f8e00ff */
[----:B-12---:R-:W-:Y:S06]  /*1130*/  BRA.U UP4, `(.L_x_17) ;  /* 0x0000000104447547 */ /* 0x006fec000b800000 */
[----:B------:R-:W-:Y:S02]  /*1140*/  R2UR UR4, R93 ;  /* 0x000000005d0472ca */ /* 0x000fe400000e0000 */
[----:B------:R-:W-:-:S11]  /*1150*/  R2UR UR8, R92 ;  /* 0x000000005c0872ca */ /* 0x000fd600000e0000 */
[----:B------:R-:W-:Y:S02]  /*1160*/  UISETP.GT.U32.AND UP0, UPT, UR4, 0x1, UPT ;  /* 0x000000010400788c */ /* 0x000fe4000bf04070 */
[----:B------:R-:W-:Y:S02]  /*1170*/  ULOP3.LUT UR4, UR4, 0xfffffffe, URZ, 0xc0, !UPT ;  /* 0xfffffffe04047892 */ /* 0x000fe4000f8ec0ff */
[----:B------:R-:W-:Y:S02]  /*1180*/  UISETP.NE.AND UP1, UPT, UR8, URZ, UP0 ;  /* 0x000000ff0800728c */ /* 0x000fe40008725270 */
[----:B------:R-:W-:Y:S02]  /*1190*/  UISETP.NE.AND UP0, UPT, UR8, 0x1, UP0 ;  /* 0x000000010800788c */ /* 0x000fe40008705270 */
[----:B------:R-:W-:Y:S02]  /*11a0*/  USEL UR7, URZ, 0x1, UP1 ;  /* 0x00000001ff077887 */ /* 0x000fe40008800000 */
[----:B------:R-:W-:-:S02]  /*11b0*/  USEL UR6, URZ, 0x4, UP0 ;  /* 0x00000004ff067887 */ /* 0x000fc40008000000 */
[----:B------:R-:W-:Y:S02]  /*11c0*/  USEL UR5, URZ, 0x2, UP1 ;  /* 0x00000002ff057887 */ /* 0x000fe40008800000 */
[----:B------:R-:W-:Y:S02]  /*11d0*/  ULEA UR4, UR8, UR4, 0x1 ;  /* 0x0000000408047291 */ /* 0x000fe4000f8e08ff */
[----:B------:R-:W-:Y:S02]  /*11e0*/  USEL UR8, URZ, 0x8, UP0 ;  /* 0x00000008ff087887 */ /* 0x000fe40008000000 */
[----:B------:R-:W-:-:S03]  /*11f0*/  UIADD3 UR5, UPT, UPT, UR5, UR6, UR7 ;  /* 0x0000000605057290 */ /* 0x000fc6000fffe007 */
[----:B------:R-:W-:Y:S01]  /*1200*/  UMOV UR6, 0x3 ;  /* 0x0000000300067882 */ /* 0x000fe20000000000 */
[----:B------:R-:W-:Y:S02]  /*1210*/  UIADD3 UR5, UPT, UPT, UR5, UR8, URZ ;  /* 0x0000000805057290 */ /* 0x000fe4000fffe0ff */
[----:B------:R-:W-:-:S04]  /*1220*/  USHF.L.U32 UR4, UR6, UR4, URZ ;  /* 0x0000000406047299 */ /* 0x000fc800080006ff */
[----:B------:R-:W-:Y:S02]  /*1230*/  IMAD.U32 R2, RZ, RZ, UR5 ;  /* 0x00000005ff027e24 */ /* 0x000fe4000f8e00ff */
[----:B------:R-:W-:Y:S02]  /*1240*/  IMAD.U32 R0, RZ, RZ, UR4 ;  /* 0x00000004ff007e24 */ /* 0x000fe4000f8e00ff */
.L_x_17:
[----:B------:R-:W-:Y:S05]  /*1250*/  BRA.U !UP2, `(.L_x_18) ;  /* 0x000000010ad47547 */ /* 0x000fea000b800000 */
[----:B------:R-:W1:Y:S01]  /*1260*/  LDCU.128 UR12, c[0x0][0xb10] ;  /* 0x00016200ff0c77ac */ /* 0x000e620008000c00 */
[----:B------:R-:W2:Y:S01]  /*1270*/  LDCU UR6, c[0x0][0x370] ;  /* 0x00006e00ff0677ac */ /* 0x000ea20008000800 */
[----:B------:R-:W3:Y:S01]  /*1280*/  LDCU UR5, c[0x0][0x374] ;  /* 0x00006e80ff0577ac */ /* 0x000ee20008000800 */
[----:B------:R-:W4:Y:S01]  /*1290*/  LDCU UR28, c[0x0][0xb0c] ;  /* 0x00016180ff1c77ac */ /* 0x000f220008000800 */
[----:B------:R-:W4:Y:S01]  /*12a0*/  LDCU UR4, c[0x0][0xb20] ;  /* 0x00016400ff0477ac */ /* 0x000f220008000800 */
[----:B------:R-:W4:Y:S01]  /*12b0*/  LDCU.64 UR8, c[0x0][0xb28] ;  /* 0x00016500ff0877ac */ /* 0x000f220008000a00 */
[----:B-1----:R-:W-:Y:S02]  /*12c0*/  UISETP.NE.AND UP0, UPT, UR14, 0x1, UPT ;  /* 0x000000010e00788c */ /* 0x002fe4000bf05270 */
[----:B---3--:R-:W-:Y:S02]  /*12d0*/  UIMAD.WIDE.U32 UR10, UR5, UR15, URZ ;  /* 0x0000000f050a72a5 */ /* 0x008fe4000f8e00ff */
[----:B--2---:R-:W-:-:S02]  /*12e0*/  UIMAD.WIDE.U32 UR22, UR6, UR12, URZ ;  /* 0x0000000c061672a5 */ /* 0x004fc4000f8e00ff */
[----:B----4-:R-:W-:Y:S02]  /*12f0*/  UISETP.NE.AND UP1, UPT, UR28, 0x1, UPT ;  /* 0x000000011c00788c */ /* 0x010fe4000bf25270 */
[----:B------:R-:W-:Y:S01]  /*1300*/  UISETP.NE.AND UP2, UPT, UR21, 0x1, UPT ;  /* 0x000000011500788c */ /* 0x000fe2000bf45270 */
[----:B------:R-:W-:Y:S02]  /*1310*/  UMOV UR10, UR11 ;  /* 0x0000000b000a7c82 */ /* 0x000fe40008000000 */
[----:B------:R-:W-:Y:S01]  /*1320*/  UMOV UR22, UR23 ;  /* 0x0000001700167c82 */ /* 0x000fe20008000000 */
[----:B------:R-:W-:Y:S02]  /*1330*/  @UP0 USHF.R.U32.HI UR5, URZ, UR4, UR10 ;  /* 0x00000004ff050299 */ /* 0x000fe4000801160a */
[----:B------:R-:W-:Y:S02]  /*1340*/  UIMAD.WIDE.U32 UR24, UR20, UR15, URZ ;  /* 0x0000000f141872a5 */ /* 0x000fe4000f8e00ff */
[----:B------:R-:W-:-:S02]  /*1350*/  UIMAD.WIDE.U32 UR10, UR5, UR8, URZ ;  /* 0x00000008050a72a5 */ /* 0x000fc4000f8e00ff */
[----:B------:R-:W-:Y:S02]  /*1360*/  @UP1 USHF.R.U32.HI UR6, URZ, UR13, UR22 ;  /* 0x0000000dff061299 */ /* 0x000fe40008011616 */
[----:B------:R-:W-:Y:S02]  /*1370*/  UIMAD.WIDE.U32 UR18, UR16, UR12, URZ ;  /* 0x0000000c101272a5 */ /* 0x000fe4000f8e00ff */
[----:B------:R-:W-:Y:S01]  /*1380*/  UIMAD.WIDE.U32 UR22, UR6, UR8, URZ ;  /* 0x00000008061672a5 */ /* 0x000fe2000f8e00ff */
[----:B------:R-:W-:Y:S01]  /*1390*/  UMOV UR24, UR25 ;  /* 0x0000001900187c82 */ /* 0x000fe20008000000 */
[----:B------:R-:W-:Y:S01]  /*13a0*/  UMOV UR10, UR11 ;  /* 0x0000000b000a7c82 */ /* 0x000fe20008000000 */
[----:B------:R-:W-:Y:S02]  /*13b0*/  USHF.R.U32.HI UR24, URZ, UR4, UR24 ;  /* 0x00000004ff187299 */ /* 0x000fe40008011618 */
[----:B------:R-:W-:Y:S02]  /*13c0*/  @UP2 USHF.R.U32.HI UR5, URZ, UR9, UR10 ;  /* 0x00000009ff052299 */ /* 0x000fe4000801160a */
[----:B------:R-:W-:Y:S01]  /*13d0*/  UMOV UR7, UR23 ;  /* 0x0000001700077c82 */ /* 0x000fe20008000000 */
[----:B------:R-:W-:Y:S01]  /*13e0*/  UMOV UR18, UR19 ;  /* 0x0000001300127c82 */ /* 0x000fe20008000000 */
[----:B------:R-:W-:-:S02]  /*13f0*/  @UP2 USHF.R.U32.HI UR6, URZ, UR9, UR7 ;  /* 0x00000009ff062299 */ /* 0x000fc40008011607 */
[----:B------:R-:W-:Y:S02]  /*1400*/  USHF.R.U32.HI UR13, URZ, UR13, UR18 ;  /* 0x0000000dff0d7299 */ /* 0x000fe40008011612 */
[----:B------:R-:W-:Y:S02]  /*1410*/  USEL UR4, UR20, UR24, !UP0 ;  /* 0x0000001814047287 */ /* 0x000fe4000c000000 */
[----:B------:R-:W-:Y:S02]  /*1420*/  UIMAD UR7, UR5, UR21, URZ ;  /* 0x00000015050772a4 */ /* 0x000fe4000f8e02ff */
[----:B------:R-:W-:Y:S02]  /*1430*/  USEL UR5, UR16, UR13, !UP1 ;  /* 0x0000000d10057287 */ /* 0x000fe4000c800000 */
[----:B------:R-:W-:Y:S02]  /*1440*/  UIMAD UR12, UR6, UR21, URZ ;  /* 0x00000015060c72a4 */ /* 0x000fe4000f8e02ff */
[----:B------:R-:W-:-:S02]  /*1450*/  UISETP.GE.AND UP0, UPT, UR4, UR7, UPT ;  /* 0x000000070400728c */ /* 0x000fc4000bf06270 */
[----:B------:R-:W-:Y:S02]  /*1460*/  UIMAD.WIDE.U32 UR10, UR4, UR8, URZ ;  /* 0x00000008040a72a5 */ /* 0x000fe4000f8e00ff */
[----:B------:R-:W-:Y:S02]  /*1470*/  UISETP.GE.OR UP0, UPT, UR5, UR12, UP0 ;  /* 0x0000000c0500728c */ /* 0x000fe40008706670 */
[----:B------:R-:W-:Y:S02]  /*1480*/  UIMAD.WIDE.U32 UR12, UR5, UR8, URZ ;  /* 0x00000008050c72a5 */ /* 0x000fe4000f8e00ff */
[----:B------:R-:W-:Y:S01]  /*1490*/  UIADD3 UR10, UPT, UPT, -UR4, URZ, URZ ;  /* 0x000000ff040a7290 */ /* 0x000fe2000fffe1ff */
[----:B------:R-:W-:Y:S01]  /*14a0*/  UMOV UR8, UR11 ;  /* 0x0000000b00087c82 */ /* 0x000fe20008000000 */
[----:B------:R-:W-:Y:S02]  /*14b0*/  UIADD3 UR11, UPT, UPT, -UR5, URZ, URZ ;  /* 0x000000ff050b7290 */ /* 0x000fe4000fffe1ff */
[----:B------:R-:W-:-:S03]  /*14c0*/  USHF.R.U32.HI UR8, URZ, UR9, UR8 ;  /* 0x00000009ff087299 */ /* 0x000fc60008011608 */
[----:B------:R-:W-:Y:S01]  /*14d0*/  @!UP0 UMOV UR7, UR13 ;  /* 0x0000000d00078c82 */ /* 0x000fe20008000000 */
[----:B------:R-:W-:Y:S02]  /*14e0*/  UIMAD UR20, UR14, UR10, UR20 ;  /* 0x0000000a0e1472a4 */ /* 0x000fe4000f8e0214 */
[----:B------:R-:W-:Y:S02]  /*14f0*/  USEL UR8, UR4, UR8, !UP2 ;  /* 0x0000000804087287 */ /* 0x000fe4000d000000 */
[----:B------:R-:W-:Y:S02]  /*1500*/  @!UP0 USHF.R.U32.HI UR7, URZ, UR9, UR7 ;  /* 0x00000009ff078299 */ /* 0x000fe40008011607 */
[----:B------:R-:W-:Y:S02]  /*1510*/  UIADD3 UR9, UPT, UPT, -UR8, URZ, URZ ;  /* 0x000000ff08097290 */ /* 0x000fe4000fffe1ff */
[----:B------:R-:W-:Y:S02]  /*1520*/  @!UP0 USEL UR7, UR5, UR7, !UP2 ;  /* 0x0000000705078287 */ /* 0x000fe4000d000000 */
[----:B------:R-:W-:-:S02]  /*1530*/  UIMAD UR9, UR21, UR9, UR4 ;  /* 0x00000009150972a4 */ /* 0x000fc4000f8e0204 */
[----:B------:R-:W-:Y:S02]  /*1540*/  @!UP0 UIADD3 UR8, UPT, UPT, UR8, -UR7, URZ ;  /* 0x8000000708088290 */ /* 0x000fe4000fffe0ff */
[----:B------:R-:W-:Y:S02]  /*1550*/  @!UP0 UIMAD UR6, UR9, UR6, UR7 ;  /* 0x00000006090682a4 */ /* 0x000fe4000f8e0207 */
[----:B------:R-:W-:Y:S02]  /*1560*/  @!UP0 UIMAD UR4, UR8, UR21, UR5 ;  /* 0x00000015080482a4 */ /* 0x000fe4000f8e0205 */
[----:B------:R-:W-:Y:S02]  /*1570*/  UIMAD UR16, UR28, UR11, UR16 ;  /* 0x0000000b1c1072a4 */ /* 0x000fe4000f8e0210 */
[----:B------:R-:W-:Y:S01]  /*1580*/  UIMAD UR20, UR4, UR14, UR20 ;  /* 0x0000000e041472a4 */ /* 0x000fe2000f8e0214 */
[----:B------:R-:W-:Y:S02]  /*1590*/  @!UP0 UMOV UR5, UR6 ;  /* 0x0000000600058c82 */ /* 0x000fe40008000000 */
[----:B------:R-:W-:-:S12]  /*15a0*/  UIMAD UR16, UR5, UR28, UR16 ;  /* 0x0000001c051072a4 */ /* 0x000fd8000f8e0210 */
.L_x_18:
[----:B------:R-:W-:Y:S02]  /*15b0*/  UISETP.NE.AND UP0, UPT, UR29, 0x1, UPT ;  /* 0x000000011d00788c */ /* 0x000fe4000bf05270 */
[----:B------:R-:W-:Y:S02]  /*15c0*/  ULOP3.LUT UR21, UR26, 0xffff, URZ, 0xc0, !UPT ;  /* 0x0000ffff1a157892 */ /* 0x000fe4000f8ec0ff */
[----:B------:R-:W-:Y:S02]  /*15d0*/  UISETP.NE.AND UP1, UPT, UR17, 0x2, UPT ;  /* 0x000000021100788c */ /* 0x000fe4000bf25270 */
[----:B------:R-:W-:Y:S02]  /*15e0*/  ULOP3.LUT UR22, UR27, 0x800, URZ, 0xc0, !UPT ;  /* 0x000008001b167892 */ /* 0x000fe4000f8ec0ff */
[----:B------:R-:W-:Y:S02]  /*15f0*/  ULOP3.LUT UR44, UR44, 0x80, URZ, 0xc0, !UPT ;  /* 0x000000802c2c7892 */ /* 0x000fe4000f8ec0ff */
[----:B------:R-:W-:Y:S01]  /*1600*/  USHF.L.U32 UR21, UR30, UR21, URZ ;  /* 0x000000151e157299 */ /* 0x000fe200080006ff */
[----:B------:R-:W-:Y:S11]  /*1610*/  BRA.U UP0, `(.L_x_19) ;  /* 0x0000000100447547 */ /* 0x000ff6000b800000 */
[----:B------:R-:W1:Y:S01]  /*1620*/  LDCU.128 UR8, c[0x0][0xb10] ;  /* 0x00016200ff0877ac */ /* 0x000e620008000c00 */
[----:B------:R-:W2:Y:S01]  /*1630*/  LDCU UR12, c[0x0][0xb0c] ;  /* 0x00016180ff0c77ac */ /* 0x000ea20008000800 */
[----:B------:R-:W3:Y:S01]  /*1640*/  LDCU UR13, c[0x0][0xb20] ;  /* 0x00016400ff0d77ac */ /* 0x000ee20008000800 */
[----:B-1----:R-:W-:Y:S02]  /*1650*/  UIMAD.WIDE.U32 UR6, UR16, UR8, URZ ;  /* 0x00000008100672a5 */ /* 0x002fe4000f8e00ff */
[----:B------:R-:W-:Y:S02]  /*1660*/  UIMAD.WIDE.U32 UR4, UR20, UR11, URZ ;  /* 0x0000000b140472a5 */ /* 0x000fe4000f8e00ff */
[----:B--2---:R-:W-:Y:S02]  /*1670*/  UISETP.NE.AND UP2, UPT, UR12, 0x1, UPT ;  /* 0x000000010c00788c */ /* 0x004fe4000bf45270 */
[----:B------:R-:W-:Y:S01]  /*1680*/  UISETP.NE.AND UP0, UPT, UR10, 0x1, UPT ;  /* 0x000000010a00788c */ /* 0x000fe2000bf05270 */
[----:B------:R-:W-:-:S02]  /*1690*/  UMOV UR6, UR7 ;  /* 0x0000000700067c82 */ /* 0x000fc40008000000 */
[----:B------:R-:W-:Y:S01]  /*16a0*/  UMOV UR4, UR5 ;  /* 0x0000000500047c82 */ /* 0x000fe20008000000 */
[----:B------:R-:W-:Y:S02]  /*16b0*/  USHF.R.U32.HI UR6, URZ, UR9, UR6 ;  /* 0x00000009ff067299 */ /* 0x000fe40008011606 */
[----:B---3--:R-:W-:Y:S02]  /*16c0*/  USHF.R.U32.HI UR4, URZ, UR13, UR4 ;  /* 0x0000000dff047299 */ /* 0x008fe40008011604 */
[----:B------:R-:W-:Y:S02]  /*16d0*/  USEL UR5, UR16, UR6, !UP2 ;  /* 0x0000000610057287 */ /* 0x000fe4000d000000 */
[----:B------:R-:W-:-:S04]  /*16e0*/  USEL UR4, UR20, UR4, !UP0 ;  /* 0x0000000414047287 */ /* 0x000fc8000c000000 */
[----:B------:R-:W-:Y:S02]  /*16f0*/  UIADD3 UR6, UPT, UPT, UR5, -UR4, URZ ;  /* 0x8000000405067290 */ /* 0x000fe4000fffe0ff */
[----:B------:R-:W-:Y:S02]  /*1700*/  UIADD3 UR4, UPT, UPT, -UR5, UR4, URZ ;  /* 0x0000000405047290 */ /* 0x000fe4000fffe1ff */
[----:B------:R-:W-:Y:S02]  /*1710*/  UIMAD UR20, UR6, UR10, UR20 ;  /* 0x0000000a061472a4 */ /* 0x000fe4000f8e0214 */
[----:B------:R-:W-:-:S12]  /*1720*/  UIMAD UR16, UR4, UR12, UR16 ;  /* 0x0000000c041072a4 */ /* 0x000fd8000f8e0210 */
.L_x_19:
[----:B------:R-:W-:Y:S05]  /*1730*/  BRA.U !UP5, `(.L_x_20) ;  /* 0x000000010d0c7547 */ /* 0x000fea000b800000 */
[----:B------:R-:W-:Y:S01]  /*1740*/  UCGABAR_WAIT ;  /* 0x0000000000007dc7 */ /* 0x000fe20008000000 */
[----:B------:R-:W-:Y:S01]  /*1750*/  CCTL.IVALL ;  /* 0x00000000ff00798f */ /* 0x000fe20002000000 */
[----:B------:R-:W-:Y:S05]  /*1760*/  BRA `(.L_x_21) ;  /* 0x0000000000047947 */ /* 0x000fea0003800000 */
.L_x_20:
[----:B------:R-:W-:Y:S06]  /*1770*/  BAR.SYNC.DEFER_BLOCKING 0x0 ;  /* 0x0000000000007b1d */ /* 0x000fec0000010000 */
.L_x_21:
[----:B------:R-:W-:Y:S05]  /*1780*/  BRA.U UP1, `(.L_x_22) ;  /* 0x0000001101e07547 */ /* 0x000fea000b800000 */
[----:B------:R-:W1:Y:S01]  /*1790*/  LDCU UR6, c[0x0][0x38c] ;  /* 0x00007180ff0677ac */ /* 0x000e620008000800 */
[----:B------:R-:W-:Y:S01]  /*17a0*/  PLOP3.LUT P1, PT, PT, PT, UP3, 0x80, 0x8 ;  /* 0x000000000008781c */ /* 0x000fe20003f2f038 */
[----:B------:R-:W-:Y:S01]  /*17b0*/  IMAD.MOV.U32 R12, RZ, RZ, 0x1 ;  /* 0x00000001ff0c7424 */ /* 0x000fe200078e00ff */
[----:B------:R-:W-:Y:S02]  /*17c0*/  ISETP.NE.AND P2, PT, R3, RZ, P3 ;  /* 0x000000ff0300720c */ /* 0x000fe40001f45270 */
[----:B------:R-:W-:Y:S02]  /*17d0*/  CS2R R10, SRZ ;  /* 0x00000000000a7805 */ /* 0x000fe4000001ff00 */
[----:B------:R-:W-:Y:S01]  /*17e0*/  PLOP3.LUT P1, PT, P1, PT, PT, 0x8, 0x80 ;  /* 0x000000000080781c */ /* 0x000fe20000f2e170 */
[----:B------:R-:W-:Y:S01]  /*17f0*/  IMAD.MOV.U32 R9, RZ, RZ, RZ ;  /* 0x000000ffff097224 */ /* 0x000fe200078e00ff */
[----:B------:R-:W2:Y:S01]  /*1800*/  LDCU UR38, c[0x0][0x370] ;  /* 0x00006e00ff2677ac */ /* 0x000ea20008000800 */
[----:B------:R-:W-:Y:S01]  /*1810*/  IMAD.MOV.U32 R8, RZ, RZ, 0x1 ;  /* 0x00000001ff087424 */ /* 0x000fe200078e00ff */
[----:B------:R-:W3:Y:S01]  /*1820*/  LDCU.64 UR26, c[0x0][0x348] ;  /* 0x00006900ff1a77ac */ /* 0x000ee20008000a00 */
[----:B------:R-:W-:Y:S01]  /*1830*/  ULEA.HI UR42, UR22, UR44, URZ, 0x1b ;  /* 0x0000002c162a7291 */ /* 0x000fe2000f8fd8ff */
[----:B------:R-:W4:Y:S01]  /*1840*/  LDCU UR37, c[0x0][0x374] ;  /* 0x00006e80ff2577ac */ /* 0x000f220008000800 */
[----:B-1----:R-:W-:-:S02]  /*1850*/  UIADD3 UR5, UPT, UPT, UR6, 0x1f, URZ ;  /* 0x0000001f06057890 */ /* 0x002fc4000fffe0ff */
[----:B------:R-:W-:Y:S02]  /*1860*/  UIADD3 UR47, UPT, UPT, UR6, 0x3e, URZ ;  /* 0x0000003e062f7890 */ /* 0x000fe4000fffe0ff */
[----:B------:R-:W-:Y:S01]  /*1870*/  USHF.R.S32.HI UR4, URZ, 0x1f, UR5 ;  /* 0x0000001fff047899 */ /* 0x000fe20008011405 */
[----:B------:R-:W-:-:S03]  /*1880*/  UMOV UR7, URZ ;  /* 0x000000ff00077c82 */ /* 0x000fc60008000000 */
[----:B------:R-:W-:Y:S02]  /*1890*/  ULEA.HI UR4, UR4, UR5, URZ, 0x5 ;  /* 0x0000000504047291 */ /* 0x000fe4000f8f28ff */
[----:B------:R-:W-:Y:S02]  /*18a0*/  UIADD3 UR5, UPT, UPT, UR6, -0x1, URZ ;  /* 0xffffffff06057890 */ /* 0x000fe4000fffe0ff */
[----:B------:R-:W-:Y:S02]  /*18b0*/  USHF.R.S32.HI UR40, URZ, 0x5, UR4 ;  /* 0x00000005ff287899 */ /* 0x000fe40008011404 */
[----:B------:R-:W-:Y:S02]  /*18c0*/  UISETP.GE.U32.AND UP1, UPT, UR5, -0x3f, UPT ;  /* 0xffffffc10500788c */ /* 0x000fe4000bf26070 */
[----:B------:R-:W-:-:S04]  /*18d0*/  UISETP.LT.U32.AND UP0, UPT, UR40, 0x4, UPT ;  /* 0x000000042800788c */ /* 0x000fc8000bf01070 */
[----:B------:R-:W-:Y:S02]  /*18e0*/  USEL UR39, UR40, 0x4, UP0 ;  /* 0x0000000428277887 */ /* 0x000fe40008000000 */
[----:B------:R-:W-:Y:S02]  /*18f0*/  UISETP.NE.AND UP0, UPT, UR17, URZ, UPT ;  /* 0x000000ff1100728c */ /* 0x000fe4000bf05270 */
[----:B------:R-:W-:Y:S02]  /*1900*/  UIADD3 UR4, UPT, UPT, UR39, -0x1, URZ ;  /* 0xffffffff27047890 */ /* 0x000fe4000fffe0ff */
[----:B------:R-:W-:Y:S02]  /*1910*/  @UP1 UIADD3 UR4, UPT, UPT, UR39, URZ, URZ ;  /* 0x000000ff27041290 */ /* 0x000fe4000fffe0ff */
[----:B------:R-:W-:Y:S02]  /*1920*/  USEL UR23, UR46, 0x2, UP0 ;  /* 0x000000022e177887 */ /* 0x000fe40008000000 */
[----:B------:R-:W-:-:S02]  /*1930*/  UIADD3 UR43, UPT, UPT, UR40, -UR39, URZ ;  /* 0x80000027282b7290 */ /* 0x000fc4000fffe0ff */
[----:B------:R-:W-:Y:S02]  /*1940*/  UIADD3 UR25, UPT, UPT, UR4, 0x1, URZ ;  /* 0x0000000104197890 */ /* 0x000fe4000fffe0ff */
[----:B--234-:R-:W-:-:S12]  /*1950*/  UIADD3 UR41, UPT, UPT, -UR4, URZ, URZ ;  /* 0x000000ff04297290 */ /* 0x01cfd8000fffe1ff */
.L_x_42:
[----:B------:R-:W-:Y:S01]  /*1960*/  UISETP.NE.AND UP0, UPT, UR52, URZ, UPT ;  /* 0x000000ff3400728c */ /* 0x000fe2000bf05270 */
[----:B-1----:R-:W1:Y:S08]  /*1970*/  S2UR UR52, SR_CgaCtaId ;  /* 0x00000000003479c3 */ /* 0x002e700000008800 */
[----:B------:R-:W-:Y:S05]  /*1980*/  BRA.U UP0, `(.L_x_23) ;  /* 0x0000000100347547 */ /* 0x000fea000b800000 */
[----:B------:R-:W2:Y:S01]  /*1990*/  S2R R0, SR_CgaCtaId ;  /* 0x0000000000007919 */ /* 0x000ea20000008800 */
[----:B------:R-:W-:Y:S02]  /*19a0*/  MOV R3, 0x400 ;  /* 0x0000040000037802 */ /* 0x000fe40000000f00 */
[----:B------:R-:W-:Y:S02]  /*19b0*/  SHF.L.U32 R2, R8, 0x1f, RZ ;  /* 0x0000001f08027819 */ /* 0x000fe400000006ff */
[----:B--2---:R-:W-:-:S05]  /*19c0*/  LEA R0, R0, R3, 0x18 ;  /* 0x0000000300007211 */ /* 0x004fca00078ec0ff */
[----:B------:R-:W-:-:S04]  /*19d0*/  IMAD R3, R9, 0x8, R0 ;  /* 0x0000000809037824 */ /* 0x000fc800078e0200 */
[----:B------:R-:W2:Y:S02]  /*19e0*/  SYNCS.PHASECHK.TRANS64.TRYWAIT P0, [R3+URZ+0xe0], R2 ;  /* 0x0000e002030075a7 */ /* 0x000ea400080011ff */
[----:B--2---:R-:W-:Y:S05]  /*19f0*/  @!P0 BRA `(.L_x_24) ;  /* 0x000000c400dc8947 */ /* 0x004fea0003800000 */
.L_x_183:
[----:B------:R-:W-:Y:S01]  /*1a00*/  VIADD R9, R9, 0x1 ;  /* 0x0000000109097836 */ /* 0x000fe20000000000 */
[----:B------:R2:W-:Y:S04]  /*1a10*/  SYNCS.ARRIVE.TRANS64.A1T0 RZ, [R3+URZ+0xd0], RZ ;  /* 0x0000d0ff03ff79a7 */ /* 0x0005e800081000ff */
[----:B------:R-:W-:-:S04]  /*1a20*/  ISETP.NE.AND P0, PT, R9, 0x2, PT ;  /* 0x000000020900780c */ /* 0x000fc80003f05270 */
[----:B------:R-:W-:Y:S02]  /*1a30*/  SEL R9, R9, RZ, P0 ;  /* 0x000000ff09097207 */ /* 0x000fe40000000000 */
[----:B--2---:R-:W-:-:S04]  /*1a40*/  SEL R3, RZ, 0x1, P0 ;  /* 0x00000001ff037807 */ /* 0x004fc80000000000 */
[----:B------:R-:W-:-:S07]  /*1a50*/  LOP3.LUT R8, R8, R3, RZ, 0x3c, !PT ;  /* 0x0000000308087212 */ /* 0x000fce00078e3cff */
.L_x_23:
[----:B------:R-:W-:Y:S01]  /*1a60*/  UMOV UR6, 0x400 ;  /* 0x0000040000067882 */ /* 0x000fe20000000000 */
[----:B------:R-:W-:Y:S01]  /*1a70*/  SHF.L.U32 R0, R12, 0x1f, RZ ;  /* 0x0000001f0c007819 */ /* 0x000fe200000006ff */
[----:B-1----:R-:W-:Y:S02]  /*1a80*/  ULEA UR6, UR52, UR6, 0x18 ;  /* 0x0000000634067291 */ /* 0x002fe4000f8ec0ff */
[----:B------:R-:W-:Y:S02]  /*1a90*/  UISETP.GE.U32.AND UP0, UPT, UR47, 0x3f, UPT ;  /* 0x0000003f2f00788c */ /* 0x000fe4000bf06070 */
[----:B------:R-:W-:Y:S02]  /*1aa0*/  ULEA UR4, UR7, UR6, 0x3 ;  /* 0x0000000607047291 */ /* 0x000fe4000f8e18ff */
[----:B------:R-:W-:Y:S01]  /*1ab0*/  ULEA UR11, UR20, UR44, 0x8 ;  /* 0x0000002c140b7291 */ /* 0x000fe2000f8e40ff */
[----:B------:R-:W-:-:S06]  /*1ac0*/  UMOV UR13, URZ ;  /* 0x000000ff000d7c82 */ /* 0x000fcc0008000000 */
[----:B------:R1:W2:Y:S01]  /*1ad0*/  SYNCS.PHASECHK.TRANS64.TRYWAIT P0, [UR4+0x20], R0 ;  /* 0x00002000ff0075a7 */ /* 0x0002a20008001104 */
[----:B------:R-:W-:-:S04]  /*1ae0*/  ULEA.HI UR4, UR16, UR16, URZ, 0x1 ;  /* 0x0000001010047291 */ /* 0x000fc8000f8f08ff */
[----:B------:R-:W-:-:S04]  /*1af0*/  USHF.L.U32 UR4, UR4, 0x7, URZ ;  /* 0x0000000704047899 */ /* 0x000fc800080006ff */
[----:B------:R-:W-:-:S04]  /*1b00*/  ULOP3.LUT UR35, UR4, 0xffffff00, URZ, 0xc0, !UPT ;  /* 0xffffff0004237892 */ /* 0x000fc8000f8ec0ff */
[----:B------:R-:W-:Y:S01]  /*1b10*/  UIADD3 UR35, UPT, UPT, UR42, UR35, URZ ;  /* 0x000000232a237290 */ /* 0x000fe2000fffe0ff */
[----:B------:R-:W-:Y:S11]  /*1b20*/  BRA.U !UP0, `(.L_x_25) ;  /* 0x0000000108c47547 */ /* 0x000ff6000b800000 */
[----:B------:R-:W-:Y:S01]  /*1b30*/  UMOV UR16, UR41 ;  /* 0x0000002900107c82 */ /* 0x000fe20008000000 */
[----:B------:R-:W-:Y:S01]  /*1b40*/  UMOV UR4, UR7 ;  /* 0x0000000700047c82 */ /* 0x000fe20008000000 */
[----:B------:R-:W-:-:S05]  /*1b50*/  UMOV UR34, URZ ;  /* 0x000000ff00227c82 */ /* 0x000fca0008000000 */
.L_x_31:
[----:B------:R-:W-:Y:S01]  /*1b60*/  ULEA UR33, UR4, UR6, 0x3 ;  /* 0x0000000604217291 */ /* 0x000fe2000f8e18ff */
[----:B------:R-:W-:Y:S01]  /*1b70*/  @P3 MOV R2, 0x10000 ;  /* 0x0001000000023802 */ /* 0x000fe20000000f00 */
[----:B--234-:R-:W-:Y:S10]  /*1b80*/  @P0 BRA `(.L_x_26) ;  /* 0x00000000000c0947 */ /* 0x01cff40003800000 */
[----:B------:R-:W-:-:S04]  /*1b90*/  SHF.L.U32 R3, R12, 0x1f, RZ ;  /* 0x0000001f0c037819 */ /* 0x000fc800000006ff */
[----:B------:R-:W2:Y:S02]  /*1ba0*/  SYNCS.PHASECHK.TRANS64.TRYWAIT P0, [UR33+0x20], R3 ;  /* 0x00002003ff0075a7 */ /* 0x000ea40008001121 */
[----:B--2---:R-:W-:Y:S05]  /*1bb0*/  @!P0 BRA `(.L_x_27) ;  /* 0x000000c400808947 */ /* 0x004fea0003800000 */
.L_x_26:
[----:B------:R2:W-:Y:S01]  /*1bc0*/  @P3 SYNCS.ARRIVE.TRANS64 RZ, [UR33], R2 ;  /* 0x00000002ffff39a7 */ /* 0x0005e20008000021 */
[----:B------:R-:W-:Y:S02]  /*1bd0*/  ULOP3.LUT UR5, UR23, 0x2, URZ, 0xfc, !UPT ;  /* 0x0000000217057892 */ /* 0x000fe4000f8efcff */
[----:B------:R-:W-:Y:S02]  /*1be0*/  UIADD3 UR16, UPT, UPT, UR16, 0x1, URZ ;  /* 0x0000000110107890 */ /* 0x000fe4000fffe0ff */
[----:B------:R-:W-:Y:S02]  /*1bf0*/  UISETP.NE.AND UP0, UPT, UR5, 0x2, UPT ;  /* 0x000000020500788c */ /* 0x000fe4000bf05270 */
[----:B------:R-:W-:-:S07]  /*1c00*/  UISETP.NE.AND UP2, UPT, UR16, 0x1, UPT ;  /* 0x000000011000788c */ /* 0x000fce000bf45270 */
[----:B------:R-:W-:Y:S05]  /*1c10*/  BRA.U UP0, `(.L_x_28) ;  /* 0x0000000100047547 */ /* 0x000fea000b800000 */
[----:B------:R-:W-:Y:S05]  /*1c20*/  BPT.TRAP 0x1 ;  /* 0x000000040000795c */ /* 0x000fea0000300000 */
.L_x_28:
[----:B------:R-:W-:Y:S04]  /*1c30*/  BSSY.RECONVERGENT B0, `(.L_x_29) ;  /* 0x0000003000007945 */ /* 0x000fe80003800200 */
[----:B------:R-:W-:Y:S05]  /*1c40*/  @!P2 BRA `(.L_x_30) ;  /* 0x000000000004a947 */ /* 0x000fea0003800000 */
[----:B------:R-:W-:Y:S05]  /*1c50*/  BPT.TRAP 0x1 ;  /* 0x000000040000795c */ /* 0x000fea0000300000 */
.L_x_30:
[----:B------:R-:W-:Y:S05]  /*1c60*/  BSYNC.RECONVERGENT B0 ;  /* 0x0000000000007941 */ /* 0x000fea0003800200 */
.L_x_29:
[----:B------:R-:W-:Y:S02]  /*1c70*/  UIADD3 UR5, UPT, UPT, UR4, 0x1, URZ ;  /* 0x0000000104057890 */ /* 0x000fe4000fffe0ff */
[----:B------:R-:W-:Y:S02]  /*1c80*/  UIADD3 UR14, UP1, UPT, UR26, 0x80, URZ ;  /* 0x000000801a0e7890 */ /* 0x000fe4000ff3e0ff */
[----:B------:R-:W-:Y:S02]  /*1c90*/  UISETP.NE.AND UP0, UPT, UR5, 0x4, UPT ;  /* 0x000000040500788c */ /* 0x000fe4000bf05270 */
[----:B------:R-:W-:Y:S02]  /*1ca0*/  ULOP3.LUT UR33, UR33, 0xfefffff8, URZ, 0xc0, !UPT ;  /* 0xfefffff821217892 */ /* 0x000fe4000f8ec0ff */
[----:B------:R-:W-:Y:S02]  /*1cb0*/  USEL UR8, URZ, 0x1, UP0 ;  /* 0x00000001ff087887 */ /* 0x000fe40008000000 */
[----:B------:R-:W-:-:S02]  /*1cc0*/  USEL UR7, UR5, URZ, UP0 ;  /* 0x000000ff05077287 */ /* 0x000fc40008000000 */
[----:B------:R-:W-:Y:S02]  /*1cd0*/  UIADD3.X UR15, UPT, UPT, URZ, UR27, URZ, UP1, !UPT ;  /* 0x0000001bff0f7290 */ /* 0x000fe40008ffe4ff */
[----:B------:R-:W-:Y:S01]  /*1ce0*/  ULEA UR5, UR7, UR6, 0x3 ;  /* 0x0000000607057291 */ /* 0x000fe2000f8e18ff */
[----:B------:R-:W-:Y:S01]  /*1cf0*/  LOP3.LUT R12, R12, UR8, RZ, 0x3c, !PT ;  /* 0x000000080c0c7c12 */ /* 0x000fe2000f8e3cff */
[----:B------:R-:W-:Y:S02]  /*1d00*/  USHF.L.U32 UR8, UR4, 0xe, URZ ;  /* 0x0000000e04087899 */ /* 0x000fe400080006ff */
[----:B------:R-:W-:Y:S01]  /*1d10*/  UIADD3 UR4, UP0, UPT, UR26, 0x180, URZ ;  /* 0x000001801a047890 */ /* 0x000fe2000ff1e0ff */
[----:B-1----:R-:W-:Y:S01]  /*1d20*/  SHF.L.U32 R0, R12, 0x1f, RZ ;  /* 0x0000001f0c007819 */ /* 0x002fe200000006ff */
[----:B------:R-:W-:Y:S02]  /*1d30*/  ULEA UR32, UR22, UR8, 0x2 ;  /* 0x0000000816207291 */ /* 0x000fe4000f8e10ff */
[----:B------:R-:W-:Y:S01]  /*1d40*/  UPRMT UR13, URZ, 0x5410, UR21 ;  /* 0x00005410ff0d7896 */ /* 0x000fe20008000015 */
[----:B------:R3:W4:Y:S01]  /*1d50*/  SYNCS.PHASECHK.TRANS64.TRYWAIT P0, [UR5+0x20], R0 ;  /* 0x00002000ff0075a7 */ /* 0x0007220008001105 */
[----:B------:R-:W-:-:S02]  /*1d60*/  UIADD3 UR32, UPT, UPT, UR6, 0x10800, UR32 ;  /* 0x0001080006207890 */ /* 0x000fc4000fffe020 */
[----:B------:R-:W-:Y:S02]  /*1d70*/  UIADD3 UR8, UPT, UPT, UR6, 0x20800, UR8 ;  /* 0x0002080006087890 */ /* 0x000fe4000fffe008 */
[----:B------:R-:W-:Y:S01]  /*1d80*/  UIADD3.X UR5, UPT, UPT, URZ, UR27, URZ, UP0, !UPT ;  /* 0x0000001bff057290 */ /* 0x000fe200087fe4ff */
[----:B------:R-:W-:Y:S01]  /*1d90*/  UMOV UR18, 0x0 ;  /* 0x0000000000127882 */ /* 0x000fe20000000000 */
[----:B------:R-:W-:Y:S01]  /*1da0*/  UMOV UR19, 0x10000000 ;  /* 0x1000000000137882 */ /* 0x000fe20000000000 */
[----:B------:R-:W-:Y:S01]  /*1db0*/  UMOV UR10, UR34 ;  /* 0x00000022000a7c82 */ /* 0x000fe20008000000 */
[----:B------:R-:W-:Y:S01]  /*1dc0*/  UMOV UR12, UR36 ;  /* 0x00000024000c7c82 */ /* 0x000fe20008000000 */
[----:B------:R-:W-:Y:S01]  /*1dd0*/  UMOV UR9, UR33 ;  /* 0x0000002100097c82 */ /* 0x000fe20008000000 */
[----:B------:R1:W-:Y:S03]  /*1de0*/  UTMALDG.3D.MULTICAST.2CTA [UR32], [UR14], UR13, desc[UR18] ;  /* 0x000012200e0073b4 */ /* 0x0003e6000821180d */
[----:B------:R2:W-:Y:S01]  /*1df0*/  UTMALDG.3D.2CTA [UR8], [UR4], desc[UR18] ;  /* 0x00001208040075b4 */ /* 0x0005e20008211000 */
[----:B-1----:R-:W-:Y:S01]  /*1e00*/  UIADD3 UR34, UPT, UPT, UR34, 0x20, URZ ;  /* 0x0000002022227890 */ /* 0x002fe2000fffe0ff */
[----:B------:R-:W-:Y:S01]  /*1e10*/  UMOV UR13, UR25 ;  /* 0x00000019000d7c82 */ /* 0x000fe20008000000 */
[----:B--2---:R-:W-:Y:S01]  /*1e20*/  UMOV UR4, UR7 ;  /* 0x0000000700047c82 */ /* 0x004fe20008000000 */
[----:B------:R-:W-:Y:S09]  /*1e30*/  BRA.U UP2, `(.L_x_31) ;  /* 0xfffffffd02487547 */ /* 0x000ff2000b83ffff */
.L_x_25:
[----:B------:R-:W-:Y:S01]  /*1e40*/  ULEA UR4, UR7, UR6, 0x3 ;  /* 0x0000000607047291 */ /* 0x000fe2000f8e18ff */
[----:B-1-3--:R-:W-:Y:S01]  /*1e50*/  SHF.L.U32 R0, R12, 0x1f, RZ ;  /* 0x0000001f0c007819 */ /* 0x00afe200000006ff */
[----:B------:R-:W-:Y:S01]  /*1e60*/  @!P1 SYNCS.ARRIVE.TRANS64.A1T0 RZ, [UR6+0x88], RZ ;  /* 0x000088ffffff99a7 */ /* 0x000fe20008100006 */
[----:B------:R-:W-:-:S06]  /*1e70*/  UISETP.GT.AND UP0, UPT, UR40, UR39, UPT ;  /* 0x000000272800728c */ /* 0x000fcc000bf04270 */
[----:B--2-4-:R1:W2:Y:S03]  /*1e80*/  SYNCS.PHASECHK.TRANS64.TRYWAIT P0, [UR4+0x20], R0 ;  /* 0x00002000ff0075a7 */ /* 0x0142a60008001104 */
[----:B------:R-:W-:Y:S05]  /*1e90*/  BRA.U !UP0, `(.L_x_32) ;  /* 0x0000000108c47547 */ /* 0x000fea000b800000 */
[----:B------:R-:W-:Y:S01]  /*1ea0*/  UIADD3 UR24, UPT, UPT, UR43, UR13, URZ ;  /* 0x0000000d2b187290 */ /* 0x000fe2000fffe0ff */
[----:B------:R-:W-:-:S11]  /*1eb0*/  UMOV UR4, UR7 ;  /* 0x0000000700047c82 */ /* 0x000fd60008000000 */
.L_x_38:
[----:B------:R-:W-:Y:S01]  /*1ec0*/  ULEA UR17, UR4, UR6, 0x3 ;  /* 0x0000000604117291 */ /* 0x000fe2000f8e18ff */
[----:B--2---:R-:W-:Y:S01]  /*1ed0*/  @P3 MOV R2, 0x10000 ;  /* 0x0001000000023802 */ /* 0x004fe20000000f00 */
[----:B--2-4-:R-:W-:Y:S10]  /*1ee0*/  @P0 BRA `(.L_x_33) ;  /* 0x00000000000c0947 */ /* 0x014ff40003800000 */
[----:B------:R-:W-:-:S04]  /*1ef0*/  SHF.L.U32 R3, R12, 0x1f, RZ ;  /* 0x0000001f0c037819 */ /* 0x000fc800000006ff */
[----:B------:R-:W2:Y:S02]  /*1f00*/  SYNCS.PHASECHK.TRANS64.TRYWAIT P0, [UR17+0x20], R3 ;  /* 0x00002003ff0075a7 */ /* 0x000ea40008001111 */
[----:B--2---:R-:W-:Y:S05]  /*1f10*/  @!P0 BRA `(.L_x_34) ;  /* 0x000000c000c08947 */ /* 0x004fea0003800000 */
.L_x_33:
[----:B------:R2:W-:Y:S01]  /*1f20*/  @P3 SYNCS.ARRIVE.TRANS64 RZ, [UR17], R2 ;  /* 0x00000002ffff39a7 */ /* 0x0005e20008000011 */
[----:B------:R-:W-:-:S04]  /*1f30*/  ULOP3.LUT UR5, UR23, 0x2, URZ, 0xfc, !UPT ;  /* 0x0000000217057892 */ /* 0x000fc8000f8efcff */
[----:B------:R-:W-:-:S09]  /*1f40*/  UISETP.NE.AND UP0, UPT, UR5, 0x2, UPT ;  /* 0x000000020500788c */ /* 0x000fd2000bf05270 */
[----:B------:R-:W-:Y:S05]  /*1f50*/  BRA.U UP0, `(.L_x_35) ;  /* 0x0000000100047547 */ /* 0x000fea000b800000 */
[----:B------:R-:W-:Y:S05]  /*1f60*/  BPT.TRAP 0x1 ;  /* 0x000000040000795c */ /* 0x000fea0000300000 */
.L_x_35:
[----:B------:R-:W-:Y:S04]  /*1f70*/  BSSY.RECONVERGENT B0, `(.L_x_36) ;  /* 0x0000003000007945 */ /* 0x000fe80003800200 */
[----:B------:R-:W-:Y:S05]  /*1f80*/  @!P2 BRA `(.L_x_37) ;  /* 0x000000000004a947 */ /* 0x000fea0003800000 */
[----:B------:R-:W-:Y:S05]  /*1f90*/  BPT.TRAP 0x1 ;  /* 0x000000040000795c */ /* 0x000fea0000300000 */
.L_x_37:
[----:B------:R-:W-:Y:S05]  /*1fa0*/  BSYNC.RECONVERGENT B0 ;  /* 0x0000000000007941 */ /* 0x000fea0003800200 */
.L_x_36:
[----:B------:R-:W-:Y:S02]  /*1fb0*/  UIADD3 UR5, UPT, UPT, UR4, 0x1, URZ ;  /* 0x0000000104057890 */ /* 0x000fe4000fffe0ff */
[----:B------:R-:W-:Y:S02]  /*1fc0*/  USHF.L.U32 UR18, UR13, 0x5, URZ ;  /* 0x000000050d127899 */ /* 0x000fe400080006ff */
[----:B------:R-:W-:Y:S02]  /*1fd0*/  UISETP.NE.AND UP0, UPT, UR5, 0x4, UPT ;  /* 0x000000040500788c */ /* 0x000fe4000bf05270 */
[----:B------:R-:W-:Y:S02]  /*1fe0*/  ULOP3.LUT UR17, UR17, 0xfefffff8, URZ, 0xc0, !UPT ;  /* 0xfefffff811117892 */ /* 0x000fe4000f8ec0ff */
[----:B------:R-:W-:Y:S02]  /*1ff0*/  USEL UR8, URZ, 0x1, UP0 ;  /* 0x00000001ff087887 */ /* 0x000fe40008000000 */
[----:B------:R-:W-:-:S02]  /*2000*/  USEL UR7, UR5, URZ, UP0 ;  /* 0x000000ff05077287 */ /* 0x000fc40008000000 */
[----:B------:R-:W-:Y:S02]  /*2010*/  UIADD3 UR14, UP0, UPT, UR26, 0x180, URZ ;  /* 0x000001801a0e7890 */ /* 0x000fe4000ff1e0ff */
        /* <DEDUP_REMOVED lines=9> */
[----:B------:R-:W-:Y:S02]  /*20b0*/  UIADD3.X UR5, UPT, UPT, URZ, UR27, URZ, UP1, !UPT ;  /* 0x0000001bff057290 */ /* 0x000fe40008ffe4ff */
[----:B------:R-:W-:Y:S02]  /*20c0*/  UIADD3 UR8, UPT, UPT, UR6, 0x20800, UR8 ;  /* 0x0002080006087890 */ /* 0x000fe4000fffe008 */
[----:B------:R-:W-:Y:S01]  /*20d0*/  UIADD3.X UR15, UPT, UPT, URZ, UR27, URZ, UP0, !UPT ;  /* 0x0000001bff0f7290 */ /* 0x000fe200087fe4ff */
[----:B------:R-:W-:Y:S01]  /*20e0*/  UMOV UR28, 0x0 ;  /* 0x00000000001c7882 */ /* 0x000fe20000000000 */
[----:B------:R-:W-:Y:S01]  /*20f0*/  UMOV UR29, 0x10000000 ;  /* 0x10000000001d7882 */ /* 0x000fe20000000000 */
[----:B------:R-:W-:Y:S01]  /*2100*/  UMOV UR19, UR35 ;  /* 0x0000002300137c82 */ /* 0x000fe20008000000 */
[----:B------:R-:W-:Y:S01]  /*2110*/  UMOV UR20, UR36 ;  /* 0x0000002400147c82 */ /* 0x000fe20008000000 */
[----:B------:R-:W-:Y:S01]  /*2120*/  UMOV UR12, UR36 ;  /* 0x00000024000c7c82 */ /* 0x000fe20008000000 */
[----:B------:R1:W-:Y:S01]  /*2130*/  UTMALDG.3D.MULTICAST.2CTA [UR16], [UR4], UR10, desc[UR28] ;  /* 0x00001c10040073b4 */ /* 0x0003e2000821180a */
[----:B------:R-:W-:Y:S01]  /*2140*/  UMOV UR9, UR17 ;  /* 0x0000001100097c82 */ /* 0x000fe20008000000 */
[----:B------:R-:W-:-:S04]  /*2150*/  UIADD3 UR13, UPT, UPT, UR13, 0x1, URZ ;  /* 0x000000010d0d7890 */ /* 0x000fc8000fffe0ff */
[----:B------:R-:W-:Y:S01]  /*2160*/  UISETP.NE.AND UP0, UPT, UR13, UR24, UPT ;  /* 0x000000180d00728c */ /* 0x000fe2000bf05270 */
[----:B-1----:R-:W-:Y:S01]  /*2170*/  UMOV UR10, UR18 ;  /* 0x00000012000a7c82 */ /* 0x002fe20008000000 */
[----:B------:R-:W-:Y:S01]  /*2180*/  UMOV UR4, UR7 ;  /* 0x0000000700047c82 */ /* 0x000fe20008000000 */
[----:B------:R3:W-:Y:S06]  /*2190*/  UTMALDG.3D.2CTA [UR8], [UR14], desc[UR28] ;  /* 0x00001c080e0075b4 */ /* 0x0007ec0008211000 */
[----:B---3--:R-:W-:Y:S05]  /*21a0*/  BRA.U UP0, `(.L_x_38) ;  /* 0xfffffffd00447547 */ /* 0x008fea000b83ffff */
.L_x_32:
[C---:B------:R-:W-:Y:S01]  /*21b0*/  LEA R3, R11.reuse, UR6, 0x3 ;  /* 0x000000060b037c11 */ /* 0x040fe2000f8e18ff */
[----:B------:R-:W-:Y:S01]  /*21c0*/  NOP ;  /* 0x0000000000007918 */ /* 0x000fe20000000000 */
[----:B-1----:R-:W-:Y:S02]  /*21d0*/  SHF.L.U32 R0, R10, 0x1f, RZ ;  /* 0x0000001f0a007819 */ /* 0x002fe400000006ff */
[----:B------:R-:W-:Y:S02]  /*21e0*/  LEA R5, R11, UR6, 0x4 ;  /* 0x000000060b057c11 */ /* 0x000fe4000f8e20ff */
[----:B--2-4-:R-:W1:Y:S02]  /*21f0*/  SYNCS.PHASECHK.TRANS64.TRYWAIT P0, [R3+URZ+0x90], R0 ;  /* 0x00009000030075a7 */ /* 0x014e6400080011ff */
[----:B-1----:R-:W-:Y:S05]  /*2200*/  @!P0 BRA `(.L_x_39) ;  /* 0x000000c0001c8947 */ /* 0x002fea0003800000 */
.L_x_186:
[----:B------:R-:W2:Y:S01]  /*2210*/  LDS.128 R4, [R5+0x100] ;  /* 0x0001000005047984 */ /* 0x000ea20000000c00 */
[----:B------:R-:W-:Y:S01]  /*2220*/  UISETP.GE.AND UP0, UPT, UR45, 0x1, UPT ;  /* 0x000000012d00788c */ /* 0x000fe2000bf06270 */
[----:B------:R-:W-:Y:S01]  /*2230*/  @!PT LDS RZ, [RZ] ;  /* 0x00000000fffff984 */ /* 0x000fe20000000800 */
[----:B------:R-:W-:Y:S01]  /*2240*/  @!PT LDS RZ, [RZ] ;  /* 0x00000000fffff984 */ /* 0x000fe20000000800 */
[----:B------:R-:W-:Y:S01]  /*2250*/  @!PT LDS RZ, [RZ] ;  /* 0x00000000fffff984 */ /* 0x000fe20000000800 */
[----:B------:R-:W-:Y:S01]  /*2260*/  @!PT LDS RZ, [RZ] ;  /* 0x00000000fffff984 */ /* 0x000fe20000000800 */
[----:B------:R3:W-:Y:S06]  /*2270*/  MEMBAR.ALL.CTA ;  /* 0x0000000000007992 */ /* 0x0007ec0000008000 */
[----:B---3--:R-:W3:Y:S01]  /*2280*/  FENCE.VIEW.ASYNC.S ;  /* 0x00000000000073c6 */ /* 0x008ee20000000000 */
[----:B--2---:R-:W-:-:S13]  /*2290*/  LOP3.LUT P0, RZ, R6, 0x1, RZ, 0xc0, !PT ;  /* 0x0000000106ff7812 */ /* 0x004fda000780c0ff */
[----:B---3--:R-:W-:Y:S01]  /*22a0*/  VOTEU.ANY UP1, P0 ;  /* 0x0000000000ff7886 */ /* 0x008fe20000020100 */
[----:B------:R-:W-:-:S13]  /*22b0*/  PLOP3.LUT P0, PT, PT, PT, UP1, 0x80, 0x8 ;  /* 0x000000000008781c */ /* 0x000fda0003f0f018 */
[----:B-1----:R-:W-:Y:S02]  /*22c0*/  @P0 LOP3.LUT R0, R5, 0xffff, RZ, 0xc0, !PT ;  /* 0x0000ffff05000812 */ /* 0x002fe400078ec0ff */
[----:B------:R-:W-:Y:S02]  /*22d0*/  @P0 MOV R2, R4 ;  /* 0x0000000400020202 */ /* 0x000fe40000000f00 */
[----:B------:R-:W-:Y:S01]  /*22e0*/  @P0 R2UR UR5, R0 ;  /* 0x00000000000502ca */ /* 0x000fe200000e0000 */
[----:B------:R-:W-:Y:S01]  /*22f0*/  VIADD R0, R3, 0xa0 ;  /* 0x000000a003007836 */ /* 0x000fe20000000000 */
[----:B------:R-:W-:Y:S02]  /*2300*/  @P0 SHF.R.U32.HI R4, RZ, 0x10, R5 ;  /* 0x00000010ff040819 */ /* 0x000fe40000011605 */
[----:B------:R-:W-:Y:S02]  /*2310*/  @P0 R2UR UR8, R2 ;  /* 0x00000000020802ca */ /* 0x000fe400000e0000 */
[----:B------:R-:W-:-:S02]  /*2320*/  PRMT R0, RZ, 0x654, R0 ;  /* 0x00000654ff007816 */ /* 0x000fc40000000000 */
[----:B------:R-:W-:Y:S02]  /*2330*/  @P0 R2UR UR4, R4 ;  /* 0x00000000040402ca */ /* 0x000fe400000e0000 */
[----:B------:R1:W-:Y:S03]  /*2340*/  SYNCS.ARRIVE.TRANS64.RED.A1T0 RZ, [R0+URZ], RZ ;  /* 0x000000ff00ff79a7 */ /* 0x0003e600081004ff */
[----:B------:R-:W-:-:S04]  /*2350*/  @UP1 UMOV UR30, UR5 ;  /* 0x00000005001e1c82 */ /* 0x000fc80008000000 */
[----:B------:R-:W-:-:S04]  /*2360*/  @UP1 UMOV UR31, UR8 ;  /* 0x00000008001f1c82 */ /* 0x000fc80008000000 */
[----:B------:R-:W-:Y:S01]  /*2370*/  @UP1 UMOV UR36, UR4 ;  /* 0x0000000400241c82 */ /* 0x000fe20008000000 */
[----:B------:R-:W-:Y:S05]  /*2380*/  BRA.U !UP0, `(.L_x_40) ;  /* 0x0000000108d47547 */ /* 0x000fea000b800000 */
[----:B------:R-:W2:Y:S01]  /*2390*/  LDCU.128 UR12, c[0x0][0xb10] ;  /* 0x00016200ff0c77ac */ /* 0x000ea20008000c00 */
[----:B------:R-:W3:Y:S01]  /*23a0*/  LDCU UR24, c[0x0][0xb20] ;  /* 0x00016400ff1877ac */ /* 0x000ee20008000800 */
[----:B------:R-:W4:Y:S01]  /*23b0*/  LDCU UR20, c[0x0][0xb0c] ;  /* 0x00016180ff1477ac */ /* 0x000f220008000800 */
[----:B------:R-:W1:Y:S01]  /*23c0*/  LDCU.64 UR10, c[0x0][0xb28] ;  /* 0x00016500ff0a77ac */ /* 0x000e620008000a00 */
[----:B------:R-:W-:Y:S02]  /*23d0*/  UISETP.NE.AND UP3, UPT, UR45, 0x1, UPT ;  /* 0x000000012d00788c */ /* 0x000fe4000bf65270 */
[----:B--2---:R-:W-:Y:S02]  /*23e0*/  UIMAD.WIDE.U32 UR8, UR37, UR15, URZ ;  /* 0x0000000f250872a5 */ /* 0x004fe4000f8e00ff */
[----:B------:R-:W-:Y:S02]  /*23f0*/  UIMAD.WIDE.U32 UR4, UR38, UR12, URZ ;  /* 0x0000000c260472a5 */ /* 0x000fe4000f8e00ff */
[----:B------:R-:W-:-:S02]  /*2400*/  UISETP.NE.AND UP0, UPT, UR14, 0x1, UPT ;  /* 0x000000010e00788c */ /* 0x000fc4000bf05270 */
[----:B------:R-:W-:Y:S01]  /*2410*/  UIMAD.WIDE.U32 UR28, UR30, UR15, URZ ;  /* 0x0000000f1e1c72a5 */ /* 0x000fe2000f8e00ff */
[----:B------:R-:W-:Y:S02]  /*2420*/  UMOV UR8, UR9 ;  /* 0x0000000900087c82 */ /* 0x000fe40008000000 */
[----:B------:R-:W-:Y:S01]  /*2430*/  UMOV UR4, UR5 ;  /* 0x0000000500047c82 */ /* 0x000fe20008000000 */
[----:B---3--:R-:W-:Y:S02]  /*2440*/  USHF.R.U32.HI UR8, URZ, UR24, UR8 ;  /* 0x00000018ff087299 */ /* 0x008fe40008011608 */
[----:B----4-:R-:W-:Y:S02]  /*2450*/  UISETP.NE.AND UP2, UPT, UR20, 0x1, UPT ;  /* 0x000000011400788c */ /* 0x010fe4000bf45270 */
[----:B------:R-:W-:Y:S02]  /*2460*/  USHF.R.U32.HI UR4, URZ, UR13, UR4 ;  /* 0x0000000dff047299 */ /* 0x000fe40008011604 */
[----:B------:R-:W-:-:S02]  /*2470*/  USEL UR5, UR37, UR8, !UP0 ;  /* 0x0000000825057287 */ /* 0x000fc4000c000000 */
[----:B------:R-:W-:Y:S02]  /*2480*/  USEL UR8, UR38, UR4, !UP2 ;  /* 0x0000000426087287 */ /* 0x000fe4000d000000 */
[----:B-1----:R-:W-:Y:S01]  /*2490*/  UIMAD.WIDE.U32 UR16, UR5, UR10, URZ ;  /* 0x0000000a051072a5 */ /* 0x002fe2000f8e00ff */
[----:B------:R-:W-:Y:S01]  /*24a0*/  UMOV UR4, UR29 ;  /* 0x0000001d00047c82 */ /* 0x000fe20008000000 */
[----:B------:R-:W-:Y:S02]  /*24b0*/  UIMAD.WIDE.U32 UR18, UR31, UR12, URZ ;  /* 0x0000000c1f1272a5 */ /* 0x000fe4000f8e00ff */
[----:B------:R-:W-:-:S03]  /*24c0*/  UIMAD.WIDE.U32 UR28, UR8, UR10, URZ ;  /* 0x0000000a081c72a5 */ /* 0x000fc6000f8e00ff */
[----:B------:R-:W-:Y:S01]  /*24d0*/  UMOV UR16, UR17 ;  /* 0x0000001100107c82 */ /* 0x000fe20008000000 */
[----:B------:R-:W-:Y:S02]  /*24e0*/  USHF.R.U32.HI UR4, URZ, UR24, UR4 ;  /* 0x00000018ff047299 */ /* 0x000fe40008011604 */
[----:B------:R-:W-:Y:S01]  /*24f0*/  @UP3 USHF.R.U32.HI UR5, URZ, UR11, UR16 ;  /* 0x0000000bff053299 */ /* 0x000fe20008011610 */
[----:B------:R-:W-:Y:S01]  /*2500*/  UMOV UR18, UR19 ;  /* 0x0000001300127c82 */ /* 0x000fe20008000000 */
[----:B------:R-:W-:Y:S01]  /*2510*/  UMOV UR28, UR29 ;  /* 0x0000001d001c7c82 */ /* 0x000fe20008000000 */
[----:B------:R-:W-:Y:S02]  /*2520*/  USHF.R.U32.HI UR13, URZ, UR13, UR18 ;  /* 0x0000000dff0d7299 */ /* 0x000fe40008011612 */
[----:B------:R-:W-:Y:S02]  /*2530*/  USEL UR4, UR30, UR4, !UP0 ;  /* 0x000000041e047287 */ /* 0x000fe4000c000000 */
[----:B------:R-:W-:-:S02]  /*2540*/  @UP3 USHF.R.U32.HI UR8, URZ, UR11, UR28 ;  /* 0x0000000bff083299 */ /* 0x000fc4000801161c */
[----:B------:R-:W-:Y:S02]  /*2550*/  UIMAD UR9, UR45, UR5, URZ ;  /* 0x000000052d0972a4 */ /* 0x000fe4000f8e02ff */
[----:B------:R-:W-:Y:S02]  /*2560*/  USEL UR5, UR31, UR13, !UP2 ;  /* 0x0000000d1f057287 */ /* 0x000fe4000d000000 */
[----:B------:R-:W-:Y:S02]  /*2570*/  UIMAD UR12, UR45, UR8, URZ ;  /* 0x000000082d0c72a4 */ /* 0x000fe4000f8e02ff */
[----:B------:R-:W-:Y:S02]  /*2580*/  UISETP.GE.AND UP0, UPT, UR4, UR9, UPT ;  /* 0x000000090400728c */ /* 0x000fe4000bf06270 */
[----:B------:R-:W-:Y:S02]  /*2590*/  UIMAD.WIDE.U32 UR16, UR4, UR10, URZ ;  /* 0x0000000a041072a5 */ /* 0x000fe4000f8e00ff */
[----:B------:R-:W-:-:S02]  /*25a0*/  UISETP.GE.OR UP0, UPT, UR5, UR12, UP0 ;  /* 0x0000000c0500728c */ /* 0x000fc40008706670 */
        /* <DEDUP_REMOVED lines=19> */
.L_x_40:
[----:B------:R-:W2:Y:S02]  /*26e0*/  LDCU UR4, c[0x0][0xb30] ;  /* 0x00016600ff0477ac */ /* 0x000ea40008000800 */
[----:B--2---:R-:W-:-:S09]  /*26f0*/  UISETP.NE.AND UP0, UPT, UR4, 0x1, UPT ;  /* 0x000000010400788c */ /* 0x004fd2000bf05270 */
[----:B------:R-:W-:Y:S05]  /*2700*/  BRA.U UP0, `(.L_x_41) ;  /* 0x0000000100447547 */ /* 0x000fea000b800000 */
[----:B------:R-:W2:Y:S01]  /*2710*/  LDCU.128 UR12, c[0x0][0xb10] ;  /* 0x00016200ff0c77ac */ /* 0x000ea20008000c00 */
[----:B------:R-:W3:Y:S01]  /*2720*/  LDCU UR10, c[0x0][0xb0c] ;  /* 0x00016180ff0a77ac */ /* 0x000ee20008000800 */
[----:B------:R-:W4:Y:S01]  /*2730*/  LDCU UR11, c[0x0][0xb20] ;  /* 0x00016400ff0b77ac */ /* 0x000f220008000800 */
[----:B--2---:R-:W-:Y:S02]  /*2740*/  UIMAD.WIDE.U32 UR8, UR31, UR12, URZ ;  /* 0x0000000c1f0872a5 */ /* 0x004fe4000f8e00ff */
[----:B------:R-:W-:Y:S02]  /*2750*/  UIMAD.WIDE.U32 UR4, UR30, UR15, URZ ;  /* 0x0000000f1e0472a5 */ /* 0x000fe4000f8e00ff */
[----:B---3--:R-:W-:Y:S02]  /*2760*/  UISETP.NE.AND UP2, UPT, UR10, 0x1, UPT ;  /* 0x000000010a00788c */ /* 0x008fe4000bf45270 */
[----:B------:R-:W-:Y:S01]  /*2770*/  UISETP.NE.AND UP0, UPT, UR14, 0x1, UPT ;  /* 0x000000010e00788c */ /* 0x000fe2000bf05270 */
[----:B------:R-:W-:-:S02]  /*2780*/  UMOV UR8, UR9 ;  /* 0x0000000900087c82 */ /* 0x000fc40008000000 */
[----:B------:R-:W-:Y:S01]  /*2790*/  UMOV UR4, UR5 ;  /* 0x0000000500047c82 */ /* 0x000fe20008000000 */
[----:B------:R-:W-:Y:S02]  /*27a0*/  USHF.R.U32.HI UR13, URZ, UR13, UR8 ;  /* 0x0000000dff0d7299 */ /* 0x000fe40008011608 */
[----:B----4-:R-:W-:Y:S02]  /*27b0*/  USHF.R.U32.HI UR4, URZ, UR11, UR4 ;  /* 0x0000000bff047299 */ /* 0x010fe40008011604 */
[----:B------:R-:W-:Y:S02]  /*27c0*/  USEL UR5, UR31, UR13, !UP2 ;  /* 0x0000000d1f057287 */ /* 0x000fe4000d000000 */
[----:B------:R-:W-:-:S04]  /*27d0*/  USEL UR4, UR30, UR4, !UP0 ;  /* 0x000000041e047287 */ /* 0x000fc8000c000000 */
[----:B------:R-:W-:Y:S02]  /*27e0*/  UIADD3 UR8, UPT, UPT, UR5, -UR4, URZ ;  /* 0x8000000405087290 */ /* 0x000fe4000fffe0ff */
[----:B------:R-:W-:Y:S02]  /*27f0*/  UIADD3 UR4, UPT, UPT, -UR5, UR4, URZ ;  /* 0x0000000405047290 */ /* 0x000fe4000fffe1ff */
[----:B------:R-:W-:Y:S02]  /*2800*/  UIMAD UR30, UR8, UR14, UR30 ;  /* 0x0000000e081e72a4 */ /* 0x000fe4000f8e021e */
[----:B------:R-:W-:-:S12]  /*2810*/  UIMAD UR31, UR4, UR10, UR31 ;  /* 0x0000000a041f72a4 */ /* 0x000fd8000f8e021f */
.L_x_41:
[----:B------:R-:W-:Y:S01]  /*2820*/  VIADD R11, R11, 0x1 ;  /* 0x000000010b0b7836 */ /* 0x000fe20000000000 */
[----:B------:R-:W-:Y:S02]  /*2830*/  R2UR UR5, R93 ;  /* 0x000000005d0572ca */ /* 0x000fe400000e0000 */
[----:B------:R-:W-:Y:S02]  /*2840*/  R2UR UR4, R92 ;  /* 0x000000005c0472ca */ /* 0x000fe400000e0000 */
[C---:B------:R-:W-:Y:S02]  /*2850*/  ISETP.NE.AND P0, PT, R11.reuse, 0x2, PT ;  /* 0x000000020b00780c */ /* 0x040fe40003f05270 */
[----:B------:R-:W-:Y:S02]  /*2860*/  PLOP3.LUT P1, PT, PT, PT, PT, 0x80, 0x8 ;  /* 0x000000000008781c */ /* 0x000fe40003f2f070 */
[----:B------:R-:W-:Y:S02]  /*2870*/  SEL R3, RZ, 0x1, P0 ;  /* 0x00000001ff037807 */ /* 0x000fe40000000000 */
[----:B------:R-:W-:-:S02]  /*2880*/  SEL R11, R11, RZ, P0 ;  /* 0x000000ff0b0b7207 */ /* 0x000fc40000000000 */
[----:B------:R-:W-:Y:S01]  /*2890*/  LOP3.LUT R10, R10, R3, RZ, 0x3c, !PT ;  /* 0x000000030a0a7212 */ /* 0x000fe200078e3cff */
[----:B------:R-:W-:Y:S02]  /*28a0*/  UIADD3 UR16, UPT, UPT, UR31, UR5, URZ ;  /* 0x000000051f107290 */ /* 0x000fe4000fffe0ff */
[----:B------:R-:W-:Y:S01]  /*28b0*/  UIADD3 UR20, UPT, UPT, UR30, UR4, URZ ;  /* 0x000000041e147290 */ /* 0x000fe2000fffe0ff */
[----:B------:R-:W-:Y:S11]  /*28c0*/  BRA.U UP1, `(.L_x_42) ;  /* 0xfffffff101247547 */ /* 0x000ff6000b83ffff */
[----:B------:R-:W-:Y:S01]  /*28d0*/  UIADD3 UR8, UPT, UPT, UR6, 0x20, URZ ;  /* 0x0000002006087890 */ /* 0x000fe2000fffe0ff */
[----:B------:R-:W-:-:S03]  /*28e0*/  SHF.L.U32 R3, R12, 0x1f, RZ ;  /* 0x0000001f0c037819 */ /* 0x000fc600000006ff */
[----:B------:R-:W-:-:S09]  /*28f0*/  ULEA UR4, UR7, UR8, 0x3 ;  /* 0x0000000807047291 */ /* 0x000fd2000f8e18ff */
[----:B------:R-:W2:Y:S02]  /*2900*/  SYNCS.PHASECHK.TRANS64.TRYWAIT P0, [UR4], R3 ;  /* 0x00000003ff0075a7 */ /* 0x000ea40008001104 */
[----:B--2---:R-:W-:Y:S05]  /*2910*/  @!P0 BRA `(.L_x_43) ;  /* 0x000000b8006c8947 */ /* 0x004fea0003800000 */
.L_x_188:
[----:B------:R-:W-:-:S04]  /*2920*/  UIADD3 UR4, UPT, UPT, UR7, 0x1, URZ ;  /* 0x0000000107047890 */ /* 0x000fc8000fffe0ff */
[----:B------:R-:W-:-:S04]  /*2930*/  UISETP.NE.AND UP0, UPT, UR4, 0x4, UPT ;  /* 0x000000040400788c */ /* 0x000fc8000bf05270 */
[----:B------:R-:W-:Y:S02]  /*2940*/  USEL UR6, URZ, 0x1, UP0 ;  /* 0x00000001ff067887 */ /* 0x000fe40008000000 */
[----:B------:R-:W-:-:S04]  /*2950*/  USEL UR4, UR4, URZ, UP0 ;  /* 0x000000ff04047287 */ /* 0x000fc80008000000 */
[----:B------:R-:W-:Y:S01]  /*2960*/  ULEA UR5, UR4, UR8, 0x3 ;  /* 0x0000000804057291 */ /* 0x000fe2000f8e18ff */
[----:B------:R-:W-:-:S04]  /*2970*/  LOP3.LUT R2, R12, UR6, RZ, 0x3c, !PT ;  /* 0x000000060c027c12 */ /* 0x000fc8000f8e3cff */
[----:B-1----:R-:W-:-:S04]  /*2980*/  SHF.L.U32 R3, R2, 0x1f, RZ ;  /* 0x0000001f02037819 */ /* 0x002fc800000006ff */
[----:B------:R-:W1:Y:S02]  /*2990*/  SYNCS.PHASECHK.TRANS64.TRYWAIT P0, [UR5], R3 ;  /* 0x00000003ff0075a7 */ /* 0x000e640008001105 */
[----:B-1----:R-:W-:Y:S05]  /*29a0*/  @!P0 BRA `(.L_x_44) ;  /* 0x000000b800608947 */ /* 0x002fea0003800000 */
.L_x_190:
        /* <DEDUP_REMOVED lines=9> */
.L_x_192:
[----:B------:R-:W-:-:S04]  /*2a40*/  UIADD3 UR4, UPT, UPT, UR4, 0x1, URZ ;  /* 0x0000000104047890 */ /* 0x000fc8000fffe0ff */
[----:B------:R-:W-:-:S04]  /*2a50*/  UISETP.NE.AND UP0, UPT, UR4, 0x4, UPT ;  /* 0x000000040400788c */ /* 0x000fc8000bf05270 */
[----:B------:R-:W-:Y:S02]  /*2a60*/  USEL UR5, URZ, 0x1, UP0 ;  /* 0x00000001ff057887 */ /* 0x000fe40008000000 */
[----:B------:R-:W-:-:S04]  /*2a70*/  USEL UR4, UR4, URZ, UP0 ;  /* 0x000000ff04047287 */ /* 0x000fc80008000000 */
[----:B------:R-:W-:Y:S01]  /*2a80*/  ULEA UR4, UR4, UR8, 0x3 ;  /* 0x0000000804047291 */ /* 0x000fe2000f8e18ff */
[----:B-1----:R-:W-:-:S04]  /*2a90*/  LOP3.LUT R3, R2, UR5, RZ, 0x3c, !PT ;  /* 0x0000000502037c12 */ /* 0x002fc8000f8e3cff */
[----:B------:R-:W-:Y:S01]  /*2aa0*/  SHF.L.U32 R3, R3, 0x1f, RZ ;  /* 0x0000001f03037819 */ /* 0x000fe200000006ff */
[----:B------:R-:W-:-:S07]  /*2ab0*/  IMAD.U32 R0, RZ, RZ, UR4 ;  /* 0x00000004ff007e24 */ /* 0x000fce000f8e00ff */
.L_x_46:
[----:B-1----:R1:W2:Y:S02]  /*2ac0*/  SYNCS.PHASECHK.TRANS64.TRYWAIT P0, [R0+URZ], R3 ;  /* 0x00000003000075a7 */ /* 0x0022a400080011ff */
[----:B--2---:R-:W-:Y:S05]  /*2ad0*/  @!P0 NANOSLEEP.SYNCS 0x989680 ;  /* 0x009896800000895d */ /* 0x004fea0003900000 */
[----:B------:R-:W2:Y:S02]  /*2ae0*/  @!P0 SYNCS.PHASECHK.TRANS64 P0, [R0+URZ], R3 ;  /* 0x00000003000085a7 */ /* 0x000ea400080010ff */
[----:B--2---:R-:W-:Y:S05]  /*2af0*/  @P0 EXIT ;  /* 0x000000000000094d */ /* 0x004fea0003800000 */
[----:B------:R-:W-:Y:S05]  /*2b00*/  BRA `(.L_x_46) ;  /* 0xfffffffc00ec7947 */ /* 0x000fea000383ffff */
.L_x_22:
[----:B------:R-:W-:-:S04]  /*2b10*/  UISETP.NE.AND UP0, UPT, UR52, URZ, UPT ;  /* 0x000000ff3400728c */ /* 0x000fc8000bf05270 */
[----:B------:R-:W-:-:S09]  /*2b20*/  UISETP.NE.OR UP0, UPT, UR17, 0x1, UP0 ;  /* 0x000000011100788c */ /* 0x000fd20008705670 */
[----:B------:R-:W-:Y:S05]  /*2b30*/  BRA.U UP0, `(.L_x_47) ;  /* 0x0000000500487547 */ /* 0x000fea000b800000 */
[----:B------:R-:W-:Y:S01]  /*2b40*/  ISETP.GE.U32.AND P2, PT, R3, 0x4, PT ;  /* 0x000000040300780c */ /* 0x000fe20003f46070 */
[----:B------:R-:W-:Y:S01]  /*2b50*/  IMAD.MOV.U32 R12, RZ, RZ, 0x1 ;  /* 0x00000001ff0c7424 */ /* 0x000fe200078e00ff */
[----:B------:R-:W-:Y:S02]  /*2b60*/  CS2R R10, SRZ ;  /* 0x00000000000a7805 */ /* 0x000fe4000001ff00 */
[----:B------:R-:W-:Y:S01]  /*2b70*/  CS2R R8, SRZ ;  /* 0x0000000000087805 */ /* 0x000fe2000001ff00 */
[----:B------:R-:W-:Y:S01]  /*2b80*/  UMOV UR6, 0x400 ;  /* 0x0000040000067882 */ /* 0x000fe20000000000 */
[----:B------:R-:W-:Y:S01]  /*2b90*/  UMOV UR5, URZ ;  /* 0x000000ff00057c82 */ /* 0x000fe20008000000 */
[----:B------:R-:W-:-:S12]  /*2ba0*/  ULEA UR6, UR52, UR6, 0x18 ;  /* 0x0000000634067291 */ /* 0x000fd8000f8ec0ff */
.L_x_51:
[----:B------:R-:W-:Y:S02]  /*2bb0*/  LEA R0, R8, UR6, 0x3 ;  /* 0x0000000608007c11 */ /* 0x000fe4000f8e18ff */
[----:B------:R-:W-:-:S03]  /*2bc0*/  SHF.L.U32 R5, R9, 0x1f, RZ ;  /* 0x0000001f09057819 */ /* 0x000fc600000006ff */
[----:B------:R-:W-:Y:S01]  /*2bd0*/  VIADD R4, R0, 0xe0 ;  /* 0x000000e000047836 */ /* 0x000fe20000000000 */
[----:B------:R-:W1:Y:S02]  /*2be0*/  SYNCS.PHASECHK.TRANS64.TRYWAIT P0, [R0+URZ+0xd0], R5 ;  /* 0x0000d005000075a7 */ /* 0x000e6400080011ff */
[----:B-1----:R-:W-:Y:S05]  /*2bf0*/  @!P0 BRA `(.L_x_48) ;  /* 0x000000b400fc8947 */ /* 0x002fea0003800000 */
.L_x_193:
[----:B------:R-:W-:Y:S01]  /*2c00*/  ULEA UR4, UR5, UR6, 0x3 ;  /* 0x0000000605047291 */ /* 0x000fe2000f8e18ff */
[----:B------:R-:W-:Y:S01]  /*2c10*/  PRMT R4, RZ, 0x654, R4 ;  /* 0x00000654ff047816 */ /* 0x000fe20000000004 */
[----:B-1----:R-:W-:Y:S01]  /*2c20*/  @!P2 IMAD.MOV.U32 R5, RZ, RZ, 0x10 ;  /* 0x00000010ff05a424 */ /* 0x002fe200078e00ff */
[----:B------:R-:W-:Y:S01]  /*2c30*/  SHF.L.U32 R7, R12, 0x1f, RZ ;  /* 0x0000001f0c077819 */ /* 0x000fe200000006ff */
[----:B------:R-:W-:Y:S01]  /*2c40*/  UIADD3 UR7, UPT, UPT, UR4, 0x90, URZ ;  /* 0x0000009004077890 */ /* 0x000fe2000fffe0ff */
[----:B------:R1:W-:Y:S05]  /*2c50*/  SYNCS.ARRIVE.TRANS64.RED.A1T0 RZ, [R4+URZ], RZ ;  /* 0x000000ff04ff79a7 */ /* 0x0003ea00081004ff */
[----:B------:R-:W-:Y:S01]  /*2c60*/  IMAD.U32 R0, RZ, RZ, UR7 ;  /* 0x00000007ff007e24 */ /* 0x000fe2000f8e00ff */
[----:B------:R-:W2:Y:S04]  /*2c70*/  SYNCS.PHASECHK.TRANS64.TRYWAIT P0, [UR4+0xa0], R7 ;  /* 0x0000a007ff0075a7 */ /* 0x000ea80008001104 */
[----:B------:R-:W-:Y:S01]  /*2c80*/  PRMT R13, R3, 0x654, R0 ;  /* 0x00000654030d7816 */ /* 0x000fe20000000000 */
[----:B-12---:R-:W-:Y:S06]  /*2c90*/  @!P0 BRA `(.L_x_49) ;  /* 0x000000b400e88947 */ /* 0x006fec0003800000 */
.L_x_195:
[----:B------:R-:W-:Y:S01]  /*2ca0*/  ULEA UR8, UR5, UR6, 0x4 ;  /* 0x0000000605087291 */ /* 0x000fe2000f8e20ff */
[----:B------:R-:W-:Y:S01]  /*2cb0*/  SEL R2, R13, R2, !P2 ;  /* 0x000000020d027207 */ /* 0x000fe20005000000 */
[----:B------:R-:W-:Y:S01]  /*2cc0*/  UIADD3 UR9, UPT, UPT, UR4, 0x90, URZ ;  /* 0x0000009004097890 */ /* 0x000fe2000fffe0ff */
[----:B-1----:R-:W-:Y:S01]  /*2cd0*/  LEA R0, R11, UR6, 0x3 ;  /* 0x000000060b007c11 */ /* 0x002fe2000f8e18ff */
[----:B------:R-:W-:Y:S01]  /*2ce0*/  UIADD3 UR8, UPT, UPT, UR8, 0x100, URZ ;  /* 0x0000010008087890 */ /* 0x000fe2000fffe0ff */
[----:B------:R1:W-:Y:S01]  /*2cf0*/  @!P2 SYNCS.ARRIVE.TRANS64.RED RZ, [R2+URZ], R5 ;  /* 0x0000000502ffa9a7 */ /* 0x0003e200080004ff */
[----:B------:R-:W-:Y:S01]  /*2d00*/  UIADD3 UR4, UPT, UPT, UR5, 0x1, URZ ;  /* 0x0000000105047890 */ /* 0x000fe2000fffe0ff */
[----:B------:R-:W-:-:S03]  /*2d10*/  VIADD R8, R8, 0x1 ;  /* 0x0000000108087836 */ /* 0x000fc60000000000 */
[----:B------:R-:W-:Y:S02]  /*2d20*/  UISETP.NE.AND UP0, UPT, UR4, 0x2, UPT ;  /* 0x000000020400788c */ /* 0x000fe4000bf05270 */
[----:B------:R-:W-:Y:S01]  /*2d30*/  ISETP.NE.AND P0, PT, R8, 0x2, PT ;  /* 0x000000020800780c */ /* 0x000fe20003f05270 */
[----:B------:R-:W-:Y:S06]  /*2d40*/  UGETNEXTWORKID.BROADCAST [UR8], [UR9] ;  /* 0x00000000080073ca */ /* 0x000fec0008000100 */
[----:B------:R-:W-:Y:S02]  /*2d50*/  USEL UR7, URZ, 0x1, UP0 ;  /* 0x00000001ff077887 */ /* 0x000fe40008000000 */
[----:B------:R-:W-:-:S04]  /*2d60*/  USEL UR5, UR4, URZ, UP0 ;  /* 0x000000ff04057287 */ /* 0x000fc80008000000 */
[----:B------:R-:W-:Y:S02]  /*2d70*/  LOP3.LUT R12, R12, UR7, RZ, 0x3c, !PT ;  /* 0x000000070c0c7c12 */ /* 0x000fe4000f8e3cff */
[----:B-1----:R-:W-:-:S04]  /*2d80*/  SHF.L.U32 R5, R10, 0x1f, RZ ;  /* 0x0000001f0a057819 */ /* 0x002fc800000006ff */
[----:B------:R-:W1:Y:S02]  /*2d90*/  SYNCS.PHASECHK.TRANS64.TRYWAIT P1, [R0+URZ+0x90], R5 ;  /* 0x00009005000075a7 */ /* 0x000e6400080211ff */
[----:B-1----:R-:W-:Y:S05]  /*2da0*/  @!P1 BRA `(.L_x_50) ;  /* 0x000000b400bc9947 */ /* 0x002fea0003800000 */
.L_x_196:
[C---:B------:R-:W-:Y:S01]  /*2db0*/  LEA R4, R11.reuse, UR6, 0x4 ;  /* 0x000000060b047c11 */ /* 0x040fe2000f8e20ff */
[----:B-1----:R-:W-:Y:S01]  /*2dc0*/  VIADD R0, R0, 0xa0 ;  /* 0x000000a000007836 */ /* 0x002fe20000000000 */
[----:B------:R-:W-:Y:S01]  /*2dd0*/  SEL R8, R8, RZ, P0 ;  /* 0x000000ff08087207 */ /* 0x000fe20000000000 */
[----:B------:R-:W-:-:S03]  /*2de0*/  VIADD R11, R11, 0x1 ;  /* 0x000000010b0b7836 */ /* 0x000fc60000000000 */
[----:B------:R-:W1:Y:S01]  /*2df0*/  LDS.128 R4, [R4+0x100] ;  /* 0x0001000004047984 */ /* 0x000e620000000c00 */
[----:B------:R-:W-:Y:S02]  /*2e00*/  PRMT R0, RZ, 0x654, R0 ;  /* 0x00000654ff007816 */ /* 0x000fe40000000000 */
[C---:B------:R-:W-:Y:S01]  /*2e10*/  ISETP.NE.AND P1, PT, R11.reuse, 0x2, PT ;  /* 0x000000020b00780c */ /* 0x040fe20003f25270 */
[----:B------:R-:W-:Y:S01]  /*2e20*/  @!PT LDS RZ, [RZ] ;  /* 0x00000000fffff984 */ /* 0x000fe20000000800 */
[----:B------:R-:W-:Y:S01]  /*2e30*/  @!PT LDS RZ, [RZ] ;  /* 0x00000000fffff984 */ /* 0x000fe20000000800 */
[----:B------:R-:W-:Y:S01]  /*2e40*/  @!PT LDS RZ, [RZ] ;  /* 0x00000000fffff984 */ /* 0x000fe20000000800 */
[----:B------:R-:W-:Y:S01]  /*2e50*/  @!PT LDS RZ, [RZ] ;  /* 0x00000000fffff984 */ /* 0x000fe20000000800 */
[----:B------:R2:W-:Y:S06]  /*2e60*/  MEMBAR.ALL.CTA ;  /* 0x0000000000007992 */ /* 0x0005ec0000008000 */
[----:B--2---:R-:W2:Y:S01]  /*2e70*/  FENCE.VIEW.ASYNC.S ;  /* 0x00000000000073c6 */ /* 0x004ea20000000000 */
[----:B------:R-:W-:Y:S01]  /*2e80*/  SEL R11, R11, RZ, P1 ;  /* 0x000000ff0b0b7207 */ /* 0x000fe20000800000 */
[----:B--2---:R2:W-:Y:S01]  /*2e90*/  SYNCS.ARRIVE.TRANS64.RED.A1T0 RZ, [R0+URZ], RZ ;  /* 0x000000ff00ff79a7 */ /* 0x0045e200081004ff */
[----:B-1----:R-:W-:-:S02]  /*2ea0*/  LOP3.LUT P3, RZ, R6, 0x1, RZ, 0xc0, !PT ;  /* 0x0000000106ff7812 */ /* 0x002fc4000786c0ff */
[----:B------:R-:W-:-:S04]  /*2eb0*/  SEL R5, RZ, 0x1, P1 ;  /* 0x00000001ff057807 */ /* 0x000fc80000800000 */
[----:B------:R-:W-:Y:S02]  /*2ec0*/  LOP3.LUT R10, R10, R5, RZ, 0x3c, !PT ;  /* 0x000000050a0a7212 */ /* 0x000fe400078e3cff */
[----:B--2---:R-:W-:-:S04]  /*2ed0*/  SEL R0, RZ, 0x1, P0 ;  /* 0x00000001ff007807 */ /* 0x004fc80000000000 */
[----:B------:R-:W-:Y:S01]  /*2ee0*/  LOP3.LUT R9, R9, R0, RZ, 0x3c, !PT ;  /* 0x0000000009097212 */ /* 0x000fe200078e3cff */
[----:B------:R-:W-:Y:S06]  /*2ef0*/  @P3 BRA `(.L_x_51) ;  /* 0xfffffffc002c3947 */ /* 0x000fec000383ffff */
[----:B------:R-:W-:Y:S01]  /*2f00*/  ULEA UR4, UR5, UR6, 0x3 ;  /* 0x0000000605047291 */ /* 0x000fe2000f8e18ff */
[----:B------:R-:W-:-:S08]  /*2f10*/  SHF.L.U32 R3, R12, 0x1f, RZ ;  /* 0x0000001f0c037819 */ /* 0x000fd000000006ff */
[----:B------:R-:W1:Y:S02]  /*2f20*/  SYNCS.PHASECHK.TRANS64 P0, [UR4+0xa0], R3 ;  /* 0x0000a003ff0075a7 */ /* 0x000e640008001004 */
[----:B-1----:R-:W-:Y:S05]  /*2f30*/  @P0 BRA `(.L_x_52) ;  /* 0x0000000000080947 */ /* 0x002fea0003800000 */
[----:B------:R-:W1:Y:S02]  /*2f40*/  SYNCS.PHASECHK.TRANS64.TRYWAIT P0, [UR4+0xa0], R3 ;  /* 0x0000a003ff0075a7 */ /* 0x000e640008001104 */
[----:B-1----:R-:W-:Y:S05]  /*2f50*/  @!P0 BRA `(.L_x_53) ;  /* 0x000000b400648947 */ /* 0x002fea0003800000 */
.L_x_52:
[----:B------:R-:W-:-:S04]  /*2f60*/  UIADD3 UR7, UPT, UPT, UR5, 0x1, URZ ;  /* 0x0000000105077890 */ /* 0x000fc8000fffe0ff */
[----:B------:R-:W-:-:S04]  /*2f70*/  UISETP.NE.AND UP0, UPT, UR7, 0x2, UPT ;  /* 0x000000020700788c */ /* 0x000fc8000bf05270 */
[----:B------:R-:W-:Y:S02]  /*2f80*/  USEL UR8, URZ, 0x1, UP0 ;  /* 0x00000001ff087887 */ /* 0x000fe40008000000 */
[----:B------:R-:W-:-:S04]  /*2f90*/  USEL UR7, UR7, URZ, UP0 ;  /* 0x000000ff07077287 */ /* 0x000fc80008000000 */
[----:B------:R-:W-:Y:S01]  /*2fa0*/  ULEA UR7, UR7, UR6, 0x3 ;  /* 0x0000000607077291 */ /* 0x000fe2000f8e18ff */
[----:B-1----:R-:W-:-:S04]  /*2fb0*/  LOP3.LUT R3, R12, UR8, RZ, 0x3c, !PT ;  /* 0x000000080c037c12 */ /* 0x002fc8000f8e3cff */
[----:B------:R-:W-:-:S04]  /*2fc0*/  SHF.L.U32 R0, R3, 0x1f, RZ ;  /* 0x0000001f03007819 */ /* 0x000fc800000006ff */
[----:B------:R-:W1:Y:S02]  /*2fd0*/  SYNCS.PHASECHK.TRANS64 P0, [UR7+0xa0], R0 ;  /* 0x0000a000ff0075a7 */ /* 0x000e640008001007 */
[----:B-1----:R-:W-:Y:S05]  /*2fe0*/  @P0 EXIT ;  /* 0x000000000000094d */ /* 0x002fea0003800000 */
[----:B------:R-:W-:Y:S02]  /*2ff0*/  SHF.L.U32 R3, R3, 0x1f, RZ ;  /* 0x0000001f03037819 */ /* 0x000fe400000006ff */
[----:B------:R-:W-:-:S07]  /*3000*/  MOV R0, UR7 ;  /* 0x0000000700007c02 */ /* 0x000fce0008000f00 */
.L_x_54:
[----:B-1----:R1:W2:Y:S02]  /*3010*/  SYNCS.PHASECHK.TRANS64.TRYWAIT P0, [R0+URZ+0xa0], R3 ;  /* 0x0000a003000075a7 */ /* 0x0022a400080011ff */
[----:B--2---:R-:W-:Y:S05]  /*3020*/  @!P0 NANOSLEEP.SYNCS 0x989680 ;  /* 0x009896800000895d */ /* 0x004fea0003900000 */
[----:B------:R-:W2:Y:S02]  /*3030*/  @!P0 SYNCS.PHASECHK.TRANS64 P0, [R0+URZ+0xa0], R3 ;  /* 0x0000a003000085a7 */ /* 0x000ea400080010ff */
[----:B--2---:R-:W-:Y:S05]  /*3040*/  @P0 EXIT ;  /* 0x000000000000094d */ /* 0x004fea0003800000 */
[----:B------:R-:W-:Y:S05]  /*3050*/  BRA `(.L_x_54) ;  /* 0xfffffffc00ec7947 */ /* 0x000fea000383ffff */
.L_x_47:
[----:B------:R-:W-:Y:S05]  /*3060*/  BRA.U UP4, `(.L_x_55) ;  /* 0x0000001104907547 */ /* 0x000fea000b800000 */
[----:B------:R-:W-:Y:S01]  /*3070*/  UMOV UR4, 0x40 ;  /* 0x0000004000047882 */ /* 0x000fe20000000000 */
[----:B------:R-:W-:Y:S01]  /*3080*/  NOP ;  /* 0x0000000000007918 */ /* 0x000fe20000000000 */
[----:B------:R-:W-:Y:S01]  /*3090*/  ULEA UR5, UR52, UR4, 0x18 ;  /* 0x0000000434057291 */ /* 0x000fe2000f8ec0ff */
[----:B------:R-:W-:Y:S02]  /*30a0*/  UMOV UR6, 0x400 ;  /* 0x0000040000067882 */ /* 0x000fe40000000000 */
[----:B------:R-:W-:-:S06]  /*30b0*/  ULEA UR6, UR52, UR6, 0x18 ;  /* 0x0000000634067291 */ /* 0x000fcc000f8ec0ff */
[----:B------:R-:W1:Y:S02]  /*30c0*/  LDS.U8 R3, [UR5+0x1c] ;  /* 0x00001c05ff037984 */ /* 0x000e640008000000 */
[----:B-1----:R-:W-:-:S13]  /*30d0*/  ISETP.NE.AND P0, PT, R3, RZ, PT ;  /* 0x000000ff0300720c */ /* 0x002fda0003f05270 */
[----:B------:R-:W-:Y:S05]  /*30e0*/  @P0 BRA `(.L_x_56) ;  /* 0x0000000400080947 */ /* 0x000fea0003800000 */
[----:B------:R-:W-:Y:S02]  /*30f0*/  UISETP.NE.U32.AND UP1, UPT, UR47, 0x1, UPT ;  /* 0x000000012f00788c */ /* 0x000fe4000bf25070 */
[----:B------:R-:W-:-:S07]  /*3100*/  UIADD3 UR7, UPT, UPT, UR5, 0x8, URZ ;  /* 0x0000000805077890 */ /* 0x000fce000fffe0ff */
[----:B------:R-:W-:Y:S05]  /*3110*/  BRA.U !UP1, `(.L_x_57) ;  /* 0x00000001099c7547 */ /* 0x000fea000b800000 */
[----:B------:R-:W-:Y:S01]  /*3120*/  ELECT P0, URZ, PT ;  /* 0x0000000000ff782f */ /* 0x000fe20003800000 */
[----:B------:R-:W-:-:S12]  /*3130*/  BSSY B0, `(.L_x_57) ;  /* 0x0000025000007945 */ /* 0x000fd80003800000 */
[----:B------:R-:W-:Y:S05]  /*3140*/  @!P0 BRA `(.L_x_58) ;  /* 0x00000000008c8947 */ /* 0x000fea0003800000 */
[----:B------:R-:W-:-:S05]  /*3150*/  UMOV UR4, 0x10 ;  /* 0x0000001000047882 */ /* 0x000fca0000000000 */
[----:B------:R-:W-:Y:S04]  /*3160*/  DEPBAR.LE SB1, 0x36 ;  /* 0x00009d800000791a */ /* 0x000fe80000000000 */
[----:B------:R-:W1:Y:S02]  /*3170*/  UTCATOMSWS.2CTA.FIND_AND_SET.ALIGN UP0, UR4, UR4 ;  /* 0x00000004000475e3 */ /* 0x000e640008200800 */
[----:B-1----:R-:W-:Y:S01]  /*3180*/  MOV R10, UR4 ;  /* 0x00000004000a7c02 */ /* 0x002fe20008000f00 */
[----:B------:R-:W-:Y:S06]  /*3190*/  BRA.U UP0, `(.L_x_59) ;  /* 0x0000000100187547 */ /* 0x000fec000b800000 */
.L_x_60:
[----:B------:R-:W-:Y:S05]  /*31a0*/  NANOSLEEP 0x64 ;  /* 0x000000640000795d */ /* 0x000fea0003800000 */
[----:B------:R-:W-:-:S05]  /*31b0*/  UMOV UR4, 0x10 ;  /* 0x0000001000047882 */ /* 0x000fca0000000000 */
[----:B------:R-:W-:Y:S04]  /*31c0*/  DEPBAR.LE SB1, 0x36 ;  /* 0x00009d800000791a */ /* 0x000fe80000000000 */
[----:B------:R-:W1:Y:S02]  /*31d0*/  UTCATOMSWS.2CTA.FIND_AND_SET.ALIGN UP0, UR4, UR4 ;  /* 0x00000004000475e3 */ /* 0x000e640008200800 */
[----:B-1----:R-:W-:Y:S01]  /*31e0*/  MOV R10, UR4 ;  /* 0x00000004000a7c02 */ /* 0x002fe20008000f00 */
[----:B------:R-:W-:Y:S05]  /*31f0*/  BRA.U !UP0, `(.L_x_60) ;  /* 0xfffffffd08e87547 */ /* 0x000fea000b83ffff */
.L_x_59:
[----:B------:R-:W1:Y:S01]  /*3200*/  LDS R6, [UR5+0x10] ;  /* 0x00001005ff067984 */ /* 0x000e620008000800 */
[----:B------:R-:W-:Y:S01]  /*3210*/  IMAD.U32 R3, RZ, RZ, UR6 ;  /* 0x00000006ff037e24 */ /* 0x000fe2000f8e00ff */
[----:B------:R-:W-:-:S03]  /*3220*/  MOV R4, UR48 ;  /* 0x0000003000047c02 */ /* 0x000fc60008000f00 */
[----:B------:R-:W-:Y:S01]  /*3230*/  VIADD R3, R3, 0x120 ;  /* 0x0000012003037836 */ /* 0x000fe20000000000 */
[----:B-1----:R-:W-:-:S04]  /*3240*/  SHF.L.U32 R6, R6, 0x1f, RZ ;  /* 0x0000001f06067819 */ /* 0x002fc800000006ff */
[----:B------:R-:W1:Y:S02]  /*3250*/  SYNCS.PHASECHK.TRANS64.TRYWAIT P0, [UR5+0x8], R6 ;  /* 0x00000806ff0075a7 */ /* 0x000e640008001105 */
[----:B-1----:R-:W-:Y:S05]  /*3260*/  @P0 BRA `(.L_x_61) ;  /* 0x0000000000080947 */ /* 0x002fea0003800000 */
[----:B------:R-:W1:Y:S02]  /*3270*/  SYNCS.PHASECHK.TRANS64.TRYWAIT P0, [UR5+0x8], R6 ;  /* 0x00000806ff0075a7 */ /* 0x000e640008001105 */
[----:B-1----:R-:W-:Y:S05]  /*3280*/  @!P0 BRA `(.L_x_62) ;  /* 0x000000b000b08947 */ /* 0x002fea0003800000 */
.L_x_61:
[----:B------:R-:W-:Y:S01]  /*3290*/  PRMT R4, R4, 0x654, R3 ;  /* 0x0000065404047816 */ /* 0x000fe20000000003 */
[----:B------:R-:W-:Y:S01]  /*32a0*/  HFMA2 R3, -RZ, RZ, 0, 5.9604644775390625e-08 ;  /* 0x00000001ff037431 */ /* 0x000fe200000001ff */
[----:B------:R-:W-:Y:S01]  /*32b0*/  UPRMT UR4, UR48, 0x654, UR7 ;  /* 0x0000065430047896 */ /* 0x000fe20008000007 */
[----:B------:R-:W-:Y:S02]  /*32c0*/  IMAD.MOV.U32 R7, RZ, RZ, 0xffff ;  /* 0x0000ffffff077424 */ /* 0x000fe400078e00ff */
[----:B-1----:R-:W-:Y:S02]  /*32d0*/  IMAD.MOV.U32 R6, RZ, RZ, 0x4 ;  /* 0x00000004ff067424 */ /* 0x002fe400078e00ff */
[----:B------:R-:W-:Y:S01]  /*32e0*/  IMAD.SHL.U32 R9, R10, 0x20, RZ ;  /* 0x000000200a097824 */ /* 0x000fe200078e00ff */
[----:B------:R-:W-:Y:S02]  /*32f0*/  MOV R5, UR4 ;  /* 0x0000000400057c02 */ /* 0x000fe40008000f00 */
[-C--:B------:R-:W-:Y:S01]  /*3300*/  SHF.L.U32 R8, R7, R10.reuse, RZ ;  /* 0x0000000a07087219 */ /* 0x080fe200000006ff */
[----:B------:R1:W-:Y:S01]  /*3310*/  SYNCS.ARRIVE.TRANS64.RED RZ, [UR4], R6 ;  /* 0x00000006ffff79a7 */ /* 0x0003e20008000404 */
[----:B------:R-:W-:Y:S01]  /*3320*/  SHF.L.U32 R7, R3, R10, RZ ;  /* 0x0000000a03077219 */ /* 0x000fe200000006ff */
[----:B------:R1:W-:Y:S04]  /*3330*/  STS [UR6+0x120], R9 ;  /* 0x00012009ff007988 */ /* 0x0003e80008000806 */
[----:B------:R1:W-:Y:S04]  /*3340*/  STAS [R4.64], R10 ;  /* 0x0000000a04007dbd */ /* 0x0003e8000c0008ff */
[----:B------:R1:W-:Y:S04]  /*3350*/  ATOMS.OR RZ, [UR5+0x14], R8 ;  /* 0x00001408ffff798c */ /* 0x0003e8000b000005 */
[----:B------:R1:W-:Y:S04]  /*3360*/  ATOMS.OR RZ, [UR5+0x18], R7 ;  /* 0x00001807ffff798c */ /* 0x0003e8000b000005 */
[----:B------:R1:W-:Y:S02]  /*3370*/  ATOMS.XOR RZ, [UR5+0x10], R3 ;  /* 0x00001003ffff798c */ /* 0x0003e4000b800005 */
.L_x_58:
[----:B------:R-:W-:Y:S05]  /*3380*/  BSYNC B0 ;  /* 0x0000000000007941 */ /* 0x000fea0003800000 */
.L_x_57:
[----:B------:R-:W-:Y:S05]  /*3390*/  BRA.U UP1, `(.L_x_63) ;  /* 0x00000001016c7547 */ /* 0x000fea000b800000 */
[----:B------:R-:W-:-:S03]  /*33a0*/  UMOV UR4, 0xffffffff ;  /* 0xffffffff00047882 */ /* 0x000fc60000000000 */
[----:B------:R-:W-:Y:S05]  /*33b0*/  BRA.DIV UR4, `(.L_x_64) ;  /* 0x000000b2047c7947 */ /* 0x000fea000b800000 */
[----:B------:R-:W-:-:S13]  /*33c0*/  ELECT P6, URZ, PT ;  /* 0x0000000000ff782f */ /* 0x000fda00038c0000 */
.L_x_200:
[----:B------:R-:W-:Y:S05]  /*33d0*/  @!P6 BRA `(.L_x_63) ;  /* 0x00000000005ce947 */ /* 0x000fea0003800000 */
[----:B-1----:R-:W1:Y:S02]  /*33e0*/  LDS R4, [UR5+0x10] ;  /* 0x00001005ff047984 */ /* 0x002e640008000800 */
[----:B-1----:R-:W-:-:S04]  /*33f0*/  SHF.L.U32 R4, R4, 0x1f, RZ ;  /* 0x0000001f04047819 */ /* 0x002fc800000006ff */
[----:B------:R-:W1:Y:S02]  /*3400*/  SYNCS.PHASECHK.TRANS64.TRYWAIT P0, [UR5+0x8], R4 ;  /* 0x00000804ff0075a7 */ /* 0x000e640008001105 */
[----:B-1----:R-:W-:Y:S05]  /*3410*/  @P0 BRA `(.L_x_65) ;  /* 0x0000000000080947 */ /* 0x002fea0003800000 */
[----:B------:R-:W1:Y:S02]  /*3420*/  SYNCS.PHASECHK.TRANS64.TRYWAIT P0, [UR5+0x8], R4 ;  /* 0x00000804ff0075a7 */ /* 0x000e640008001105 */
[----:B-1----:R-:W-:Y:S05]  /*3430*/  @!P0 BRA `(.L_x_66) ;  /* 0x000000b0007c8947 */ /* 0x002fea0003800000 */
.L_x_65:
[----:B------:R-:W2:Y:S01]  /*3440*/  LDS R6, [UR6+0x120] ;  /* 0x00012006ff067984 */ /* 0x000ea20008000800 */
[----:B-1----:R-:W-:Y:S02]  /*3450*/  HFMA2 R3, -RZ, RZ, 0, 5.9604644775390625e-08 ;  /* 0x00000001ff037431 */ /* 0x002fe400000001ff */
[----:B------:R-:W-:Y:S01]  /*3460*/  IMAD.MOV.U32 R4, RZ, RZ, 0xffff ;  /* 0x0000ffffff047424 */ /* 0x000fe200078e00ff */
[----:B------:R-:W-:Y:S01]  /*3470*/  UPRMT UR4, UR48, 0x654, UR7 ;  /* 0x0000065430047896 */ /* 0x000fe20008000007 */
[----:B--2---:R-:W-:-:S03]  /*3480*/  IMAD.SHL.U32 R5, R6, 0x20, RZ ;  /* 0x0000002006057824 */ /* 0x004fc600078e00ff */
[-C--:B------:R-:W-:Y:S02]  /*3490*/  SHF.L.U32 R4, R4, R6.reuse, RZ ;  /* 0x0000000604047219 */ /* 0x080fe400000006ff */
[----:B------:R-:W-:Y:S01]  /*34a0*/  SHF.L.U32 R6, R3, R6, RZ ;  /* 0x0000000603067219 */ /* 0x000fe200000006ff */
[----:B------:R2:W-:Y:S04]  /*34b0*/  STS [UR6+0x120], R5 ;  /* 0x00012005ff007988 */ /* 0x0005e80008000806 */
[----:B------:R2:W-:Y:S04]  /*34c0*/  ATOMS.OR RZ, [UR5+0x14], R4 ;  /* 0x00001404ffff798c */ /* 0x0005e8000b000005 */
[----:B------:R2:W-:Y:S01]  /*34d0*/  ATOMS.OR RZ, [UR5+0x18], R6 ;  /* 0x00001806ffff798c */ /* 0x0005e2000b000005 */
[----:B------:R-:W-:Y:S03]  /*34e0*/  SYNCS.ARRIVE.TRANS64.RED.A1T0 RZ, [UR4], RZ ;  /* 0x000000ffffff79a7 */ /* 0x000fe60008100404 */
[----:B------:R2:W-:Y:S01]  /*34f0*/  ATOMS.XOR RZ, [UR5+0x10], R3 ;  /* 0x00001003ffff798c */ /* 0x0005e2000b800005 */
[----:B------:R-:W-:Y:S05]  /*3500*/  BRA `(.L_x_63) ;  /* 0x0000000000107947 */ /* 0x000fea0003800000 */
.L_x_56:
[----:B------:R-:W-:Y:S02]  /*3510*/  MOV R3, 0xffffffff ;  /* 0xffffffff00037802 */ /* 0x000fe40000000f00 */
[----:B------:R-:W-:-:S03]  /*3520*/  MOV R4, 0x3550 ;  /* 0x0000355000047802 */ /* 0x000fc60000000f00 */
[----:B------:R1:W-:Y:S04]  /*3530*/  STS [UR6+0x120], R3 ;  /* 0x00012003ff007988 */ /* 0x0003e80008000806 */
[----:B-1---5:R-:W-:Y:S05]  /*3540*/  CALL.REL.NOINC `($__internal_1_$__cuda_sm10x_tcgen05_guardrail_trap_phase_invalid_during_alloc) ;  /* 0x000000b800d07944 */ /* 0x022fea0003c00000 */
.L_x_63:
[----:B------:R-:W-:Y:S05]  /*3550*/  WARPSYNC.ALL ;  /* 0x0000000000007948 */ /* 0x000fea0003800000 */
[----:B------:R-:W3:Y:S01]  /*3560*/  S2UR UR4, SR_CgaCtaId ;  /* 0x00000000000479c3 */ /* 0x000ee20000008800 */
[----:B------:R-:W-:Y:S01]  /*3570*/  UMOV UR26, 0x400 ;  /* 0x00000400001a7882 */ /* 0x000fe20000000000 */
[----:B------:R-:W-:-:S06]  /*3580*/  NOP ;  /* 0x0000000000007918 */ /* 0x000fcc0000000000 */
[----:B------:R-:W-:Y:S06]  /*3590*/  BAR.ARV 0x6, 0xa0 ;  /* 0x0182800000007b1d */ /* 0x000fec0000002000 */
[----:B------:R-:W4:Y:S01]  /*35a0*/  LDCU UR6, c[0x0][0x38c] ;  /* 0x00007180ff0677ac */ /* 0x000f220008000800 */
[----:B------:R-:W-:Y:S01]  /*35b0*/  LOP3.LUT R0, R0, 0xffff, RZ, 0xc0, !PT ;  /* 0x0000ffff00007812 */ /* 0x000fe200078ec0ff */
[----:B-1----:R-:W-:Y:S01]  /*35c0*/  IMAD.MOV.U32 R9, RZ, RZ, 0x1 ;  /* 0x00000001ff097424 */ /* 0x002fe200078e00ff */
[----:B------:R-:W-:Y:S01]  /*35d0*/  LOP3.LUT R2, R2, 0xffff, RZ, 0xc0, !PT ;  /* 0x0000ffff02027812 */ /* 0x000fe200078ec0ff */
[----:B------:R-:W-:Y:S01]  /*35e0*/  IMAD.MOV.U32 R8, RZ, RZ, RZ ;  /* 0x000000ffff087224 */ /* 0x000fe200078e00ff */
[----:B------:R-:W-:Y:S01]  /*35f0*/  R2UR UR42, R0 ;  /* 0x00000000002a72ca */ /* 0x000fe200000e0000 */
[----:B------:R-:W-:Y:S01]  /*3600*/  UMOV UR32, URZ ;  /* 0x000000ff00207c82 */ /* 0x000fe20008000000 */
[----:B------:R-:W-:Y:S01]  /*3610*/  R2UR UR28, R2 ;  /* 0x00000000021c72ca */ /* 0x000fe200000e0000 */
[----:B------:R-:W-:Y:S01]  /*3620*/  UMOV UR23, URZ ;  /* 0x000000ff00177c82 */ /* 0x000fe20008000000 */
[----:B------:R-:W-:Y:S01]  /*3630*/  UMOV UR22, URZ ;  /* 0x000000ff00167c82 */ /* 0x000fe20008000000 */
[----:B---3--:R-:W-:-:S02]  /*3640*/  ULEA UR26, UR4, UR26, 0x18 ;  /* 0x0000001a041a7291 */ /* 0x008fc4000f8ec0ff */
[----:B------:R-:W-:Y:S02]  /*3650*/  UISETP.NE.AND UP3, UPT, UR47, URZ, UPT ;  /* 0x000000ff2f00728c */ /* 0x000fe4000bf65270 */
[----:B------:R-:W-:Y:S02]  /*3660*/  UIADD3 UR5, UPT, UPT, UR26, 0x10800, URZ ;  /* 0x000108001a057890 */ /* 0x000fe4000fffe0ff */
[----:B------:R-:W-:Y:S02]  /*3670*/  UIADD3 UR4, UPT, UPT, UR26, 0x20800, URZ ;  /* 0x000208001a047890 */ /* 0x000fe4000fffe0ff */
[----:B----4-:R-:W-:Y:S01]  /*3680*/  UIADD3 UR6, UPT, UPT, UR6, 0x1f, URZ ;  /* 0x0000001f06067890 */ /* 0x010fe2000fffe0ff */
[----:B--2---:R-:W1:Y:S01]  /*3690*/  LDS R3, [UR26+0x120] ;  /* 0x0001201aff037984 */ /* 0x004e620008000800 */
[----:B------:R-:W-:Y:S02]  /*36a0*/  USHF.R.U32.HI UR5, URZ, 0x4, UR5 ;  /* 0x00000004ff057899 */ /* 0x000fe40008011605 */
[----:B------:R-:W-:-:S02]  /*36b0*/  USHF.R.S32.HI UR33, URZ, 0x1f, UR6 ;  /* 0x0000001fff217899 */ /* 0x000fc40008011406 */
[----:B------:R-:W-:Y:S02]  /*36c0*/  USHF.R.U32.HI UR4, URZ, 0x4, UR4 ;  /* 0x00000004ff047899 */ /* 0x000fe40008011604 */
[----:B------:R-:W-:Y:S02]  /*36d0*/  ULEA.HI UR33, UR33, UR6, URZ, 0x5 ;  /* 0x0000000621217291 */ /* 0x000fe4000f8f28ff */
[----:B------:R-:W-:Y:S02]  /*36e0*/  ULOP3.LUT UR5, UR5, 0x3fff, URZ, 0xc0, !UPT ;  /* 0x00003fff05057892 */ /* 0x000fe4000f8ec0ff */
[----:B------:R-:W-:Y:S02]  /*36f0*/  USHF.R.S32.HI UR33, URZ, 0x5, UR33 ;  /* 0x00000005ff217899 */ /* 0x000fe40008011421 */
[----:B------:R-:W-:Y:S02]  /*3700*/  ULOP3.LUT UR30, UR4, 0x3fff, URZ, 0xc0, !UPT ;  /* 0x00003fff041e7892 */ /* 0x000fe4000f8ec0ff */
[----:B------:R-:W-:Y:S01]  /*3710*/  UISETP.LT.AND UP0, UPT, UR33, 0x1, UPT ;  /* 0x000000012100788c */ /* 0x000fe2000bf01270 */
[----:B------:R-:W-:Y:S01]  /*3720*/  UMOV UR40, 0x0 ;  /* 0x0000000000287882 */ /* 0x000fe20000000000 */
[----:B------:R-:W-:Y:S01]  /*3730*/  UMOV UR41, 0x10400910 ;  /* 0x1040091000297882 */ /* 0x000fe20000000000 */
[----:B------:R-:W-:-:S02]  /*3740*/  ULOP3.LUT UR29, UR5, 0x10000, URZ, 0xfc, !UPT ;  /* 0x00010000051d7892 */ /* 0x000fc4000f8efcff */
[----:B------:R-:W-:Y:S02]  /*3750*/  ULOP3.LUT UR30, UR30, 0x10000, URZ, 0xfc, !UPT ;  /* 0x000100001e1e7892 */ /* 0x000fe4000f8efcff */
[----:B------:R-:W-:Y:S01]  /*3760*/  USEL UR43, UR33, 0x1, !UP0 ;  /* 0x00000001212b7887 */ /* 0x000fe2000c000000 */
[----:B------:R-:W-:Y:S01]  /*3770*/  UMOV UR38, 0x0 ;  /* 0x0000000000267882 */ /* 0x000fe20000000000 */
[----:B------:R-:W-:Y:S01]  /*3780*/  UMOV UR39, 0x10400910 ;  /* 0x1040091000277882 */ /* 0x000fe20000000000 */
[----:B------:R-:W-:Y:S01]  /*3790*/  UMOV UR36, 0x0 ;  /* 0x0000000000247882 */ /* 0x000fe20000000000 */
[----:B------:R-:W-:Y:S01]  /*37a0*/  UMOV UR37, 0x10400910 ;  /* 0x1040091000257882 */ /* 0x000fe20000000000 */
[----:B------:R-:W-:Y:S01]  /*37b0*/  UMOV UR34, 0x0 ;  /* 0x0000000000227882 */ /* 0x000fe20000000000 */
[----:B------:R-:W-:Y:S01]  /*37c0*/  UMOV UR35, 0x10400910 ;  /* 0x1040091000237882 */ /* 0x000fe20000000000 */
[----:B-1----:R-:W-:Y:S02]  /*37d0*/  R2UR UR44, R3 ;  /* 0x00000000032c72ca */ /* 0x002fe400000e0000 */
[----:B------:R-:W-:-:S13]  /*37e0*/  CS2R R2, SRZ ;  /* 0x0000000000027805 */ /* 0x000fda000001ff00 */
.L_x_74:
[C---:B------:R-:W-:Y:S02]  /*37f0*/  LEA R0, R8.reuse, UR26, 0x3 ;  /* 0x0000001a08007c11 */ /* 0x040fe4000f8e18ff */
[----:B------:R-:W-:Y:S02]  /*3800*/  SHF.L.U32 R5, R3, 0x1f, RZ ;  /* 0x0000001f03057819 */ /* 0x000fe400000006ff */
[----:B------:R-:W-:Y:S02]  /*3810*/  LEA R4, R8, UR26, 0x4 ;  /* 0x0000001a08047c11 */ /* 0x000fe4000f8e20ff */
[----:B------:R-:W1:Y:S02]  /*3820*/  SYNCS.PHASECHK.TRANS64.TRYWAIT P0, [R0+URZ+0x90], R5 ;  /* 0x00009005000075a7 */ /* 0x000e6400080011ff */
[----:B-1-3--:R-:W-:Y:S05]  /*3830*/  @!P0 BRA `(.L_x_67) ;  /* 0x000000ac00948947 */ /* 0x00afea0003800000 */
.L_x_201:
[----:B-1----:R-:W1:Y:S01]  /*3840*/  LDS.128 R4, [R4+0x100] ;  /* 0x0001000004047984 */ /* 0x002e620000000c00 */
[----:B------:R-:W-:Y:S02]  /*3850*/  VIADD R0, R0, 0xa0 ;  /* 0x000000a000007836 */ /* 0x000fe40000000000 */
[----:B------:R-:W-:Y:S01]  /*3860*/  VIADD R8, R8, 0x1 ;  /* 0x0000000108087836 */ /* 0x000fe20000000000 */
[----:B------:R-:W-:Y:S01]  /*3870*/  @!PT LDS RZ, [RZ] ;  /* 0x00000000fffff984 */ /* 0x000fe20000000800 */
[----:B------:R-:W-:Y:S01]  /*3880*/  @!PT LDS RZ, [RZ] ;  /* 0x00000000fffff984 */ /* 0x000fe20000000800 */
[----:B------:R-:W-:Y:S01]  /*3890*/  @!PT LDS RZ, [RZ] ;  /* 0x00000000fffff984 */ /* 0x000fe20000000800 */
[----:B------:R-:W-:Y:S01]  /*38a0*/  @!PT LDS RZ, [RZ] ;  /* 0x00000000fffff984 */ /* 0x000fe20000000800 */
[----:B------:R2:W-:Y:S06]  /*38b0*/  MEMBAR.ALL.CTA ;  /* 0x0000000000007992 */ /* 0x0005ec0000008000 */
[----:B--2---:R-:W2:Y:S01]  /*38c0*/  FENCE.VIEW.ASYNC.S ;  /* 0x00000000000073c6 */ /* 0x004ea20000000000 */
[----:B------:R-:W-:-:S04]  /*38d0*/  PRMT R0, RZ, 0x654, R0 ;  /* 0x00000654ff007816 */ /* 0x000fc80000000000 */
[----:B--2---:R2:W-:Y:S01]  /*38e0*/  SYNCS.ARRIVE.TRANS64.RED.A1T0 RZ, [R0+URZ], RZ ;  /* 0x000000ff00ff79a7 */ /* 0x0045e200081004ff */
[----:B-1----:R-:W-:Y:S01]  /*38f0*/  LOP3.LUT P1, RZ, R6, 0x1, RZ, 0xc0, !PT ;  /* 0x0000000106ff7812 */ /* 0x002fe2000782c0ff */
[----:B--2---:R-:W-:-:S12]  /*3900*/  BRA.U UP3, `(.L_x_68) ;  /* 0x0000000503087547 */ /* 0x004fd8000b800000 */
[----:B------:R-:W1:Y:S01]  /*3910*/  LDCU UR4, c[0x0][0x38c] ;  /* 0x00007180ff0477ac */ /* 0x000e620008000800 */
[----:B------:R-:W-:Y:S02]  /*3920*/  PLOP3.LUT P2, PT, PT, PT, PT, 0x80, 0x8 ;  /* 0x000000000008781c */ /* 0x000fe40003f4f070 */
[----:B------:R-:W-:Y:S01]  /*3930*/  SHF.L.U32 R5, R9, 0x1f, RZ ;  /* 0x0000001f09057819 */ /* 0x000fe200000006ff */
[----:B------:R-:W-:Y:S02]  /*3940*/  ULEA UR31, UR32, UR26, 0x3 ;  /* 0x0000001a201f7291 */ /* 0x000fe4000f8e18ff */
[----:B------:R-:W-:Y:S02]  /*3950*/  ULEA UR11, UR32, UR44, 0x8 ;  /* 0x0000002c200b7291 */ /* 0x000fe4000f8e40ff */
[----:B-1----:R-:W-:-:S06]  /*3960*/  UISETP.GE.AND UP0, UPT, UR4, 0x1, UPT ;  /* 0x000000010400788c */ /* 0x002fcc000bf06270 */
[----:B------:R-:W-:-:S05]  /*3970*/  PLOP3.LUT P0, PT, PT, PT, UP0, 0x80, 0x8 ;  /* 0x000000000008781c */ /* 0x000fca0003f0f008 */
[----:B------:R-:W-:-:S08]  /*3980*/  @UP0 ULEA UR4, UR23, UR26, 0x3 ;  /* 0x0000001a17040291 */ /* 0x000fd0000f8e18ff */
[----:B------:R-:W-:-:S04]  /*3990*/  @P0 SHF.L.U32 R0, R2, 0x1f, RZ ;  /* 0x0000001f02000819 */ /* 0x000fc800000006ff */
[----:B------:R1:W2:Y:S01]  /*39a0*/  @P0 SYNCS.PHASECHK.TRANS64.TRYWAIT P2, [UR4], R0 ;  /* 0x00000000ff0005a7 */ /* 0x0002a20008041104 */
[----:B------:R-:W3:Y:S02]  /*39b0*/  SYNCS.PHASECHK.TRANS64.TRYWAIT P0, [UR31+0xc0], R5 ;  /* 0x0000c005ff0075a7 */ /* 0x000ee4000800111f */
[----:B-123--:R-:W-:Y:S05]  /*39c0*/  @!P0 BRA `(.L_x_69) ;  /* 0x000000ac00448947 */ /* 0x00efea0003800000 */
.L_x_203:
[----:B------:R-:W-:Y:S01]  /*39d0*/  UMOV UR27, UR22 ;  /* 0x00000016001b7c82 */ /* 0x000fe20008000000 */
[----:B------:R-:W-:Y:S05]  /*39e0*/  BRA.U !UP0, `(.L_x_70) ;  /* 0x0000000108c07547 */ /* 0x000fea000b800000 */
[----:B------:R-:W-:Y:S02]  /*39f0*/  UIADD3 UR27, UPT, UPT, UR43, UR22, URZ ;  /* 0x000000162b1b7290 */ /* 0x000fe4000fffe0ff */
[----:B------:R-:W-:Y:S01]  /*3a00*/  UPLOP3.LUT UP2, UPT, UPT, UPT, UPT, 0x40, 0x4 ;  /* 0x000000000004789c */ /* 0x000fe20003f4e870 */
[----:B------:R-:W-:Y:S01]  /*3a10*/  UMOV UR24, UR33 ;  /* 0x0000002100187c82 */ /* 0x000fe20008000000 */
[----:B------:R-:W-:-:S09]  /*3a20*/  UMOV UR10, UR23 ;  /* 0x00000017000a7c82 */ /* 0x000fd20008000000 */
.L_x_73:
[----:B--2---:R-:W-:Y:S01]  /*3a30*/  ULEA UR5, UR10, UR26, 0x3 ;  /* 0x0000001a0a057291 */ /* 0x004fe2000f8e18ff */
[----:B---3--:R-:W-:Y:S11]  /*3a40*/  @P2 BRA `(.L_x_71) ;  /* 0x00000000000c2947 */ /* 0x008ff60003800000 */
[----:B-1----:R-:W-:Y:S04]  /*3a50*/  SHF.L.U32 R5, R2, 0x1f, RZ ;  /* 0x0000001f02057819 */ /* 0x002fe800000006ff */
[----:B------:R-:W1:Y:S02]  /*3a60*/  SYNCS.PHASECHK.TRANS64.TRYWAIT P0, [UR5], R5 ;  /* 0x00000005ff0075a7 */ /* 0x000e640008001105 */
[----:B-1----:R-:W-:Y:S05]  /*3a70*/  @!P0 BRA `(.L_x_72) ;  /* 0x000000ac00308947 */ /* 0x002fea0003800000 */
.L_x_71:
[----:B------:R-:W-:Y:S01]  /*3a80*/  UISETP.NE.AND UP0, UPT, UR24, 0x1, UPT ;  /* 0x000000011800788c */ /* 0x000fe2000bf05270 */
[----:B------:R-:W-:Y:S01]  /*3a90*/  PLOP3.LUT P2, PT, PT, PT, PT, 0x80, 0x8 ;  /* 0x000000000008781c */ /* 0x000fe20003f4f070 */
[----:B------:R-:W-:Y:S02]  /*3aa0*/  UIADD3 UR4, UPT, UPT, UR10, 0x1, URZ ;  /* 0x000000010a047890 */ /* 0x000fe4000fffe0ff */
[----:B------:R-:W-:Y:S02]  /*3ab0*/  UIADD3 UR25, UPT, UPT, UR5, 0x20, URZ ;  /* 0x0000002005197890 */ /* 0x000fe4000fffe0ff */
[----:B------:R-:W-:Y:S01]  /*3ac0*/  UISETP.NE.AND UP1, UPT, UR4, 0x4, UPT ;  /* 0x000000040400788c */ /* 0x000fe2000bf25270 */
[----:B------:R-:W-:Y:S01]  /*3ad0*/  PLOP3.LUT P0, PT, PT, PT, UP0, 0x80, 0x8 ;  /* 0x000000000008781c */ /* 0x000fe20003f0f008 */
[----:B------:R-:W-:Y:S02]  /*3ae0*/  UIADD3 UR22, UPT, UPT, UR22, 0x1, URZ ;  /* 0x0000000116167890 */ /* 0x000fe4000fffe0ff */
[----:B------:R-:W-:Y:S02]  /*3af0*/  USEL UR6, URZ, 0x1, UP1 ;  /* 0x00000001ff067887 */ /* 0x000fe40008800000 */
[----:B------:R-:W-:Y:S02]  /*3b00*/  USEL UR23, UR4, URZ, UP1 ;  /* 0x000000ff04177287 */ /* 0x000fe40008800000 */
[----:B------:R-:W-:Y:S02]  /*3b10*/  UIADD3 UR24, UPT, UPT, UR24, -0x1, URZ ;  /* 0xffffffff18187890 */ /* 0x000fe4000fffe0ff */
[----:B------:R-:W-:Y:S01]  /*3b20*/  @UP0 ULEA UR4, UR23, UR26, 0x3 ;  /* 0x0000001a17040291 */ /* 0x000fe2000f8e18ff */
[----:B------:R-:W-:Y:S01]  /*3b30*/  LOP3.LUT R2, R2, UR6, RZ, 0x3c, !PT ;  /* 0x0000000602027c12 */ /* 0x000fe2000f8e3cff */
[----:B------:R-:W-:Y:S02]  /*3b40*/  ULEA UR6, UR10, UR30, 0xa ;  /* 0x0000001e0a067291 */ /* 0x000fe4000f8e50ff */
[----:B------:R-:W-:Y:S01]  /*3b50*/  UISETP.NE.AND UP0, UPT, UR22, UR27, UPT ;  /* 0x0000001b1600728c */ /* 0x000fe2000bf05270 */
[----:B-1----:R-:W-:Y:S01]  /*3b60*/  @P0 SHF.L.U32 R0, R2, 0x1f, RZ ;  /* 0x0000001f02000819 */ /* 0x002fe200000006ff */
[----:B------:R-:W-:Y:S02]  /*3b70*/  UIADD3 UR20, UPT, UPT, UR6, 0x2, URZ ;  /* 0x0000000206147890 */ /* 0x000fe4000fffe0ff */
[----:B------:R-:W-:Y:S01]  /*3b80*/  UIADD3 UR16, UPT, UPT, UR6, 0x4, URZ ;  /* 0x0000000406107890 */ /* 0x000fe2000fffe0ff */
[----:B------:R2:W3:Y:S01]  /*3b90*/  @P0 SYNCS.PHASECHK.TRANS64.TRYWAIT P2, [UR4], R0 ;  /* 0x00000000ff0005a7 */ /* 0x0004e20008041104 */
[----:B------:R-:W-:Y:S02]  /*3ba0*/  ULEA UR4, UR10, UR29, 0xa ;  /* 0x0000001d0a047291 */ /* 0x000fe4000f8e50ff */
[----:B------:R-:W-:Y:S02]  /*3bb0*/  UIADD3 UR12, UPT, UPT, UR6, 0x6, URZ ;  /* 0x00000006060c7890 */ /* 0x000fe4000fffe0ff */
[----:B------:R-:W-:Y:S02]  /*3bc0*/  UIADD3 UR18, UPT, UPT, UR4, 0x2, URZ ;  /* 0x0000000204127890 */ /* 0x000fe4000fffe0ff */
[----:B------:R-:W-:Y:S02]  /*3bd0*/  UIADD3 UR14, UPT, UPT, UR4, 0x4, URZ ;  /* 0x00000004040e7890 */ /* 0x000fe4000fffe0ff */
[----:B------:R-:W-:Y:S01]  /*3be0*/  UIADD3 UR8, UPT, UPT, UR4, 0x6, URZ ;  /* 0x0000000604087890 */ /* 0x000fe2000fffe0ff */
[----:B------:R-:W-:Y:S01]  /*3bf0*/  UMOV UR7, 0x40004040 ;  /* 0x4000404000077882 */ /* 0x000fe20000000000 */
[----:B------:R-:W-:Y:S01]  /*3c00*/  UMOV UR5, 0x40004040 ;  /* 0x4000404000057882 */ /* 0x000fe20000000000 */
[----:B------:R-:W-:Y:S01]  /*3c10*/  UMOV UR21, 0x40004040 ;  /* 0x4000404000157882 */ /* 0x000fe20000000000 */
[----:B------:R2:W-:Y:S01]  /*3c20*/  UTCHMMA.2CTA gdesc[UR4], gdesc[UR6], tmem[UR11], tmem[UR40], idesc[UR41], UP2 ;  /* 0x00ff2806040075ea */ /* 0x0005e2000920000b */
[----:B------:R-:W-:Y:S01]  /*3c30*/  UPLOP3.LUT UP2, UPT, UPT, UPT, UPT, 0x80, 0x8 ;  /* 0x000000000008789c */ /* 0x000fe20003f4f070 */
[----:B------:R-:W-:Y:S01]  /*3c40*/  UMOV UR19, 0x40004040 ;  /* 0x4000404000137882 */ /* 0x000fe20000000000 */
[----:B------:R-:W-:Y:S01]  /*3c50*/  UMOV UR17, 0x40004040 ;  /* 0x4000404000117882 */ /* 0x000fe20000000000 */
[----:B------:R2:W-:Y:S01]  /*3c60*/  UTCHMMA.2CTA gdesc[UR18], gdesc[UR20], tmem[UR11], tmem[UR38], idesc[UR39], UPT ;  /* 0x00ff2614120075ea */ /* 0x0005e2000ba0000b */
[----:B------:R-:W-:Y:S01]  /*3c70*/  UMOV UR15, 0x40004040 ;  /* 0x40004040000f7882 */ /* 0x000fe20000000000 */
[----:B------:R-:W-:Y:S01]  /*3c80*/  UMOV UR13, 0x40004040 ;  /* 0x40004040000d7882 */ /* 0x000fe20000000000 */
[----:B------:R-:W-:Y:S01]  /*3c90*/  UMOV UR9, 0x40004040 ;  /* 0x4000404000097882 */ /* 0x000fe20000000000 */
[----:B------:R2:W-:Y:S01]  /*3ca0*/  UTCHMMA.2CTA gdesc[UR14], gdesc[UR16], tmem[UR11], tmem[UR36], idesc[UR37], UPT ;  /* 0x00ff24100e0075ea */ /* 0x0005e2000ba0000b */
[----:B------:R2:W-:Y:S01]  /*3cb0*/  UTCHMMA.2CTA gdesc[UR8], gdesc[UR12], tmem[UR11], tmem[UR34], idesc[UR35], UPT ;  /* 0x00ff220c080075ea */ /* 0x0005e2000ba0000b */
[----:B------:R2:W-:Y:S01]  /*3cc0*/  UTCBAR.2CTA.MULTICAST [UR25], URZ, UR28 ;  /* 0x000000ff190073e9 */ /* 0x0005e2000820081c */
[----:B------:R-:W-:Y:S01]  /*3cd0*/  UMOV UR10, UR23 ;  /* 0x00000017000a7c82 */ /* 0x000fe20008000000 */
[----:B------:R-:W-:Y:S05]  /*3ce0*/  BRA.U UP0, `(.L_x_73) ;  /* 0xfffffffd00507547 */ /* 0x000fea000b83ffff */
.L_x_70:
[----:B--2---:R-:W-:Y:S01]  /*3cf0*/  UIADD3 UR4, UPT, UPT, UR31, 0xb0, URZ ;  /* 0x000000b01f047890 */ /* 0x004fe2000fffe0ff */
[----:B------:R-:W-:-:S08]  /*3d00*/  UMOV UR22, UR27 ;  /* 0x0000001b00167c82 */ /* 0x000fd00008000000 */
[----:B------:R2:W-:Y:S01]  /*3d10*/  UTCBAR.2CTA.MULTICAST [UR4], URZ, UR42 ;  /* 0x000000ff040073e9 */ /* 0x0005e2000820082a */
[----:B------:R-:W-:Y:S02]  /*3d20*/  NOP ;  /* 0x0000000000007918 */ /* 0x000fe40000000000 */
.L_x_68:
[----:B--2---:R-:W-:Y:S01]  /*3d30*/  UIADD3 UR4, UPT, UPT, UR32, 0x1, URZ ;  /* 0x0000000120047890 */ /* 0x004fe2000fffe0ff */
[----:B------:R-:W-:-:S03]  /*3d40*/  ISETP.NE.AND P0, PT, R8, 0x2, PT ;  /* 0x000000020800780c */ /* 0x000fc60003f05270 */
[----:B------:R-:W-:Y:S01]  /*3d50*/  UISETP.NE.AND UP0, UPT, UR4, 0x2, UPT ;  /* 0x000000020400788c */ /* 0x000fe2000bf05270 */
[----:B-1----:R-:W-:Y:S02]  /*3d60*/  SEL R0, RZ, 0x1, P0 ;  /* 0x00000001ff007807 */ /* 0x002fe40000000000 */
[----:B------:R-:W-:Y:S01]  /*3d70*/  SEL R8, R8, RZ, P0 ;  /* 0x000000ff08087207 */ /* 0x000fe20000000000 */
[----:B------:R-:W-:Y:S01]  /*3d80*/  USEL UR5, URZ, 0x1, UP0 ;  /* 0x00000001ff057887 */ /* 0x000fe20008000000 */
[----:B------:R-:W-:Y:S01]  /*3d90*/  LOP3.LUT R3, R3, R0, RZ, 0x3c, !PT ;  /* 0x0000000003037212 */ /* 0x000fe200078e3cff */
[----:B------:R-:W-:-:S04]  /*3da0*/  USEL UR32, UR4, URZ, UP0 ;  /* 0x000000ff04207287 */ /* 0x000fc80008000000 */
[----:B------:R-:W-:Y:S01]  /*3db0*/  LOP3.LUT R9, R9, UR5, RZ, 0x3c, !PT ;  /* 0x0000000509097c12 */ /* 0x000fe2000f8e3cff */
[----:B------:R-:W-:Y:S07]  /*3dc0*/  @P1 BRA `(.L_x_74) ;  /* 0xfffffff800881947 */ /* 0x000fee000383ffff */
[----:B------:R-:W1:Y:S01]  /*3dd0*/  S2UR UR8, SR_CgaCtaId ;  /* 0x00000000000879c3 */ /* 0x000e620000008800 */
[----:B------:R-:W-:Y:S01]  /*3de0*/  ELECT P0, URZ, PT ;  /* 0x0000000000ff782f */ /* 0x000fe20003800000 */
[----:B------:R-:W-:Y:S01]  /*3df0*/  HFMA2 R0, -RZ, RZ, 0, 5.9604644775390625e-08 ;  /* 0x00000001ff007431 */ /* 0x000fe200000001ff */
[----:B------:R-:W-:-:S05]  /*3e00*/  UMOV UR4, 0x40 ;  /* 0x0000004000047882 */ /* 0x000fca0000000000 */
[----:B------:R-:W-:Y:S01]  /*3e10*/  UVIRTCOUNT.DEALLOC.SMPOOL 0x80 ;  /* 0x000000800000784c */ /* 0x000fe20000000000 */
[----:B------:R-:W-:Y:S02]  /*3e20*/  UISETP.NE.AND UP0, UPT, UR47, URZ, UPT ;  /* 0x000000ff2f00728c */ /* 0x000fe4000bf05270 */
[----:B-1----:R-:W-:-:S09]  /*3e30*/  ULEA UR8, UR8, UR4, 0x18 ;  /* 0x0000000408087291 */ /* 0x002fd2000f8ec0ff */
[----:B------:R1:W-:Y:S01]  /*3e40*/  @P0 STS.U8 [UR8+0x1c], R0 ;  /* 0x00001c00ff000988 */ /* 0x0003e20008000008 */
[----:B------:R-:W-:Y:S05]  /*3e50*/  BRA.U UP0, `(.L_x_75) ;  /* 0x0000000100587547 */ /* 0x000fea000b800000 */
[----:B------:R-:W-:Y:S01]  /*3e60*/  UIADD3 UR5, UPT, UPT, UR26, 0xc0, URZ ;  /* 0x000000c01a057890 */ /* 0x000fe2000fffe0ff */
[----:B------:R-:W-:-:S03]  /*3e70*/  SHF.L.U32 R3, R9, 0x1f, RZ ;  /* 0x0000001f09037819 */ /* 0x000fc600000006ff */
[----:B------:R-:W-:-:S09]  /*3e80*/  ULEA UR4, UR32, UR5, 0x3 ;  /* 0x0000000520047291 */ /* 0x000fd2000f8e18ff */
[----:B------:R-:W2:Y:S02]  /*3e90*/  SYNCS.PHASECHK.TRANS64.TRYWAIT P0, [UR4], R3 ;  /* 0x00000003ff0075a7 */ /* 0x000ea40008001104 */
[----:B--2---:R-:W-:Y:S05]  /*3ea0*/  @!P0 BRA `(.L_x_76) ;  /* 0x000000a8003c8947 */ /* 0x004fea0003800000 */
.L_x_206:
[----:B------:R-:W-:-:S04]  /*3eb0*/  UIADD3 UR4, UPT, UPT, UR32, 0x1, URZ ;  /* 0x0000000120047890 */ /* 0x000fc8000fffe0ff */
[----:B------:R-:W-:-:S04]  /*3ec0*/  UISETP.NE.AND UP1, UPT, UR4, 0x2, UPT ;  /* 0x000000020400788c */ /* 0x000fc8000bf25270 */
[----:B------:R-:W-:Y:S02]  /*3ed0*/  USEL UR6, URZ, 0x1, UP1 ;  /* 0x00000001ff067887 */ /* 0x000fe40008800000 */
[----:B------:R-:W-:-:S04]  /*3ee0*/  USEL UR4, UR4, URZ, UP1 ;  /* 0x000000ff04047287 */ /* 0x000fc80008800000 */
[----:B------:R-:W-:Y:S01]  /*3ef0*/  ULEA UR4, UR4, UR5, 0x3 ;  /* 0x0000000504047291 */ /* 0x000fe2000f8e18ff */
[----:B-1----:R-:W-:-:S04]  /*3f00*/  LOP3.LUT R3, R9, UR6, RZ, 0x3c, !PT ;  /* 0x0000000609037c12 */ /* 0x002fc8000f8e3cff */
[----:B------:R-:W-:Y:S01]  /*3f10*/  SHF.L.U32 R3, R3, 0x1f, RZ ;  /* 0x0000001f03037819 */ /* 0x000fe200000006ff */
[----:B------:R-:W-:-:S04]  /*3f20*/  IMAD.U32 R0, RZ, RZ, UR4 ;  /* 0x00000004ff007e24 */ /* 0x000fc8000f8e00ff */
[----:B------:R1:W2:Y:S03]  /*3f30*/  SYNCS.PHASECHK.TRANS64.TRYWAIT P0, [R0+URZ], R3 ;  /* 0x00000003000075a7 */ /* 0x0002a600080011ff */
[----:B--2---:R-:W-:Y:S05]  /*3f40*/  @!P0 NANOSLEEP.SYNCS 0x989680 ;  /* 0x009896800000895d */ /* 0x004fea0003900000 */
[----:B------:R-:W2:Y:S02]  /*3f50*/  @!P0 SYNCS.PHASECHK.TRANS64 P0, [R0+URZ], R3 ;  /* 0x00000003000085a7 */ /* 0x000ea400080010ff */
[----:B--2---:R-:W-:Y:S05]  /*3f60*/  @P0 BRA `(.L_x_77) ;  /* 0x0000000000200947 */ /* 0x004fea0003800000 */
.L_x_78:
[----:B--2---:R2:W4:Y:S02]  /*3f70*/  SYNCS.PHASECHK.TRANS64.TRYWAIT P0, [R0+URZ], R3 ;  /* 0x00000003000075a7 */ /* 0x00452400080011ff */
[----:B----4-:R-:W-:Y:S05]  /*3f80*/  @!P0 NANOSLEEP.SYNCS 0x989680 ;  /* 0x009896800000895d */ /* 0x010fea0003900000 */
[----:B------:R-:W4:Y:S02]  /*3f90*/  @!P0 SYNCS.PHASECHK.TRANS64 P0, [R0+URZ], R3 ;  /* 0x00000003000085a7 */ /* 0x000f2400080010ff */
[----:B----4-:R-:W-:Y:S05]  /*3fa0*/  @!P0 BRA `(.L_x_78) ;  /* 0xfffffffc00f08947 */ /* 0x010fea000383ffff */
[----:B------:R-:W-:Y:S05]  /*3fb0*/  BRA `(.L_x_77) ;  /* 0x00000000000c7947 */ /* 0x000fea0003800000 */
.L_x_75:
[----:B------:R-:W-:-:S04]  /*3fc0*/  UIADD3 UR4, UPT, UPT, UR26, 0xf0, URZ ;  /* 0x000000f01a047890 */ /* 0x000fc8000fffe0ff */
[----:B------:R-:W-:-:S09]  /*3fd0*/  UPRMT UR4, UR48, 0x654, UR4 ;  /* 0x0000065430047896 */ /* 0x000fd20008000004 */
[----:B------:R-:W-:Y:S03]  /*3fe0*/  SYNCS.ARRIVE.TRANS64.RED.A1T0 RZ, [UR4], RZ ;  /* 0x000000ffffff79a7 */ /* 0x000fe60008100404 */
.L_x_77:
[----:B-12---:R-:W-:Y:S01]  /*3ff0*/  SHF.L.U32 R3, RZ, 0x1f, RZ ;  /* 0x0000001fff037819 */ /* 0x006fe200000006ff */
[----:B------:R-:W-:Y:S01]  /*4000*/  UIADD3 UR4, UPT, UPT, UR26, 0xf0, URZ ;  /* 0x000000f01a047890 */ /* 0x000fe2000fffe0ff */
[----:B------:R-:W-:Y:S02]  /*4010*/  PLOP3.LUT P0, PT, PT, PT, UP0, 0x80, 0x8 ;  /* 0x000000000008781c */ /* 0x000fe40003f0f008 */
[----:B------:R-:W1:Y:S02]  /*4020*/  SYNCS.PHASECHK.TRANS64.TRYWAIT P1, [UR26+0xf0], R3 ;  /* 0x0000f003ff0075a7 */ /* 0x000e64000802111a */
[----:B-1----:R-:W-:Y:S09]  /*4030*/  @!P1 BRA `(.L_x_79) ;  /* 0x000000a400f09947 */ /* 0x002ff20003800000 */
.L_x_208:
[----:B------:R-:W-:Y:S01]  /*4040*/  @!UP0 UPRMT UR4, UR48, 0x654, UR4 ;  /* 0x0000065430048896 */ /* 0x000fe20008000004 */
[----:B------:R-:W-:Y:S01]  /*4050*/  UMOV UR5, 0xffff ;  /* 0x0000ffff00057882 */ /* 0x000fe20000000000 */
[----:B------:R-:W-:-:S07]  /*4060*/  UMOV UR6, 0x1 ;  /* 0x0000000100067882 */ /* 0x000fce0000000000 */
[----:B------:R-:W-:Y:S01]  /*4070*/  @!P0 SYNCS.ARRIVE.TRANS64.RED.A1T0 RZ, [UR4], RZ ;  /* 0x000000ffffff89a7 */ /* 0x000fe20008100404 */
[----:B------:R-:W-:Y:S01]  /*4080*/  NOP ;  /* 0x0000000000007918 */ /* 0x000fe20000000000 */
[----:B-1----:R-:W1:Y:S01]  /*4090*/  LDS R0, [UR8+0x14] ;  /* 0x00001408ff007984 */ /* 0x002e620008000800 */
[----:B------:R-:W-:-:S04]  /*40a0*/  ULOP3.LUT UR4, UR44, 0xffff, URZ, 0xc0, !UPT ;  /* 0x0000ffff2c047892 */ /* 0x000fc8000f8ec0ff */
[----:B------:R-:W-:-:S04]  /*40b0*/  USHF.R.U32.HI UR4, URZ, 0x5, UR4 ;  /* 0x00000005ff047899 */ /* 0x000fc80008011604 */
[----:B------:R-:W-:Y:S02]  /*40c0*/  USHF.L.U32 UR5, UR5, UR4, URZ ;  /* 0x0000000405057299 */ /* 0x000fe400080006ff */
[----:B------:R-:W-:-:S04]  /*40d0*/  USHF.L.U32 UR4, UR6, UR4, URZ ;  /* 0x0000000406047299 */ /* 0x000fc800080006ff */
[----:B-1----:R-:W-:-:S04]  /*40e0*/  LOP3.LUT R0, R0, UR5, RZ, 0xc0, !PT ;  /* 0x0000000500007c12 */ /* 0x002fc8000f8ec0ff */
[----:B------:R-:W-:-:S13]  /*40f0*/  ISETP.NE.AND P0, PT, R0, UR5, PT ;  /* 0x0000000500007c0c */ /* 0x000fda000bf05270 */
[----:B------:R-:W-:Y:S05]  /*4100*/  @P0 BRA `(.L_x_80) ;  /* 0x0000000000580947 */ /* 0x000fea0003800000 */
[----:B------:R-:W1:Y:S02]  /*4110*/  LDS R0, [UR8+0x18] ;  /* 0x00001808ff007984 */ /* 0x000e640008000800 */
[----:B-1----:R-:W-:-:S04]  /*4120*/  LOP3.LUT R0, R0, UR4, RZ, 0xc0, !PT ;  /* 0x0000000400007c12 */ /* 0x002fc8000f8ec0ff */
[----:B------:R-:W-:-:S13]  /*4130*/  ISETP.NE.AND P0, PT, R0, UR4, PT ;  /* 0x0000000400007c0c */ /* 0x000fda000bf05270 */
[----:B------:R-:W-:Y:S05]  /*4140*/  @P0 BRA `(.L_x_81) ;  /* 0x00000000003c0947 */ /* 0x000fea0003800000 */
[----:B------:R-:W1:Y:S01]  /*4150*/  S2R R2, SR_LANEID ;  /* 0x0000000000027919 */ /* 0x000e620000000000 */
[----:B------:R-:W-:Y:S01]  /*4160*/  ULOP3.LUT UR5, URZ, UR5, URZ, 0x33, !UPT ;  /* 0x00000005ff057292 */ /* 0x000fe2000f8e33ff */
[----:B------:R-:W-:Y:S01]  /*4170*/  LOP3.LUT R4, RZ, UR4, RZ, 0x33, !PT ;  /* 0x00000004ff047c12 */ /* 0x000fe2000f8e33ff */
[----:B------:R-:W-:Y:S02]  /*4180*/  VOTEU.ANY UR4, UPT, PT ;  /* 0x0000000000047886 */ /* 0x000fe400038e0100 */
[----:B------:R-:W-:Y:S01]  /*4190*/  UFLO.U32 UR4, UR4 ;  /* 0x00000004000472bd */ /* 0x000fe200080e0000 */
[----:B------:R-:W2:Y:S01]  /*41a0*/  REDUX UR6, R4 ;  /* 0x00000000040673c4 */ /* 0x000ea20000000000 */
[----:B------:R-:W-:-:S06]  /*41b0*/  IMAD.U32 R0, RZ, RZ, UR5 ;  /* 0x00000005ff007e24 */ /* 0x000fcc000f8e00ff */
[----:B------:R4:W-:Y:S01]  /*41c0*/  UTCATOMSWS.AND URZ, UR5 ;  /* 0x0000000500ff79e3 */ /* 0x0009e20008000000 */
[----:B------:R-:W3:Y:S01]  /*41d0*/  REDUX UR7, R0 ;  /* 0x00000000000773c4 */ /* 0x000ee20000000000 */
[----:B-1----:R-:W-:Y:S01]  /*41e0*/  ISETP.EQ.U32.AND P0, PT, R2, UR4, PT ;  /* 0x0000000402007c0c */ /* 0x002fe2000bf02070 */
[----:B--2---:R-:W-:Y:S01]  /*41f0*/  IMAD.U32 R2, RZ, RZ, UR6 ;  /* 0x00000006ff027e24 */ /* 0x004fe2000f8e00ff */
[----:B---3--:R-:W-:-:S11]  /*4200*/  MOV R3, UR7 ;  /* 0x0000000700037c02 */ /* 0x008fd60008000f00 */
[----:B------:R4:W-:Y:S04]  /*4210*/  @P0 ATOMS.AND RZ, [UR8+0x14], R3 ;  /* 0x00001403ffff098c */ /* 0x0009e8000a800008 */
[----:B------:R4:W-:Y:S01]  /*4220*/  @P0 ATOMS.AND RZ, [UR8+0x18], R2 ;  /* 0x00001802ffff098c */ /* 0x0009e2000a800008 */
[----:B------:R-:W-:Y:S05]  /*4230*/  BRA `(.L_x_82) ;  /* 0x0000000000147947 */ /* 0x000fea0003800000 */
.L_x_81:
[----:B------:R-:W-:Y:S02]  /*4240*/  MOV R2, 0x4260 ;  /* 0x0000426000027802 */ /* 0x000fe40000000f00 */
[----:B---3-5:R-:W-:Y:S05]  /*4250*/  CALL.REL.NOINC `($__internal_0_$__cuda_sm10x_tcgen05_guardrail_trap_col_being_dealloced_not_returned_by_alloc) ;  /* 0x000000ac00807944 */ /* 0x028fea0003c00000 */
[----:B------:R-:W-:Y:S05]  /*4260*/  BRA `(.L_x_82) ;  /* 0x0000000000087947 */ /* 0x000fea0003800000 */
.L_x_80:
[----:B------:R-:W-:Y:S02]  /*4270*/  MOV R2, 0x4290 ;  /* 0x0000429000027802 */ /* 0x000fe40000000f00 */
[----:B---3-5:R-:W-:Y:S05]  /*4280*/  CALL.REL.NOINC `($__internal_2_$__cuda_sm10x_tcgen05_guardrail_trap_unallocated_columns_being_dealloced) ;  /* 0x000000ac008c7944 */ /* 0x028fea0003c00000 */
.L_x_82:
[----:B------:R-:W-:Y:S01]  /*4290*/  NOP ;  /* 0x0000000000007918 */ /* 0x000fe20000000000 */
[----:B----4-:R-:W-:Y:S05]  /*42a0*/  EXIT ;  /* 0x000000000000794d */ /* 0x010fea0003800000 */
.L_x_55:
[----:B------:R-:W-:-:S09]  /*42b0*/  UISETP.NE.OR UP0, UPT, UR17, 0x3, !UP3 ;  /* 0x000000031100788c */ /* 0x000fd2000df05670 */
[----:B------:R-:W-:Y:S05]  /*42c0*/  BRA.U UP0, `(.L_x_83) ;  /* 0x0000001500d47547 */ /* 0x000fea000b800000 */
[----:B------:R-:W1:Y:S01]  /*42d0*/  LDCU UR37, c[0x0][0x370] ;  /* 0x00006e00ff2577ac */ /* 0x000e620008000800 */
[----:B------:R-:W2:Y:S01]  /*42e0*/  LDC.64 R16, c[0x0][0x348] ;  /* 0x0000d200ff107b82 */ /* 0x000ea20000000a00 */
[----:B------:R-:W-:Y:S01]  /*42f0*/  HFMA2 R14, -RZ, RZ, 0, 0 ;  /* 0x00000000ff0e7431 */ /* 0x000fe200000001ff */
[----:B------:R-:W-:Y:S01]  /*4300*/  MOV R13, RZ ;  /* 0x000000ff000d7202 */ /* 0x000fe20000000f00 */
[----:B------:R-:W1:Y:S01]  /*4310*/  LDCU.128 UR48, c[0x0][0xb10] ;  /* 0x00016200ff3077ac */ /* 0x000e620008000c00 */
[----:B------:R-:W-:Y:S01]  /*4320*/  HFMA2 R7, -RZ, RZ, 0, 2 ;  /* 0x00004000ff077431 */ /* 0x000fe200000001ff */
[----:B------:R-:W3:Y:S03]  /*4330*/  LDCU UR31, c[0x0][0x374] ;  /* 0x00006e80ff1f77ac */ /* 0x000ee60008000800 */
[----:B------:R-:W4:Y:S01]  /*4340*/  LDC.64 R2, c[0x0][0x888] ;  /* 0x00022200ff027b82 */ /* 0x000f220000000a00 */
[----:B------:R-:W3:Y:S01]  /*4350*/  LDCU UR15, c[0x0][0xb0c] ;  /* 0x00016180ff0f77ac */ /* 0x000ee20008000800 */
[----:B------:R-:W2:Y:S06]  /*4360*/  LDCU UR47, c[0x0][0xb20] ;  /* 0x00016400ff2f77ac */ /* 0x000eac0008000800 */
[----:B------:R-:W4:Y:S01]  /*4370*/  LDC.64 R4, c[0x0][0x890] ;  /* 0x00022400ff047b82 */ /* 0x000f220000000a00 */
[----:B------:R-:W2:Y:S01]  /*4380*/  LDCU UR4, c[0x0][0xb30] ;  /* 0x00016600ff0477ac */ /* 0x000ea20008000800 */
[----:B-1----:R-:W-:-:S02]  /*4390*/  UIMAD.WIDE.U32 UR6, UR37, UR48, URZ ;  /* 0x00000030250672a5 */ /* 0x002fc4000f8e00ff */
[----:B---3--:R-:W-:Y:S01]  /*43a0*/  UIMAD.WIDE.U32 UR8, UR31, UR51, URZ ;  /* 0x000000331f0872a5 */ /* 0x008fe2000f8e00ff */
[----:B------:R-:W-:Y:S01]  /*43b0*/  UMOV UR21, 0x400 ;  /* 0x0000040000157882 */ /* 0x000fe20000000000 */
[----:B------:R-:W-:Y:S02]  /*43c0*/  UPLOP3.LUT UP1, UPT, UPT, UPT, UPT, 0x40, 0x4 ;  /* 0x000000000004789c */ /* 0x000fe40003f2e870 */
[----:B------:R-:W-:Y:S01]  /*43d0*/  ULEA UR21, UR52, UR21, 0x18 ;  /* 0x0000001534157291 */ /* 0x000fe2000f8ec0ff */
[----:B------:R-:W-:Y:S02]  /*43e0*/  UMOV UR6, UR7 ;  /* 0x0000000700067c82 */ /* 0x000fe40008000000 */
[----:B------:R-:W-:Y:S01]  /*43f0*/  UMOV UR38, UR9 ;  /* 0x0000000900267c82 */ /* 0x000fe20008000000 */
[----:B------:R-:W-:Y:S02]  /*4400*/  UISETP.GE.AND UP0, UPT, UR45, 0x1, UPT ;  /* 0x000000012d00788c */ /* 0x000fe4000bf06270 */
[----:B------:R-:W-:Y:S01]  /*4410*/  UISETP.NE.AND UP4, UPT, UR45, 0x1, UPT ;  /* 0x000000012d00788c */ /* 0x000fe2000bf85270 */
[----:B------:R-:W1:Y:S01]  /*4420*/  LDCU.64 UR22, c[0x0][0xb28] ;  /* 0x00016500ff1677ac */ /* 0x000e620008000a00 */
[----:B------:R-:W-:-:S02]  /*4430*/  UISETP.NE.AND UP6, UPT, UR15, 0x1, UPT ;  /* 0x000000010f00788c */ /* 0x000fc4000bfc5270 */
[----:B------:R-:W-:Y:S02]  /*4440*/  UISETP.NE.AND UP5, UPT, UR50, 0x1, UPT ;  /* 0x000000013200788c */ /* 0x000fe4000bfa5270 */
[----:B------:R-:W-:Y:S02]  /*4450*/  UIADD3 UR41, UPT, UPT, UR21, 0x40, URZ ;  /* 0x0000004015297890 */ /* 0x000fe4000fffe0ff */
[----:B------:R-:W-:Y:S02]  /*4460*/  UIADD3 UR33, UPT, UPT, UR21, 0x48, URZ ;  /* 0x0000004815217890 */ /* 0x000fe4000fffe0ff */
[----:B------:R-:W-:Y:S02]  /*4470*/  UIADD3 UR25, UPT, UPT, UR21, 0x50, URZ ;  /* 0x0000005015197890 */ /* 0x000fe4000fffe0ff */
[----:B------:R-:W-:Y:S02]  /*4480*/  UIADD3 UR17, UPT, UPT, UR21, 0x58, URZ ;  /* 0x0000005815117890 */ /* 0x000fe4000fffe0ff */
[----:B------:R-:W-:-:S02]  /*4490*/  USHF.R.U32.HI UR39, URZ, UR49, UR6 ;  /* 0x00000031ff277299 */ /* 0x000fc40008011606 */
[----:B--2---:R-:W-:Y:S02]  /*44a0*/  USHF.R.U32.HI UR38, URZ, UR47, UR38 ;  /* 0x0000002fff267299 */ /* 0x004fe40008011626 */
[----:B------:R-:W-:-:S11]  /*44b0*/  UISETP.NE.AND UP3, UPT, UR4, 0x1, UPT ;  /* 0x000000010400788c */ /* 0x000fd6000bf65270 */
.L_x_98:
[C---:B------:R-:W-:Y:S02]  /*44c0*/  LEA R12, R14.reuse, UR21, 0x3 ;  /* 0x000000150e0c7c11 */ /* 0x040fe4000f8e18ff */
[----:B------:R-:W-:Y:S02]  /*44d0*/  SHF.L.U32 R9, R13, 0x1f, RZ ;  /* 0x0000001f0d097819 */ /* 0x000fe400000006ff */
[----:B------:R-:W-:Y:S02]  /*44e0*/  LEA R10, R14, UR21, 0x4 ;  /* 0x000000150e0a7c11 */ /* 0x000fe4000f8e20ff */
[----:B--2---:R-:W2:Y:S02]  /*44f0*/  SYNCS.PHASECHK.TRANS64.TRYWAIT P0, [R12+URZ+0x90], R9 ;  /* 0x000090090c0075a7 */ /* 0x004ea400080011ff */
[----:B--2---:R-:W-:Y:S05]  /*4500*/  @!P0 BRA `(.L_x_84) ;  /* 0x000000a000d48947 */ /* 0x004fea0003800000 */
.L_x_209:
[----:B--2---:R-:W2:Y:S01]  /*4510*/  LDS.128 R8, [R10+0x100] ;  /* 0x000100000a087984 */ /* 0x004ea20000000c00 */
[----:B------:R-:W-:Y:S01]  /*4520*/  UISETP.GE.AND UP0, UPT, UR45, 0x1, UPT ;  /* 0x000000012d00788c */ /* 0x000fe2000bf06270 */
[----:B------:R-:W-:Y:S01]  /*4530*/  @!PT LDS RZ, [RZ] ;  /* 0x00000000fffff984 */ /* 0x000fe20000000800 */
[----:B------:R-:W-:Y:S01]  /*4540*/  @!PT LDS RZ, [RZ] ;  /* 0x00000000fffff984 */ /* 0x000fe20000000800 */
[----:B------:R-:W-:Y:S01]  /*4550*/  @!PT LDS RZ, [RZ] ;  /* 0x00000000fffff984 */ /* 0x000fe20000000800 */
[----:B------:R-:W-:Y:S01]  /*4560*/  @!PT LDS RZ, [RZ] ;  /* 0x00000000fffff984 */ /* 0x000fe20000000800 */
[----:B------:R3:W-:Y:S06]  /*4570*/  MEMBAR.ALL.CTA ;  /* 0x0000000000007992 */ /* 0x0007ec0000008000 */
[----:B---3--:R-:W3:Y:S01]  /*4580*/  FENCE.VIEW.ASYNC.S ;  /* 0x00000000000073c6 */ /* 0x008ee20000000000 */
[----:B--2---:R-:W-:Y:S11]  /*4590*/  LOP3.LUT P0, RZ, R10, 0x1, RZ, 0xc0, !PT ;  /* 0x000000010aff7812 */ /* 0x004ff6000780c0ff */
[----:B------:R-:W-:Y:S02]  /*45a0*/  @!UPT UIADD3 URZ, UPT, UPT, URZ, URZ, URZ ;  /* 0x000000fffffff290 */ /* 0x000fe4000fffe0ff */
[----:B---3--:R-:W-:Y:S01]  /*45b0*/  VOTEU.ANY UP2, P0 ;  /* 0x0000000000ff7886 */ /* 0x008fe20000040100 */
[----:B------:R-:W-:Y:S11]  /*45c0*/  PLOP3.LUT P0, PT, PT, PT, UP2, 0x80, 0x8 ;  /* 0x000000000008781c */ /* 0x000ff60003f0f028 */
[----:B------:R-:W-:Y:S02]  /*45d0*/  @!UPT UIADD3 URZ, UPT, UPT, URZ, URZ, URZ ;  /* 0x000000fffffff290 */ /* 0x000fe4000fffe0ff */
[----:B------:R-:W-:Y:S02]  /*45e0*/  @P0 SHF.R.U32.HI R0, RZ, 0x10, R9 ;  /* 0x00000010ff000819 */ /* 0x000fe40000011609 */
[----:B------:R-:W-:Y:S02]  /*45f0*/  @P0 MOV R6, R8 ;  /* 0x0000000800060202 */ /* 0x000fe40000000f00 */
[----:B------:R-:W-:Y:S01]  /*4600*/  @P0 R2UR UR4, R0 ;  /* 0x00000000000402ca */ /* 0x000fe200000e0000 */
[----:B------:R-:W-:Y:S01]  /*4610*/  VIADD R0, R12, 0xa0 ;  /* 0x000000a00c007836 */ /* 0x000fe20000000000 */
[----:B------:R-:W-:Y:S02]  /*4620*/  @P0 LOP3.LUT R8, R9, 0xffff, RZ, 0xc0, !PT ;  /* 0x0000ffff09080812 */ /* 0x000fe400078ec0ff */
[----:B------:R-:W-:Y:S02]  /*4630*/  @P0 R2UR UR6, R6 ;  /* 0x00000000060602ca */ /* 0x000fe400000e0000 */
[----:B------:R-:W-:Y:S02]  /*4640*/  PRMT R0, RZ, 0x654, R0 ;  /* 0x00000654ff007816 */ /* 0x000fe40000000000 */
[----:B------:R-:W-:Y:S02]  /*4650*/  @P0 R2UR UR5, R8 ;  /* 0x00000000080502ca */ /* 0x000fe400000e0000 */
[----:B------:R2:W-:Y:S03]  /*4660*/  SYNCS.ARRIVE.TRANS64.RED.A1T0 RZ, [R0+URZ], RZ ;  /* 0x000000ff00ff79a7 */ /* 0x0005e600081004ff */
[----:B------:R-:W-:Y:S04]  /*4670*/  @UP2 UMOV UR30, UR4 ;  /* 0x00000004001e2c82 */ /* 0x000fe80008000000 */
[----:B------:R-:W-:Y:S04]  /*4680*/  @UP2 UMOV UR14, UR6 ;  /* 0x00000006000e2c82 */ /* 0x000fe80008000000 */
[----:B------:R-:W-:Y:S01]  /*4690*/  @UP2 UMOV UR13, UR5 ;  /* 0x00000005000d2c82 */ /* 0x000fe20008000000 */
[----:B------:R-:W-:Y:S05]  /*46a0*/  BRA.U !UP0, `(.L_x_85) ;  /* 0x0000000108a47547 */ /* 0x000fea000b800000 */
[----:B------:R-:W-:Y:S02]  /*46b0*/  UIMAD.WIDE.U32 UR18, UR13, UR51, URZ ;  /* 0x000000330d1272a5 */ /* 0x000fe4000f8e00ff */
[----:B------:R-:W-:Y:S02]  /*46c0*/  UIMAD.WIDE.U32 UR26, UR14, UR48, URZ ;  /* 0x000000300e1a72a5 */ /* 0x000fe4000f8e00ff */
[----:B------:R-:W-:Y:S02]  /*46d0*/  USEL UR4, UR31, UR38, !UP5 ;  /* 0x000000261f047287 */ /* 0x000fe4000e800000 */
[----:B------:R-:W-:Y:S02]  /*46e0*/  USEL UR7, UR37, UR39, !UP6 ;  /* 0x0000002725077287 */ /* 0x000fe4000f000000 */
[----:B-1----:R-:W-:Y:S02]  /*46f0*/  UIMAD.WIDE.U32 UR8, UR4, UR22, URZ ;  /* 0x00000016040872a5 */ /* 0x002fe4000f8e00ff */
[----:B------:R-:W-:Y:S01]  /*4700*/  UIMAD.WIDE.U32 UR10, UR7, UR22, URZ ;  /* 0x00000016070a72a5 */ /* 0x000fe2000f8e00ff */
[----:B------:R-:W-:Y:S02]  /*4710*/  UMOV UR5, UR19 ;  /* 0x0000001300057c82 */ /* 0x000fe40008000000 */
[----:B------:R-:W-:Y:S03]  /*4720*/  USHF.R.U32.HI UR6, URZ, UR47, UR5 ;  /* 0x0000002fff067299 */ /* 0x000fe60008011605 */
[----:B------:R-:W-:Y:S01]  /*4730*/  UMOV UR5, UR27 ;  /* 0x0000001b00057c82 */ /* 0x000fe20008000000 */
[----:B------:R-:W-:Y:S02]  /*4740*/  USEL UR6, UR13, UR6, !UP5 ;  /* 0x000000060d067287 */ /* 0x000fe4000e800000 */
[----:B------:R-:W-:Y:S03]  /*4750*/  USHF.R.U32.HI UR12, URZ, UR49, UR5 ;  /* 0x00000031ff0c7299 */ /* 0x000fe60008011605 */
[----:B------:R-:W-:Y:S02]  /*4760*/  UMOV UR5, UR9 ;  /* 0x0000000900057c82 */ /* 0x000fe40008000000 */
[----:B------:R-:W-:Y:S03]  /*4770*/  @UP4 USHF.R.U32.HI UR4, URZ, UR23, UR5 ;  /* 0x00000017ff044299 */ /* 0x000fe60008011605 */
[----:B------:R-:W-:Y:S01]  /*4780*/  UMOV UR5, UR11 ;  /* 0x0000000b00057c82 */ /* 0x000fe20008000000 */
[----:B------:R-:W-:Y:S02]  /*4790*/  UIMAD UR4, UR45, UR4, URZ ;  /* 0x000000042d0472a4 */ /* 0x000fe4000f8e02ff */
[----:B------:R-:W-:Y:S02]  /*47a0*/  @UP4 USHF.R.U32.HI UR7, URZ, UR23, UR5 ;  /* 0x00000017ff074299 */ /* 0x000fe40008011605 */
[----:B------:R-:W-:Y:S02]  /*47b0*/  UIMAD.WIDE.U32 UR10, UR6, UR22, URZ ;  /* 0x00000016060a72a5 */ /* 0x000fe4000f8e00ff */
[----:B------:R-:W-:Y:S02]  /*47c0*/  USEL UR5, UR14, UR12, !UP6 ;  /* 0x0000000c0e057287 */ /* 0x000fe4000f000000 */
[----:B------:R-:W-:Y:S02]  /*47d0*/  UIMAD UR8, UR45, UR7, URZ ;  /* 0x000000072d0872a4 */ /* 0x000fe4000f8e02ff */
[----:B------:R-:W-:Y:S03]  /*47e0*/  UISETP.GE.AND UP0, UPT, UR6, UR4, UPT ;  /* 0x000000040600728c */ /* 0x000fe6000bf06270 */
[----:B------:R-:W-:Y:S01]  /*47f0*/  UMOV UR4, UR11 ;  /* 0x0000000b00047c82 */ /* 0x000fe20008000000 */
[----:B------:R-:W-:Y:S02]  /*4800*/  UISETP.GE.OR UP0, UPT, UR5, UR8, UP0 ;  /* 0x000000080500728c */ /* 0x000fe40008706670 */
[----:B------:R-:W-:Y:S02]  /*4810*/  USHF.R.U32.HI UR4, URZ, UR23, UR4 ;  /* 0x00000017ff047299 */ /* 0x000fe40008011604 */
[----:B------:R-:W-:Y:S02]  /*4820*/  UIMAD.WIDE.U32 UR8, UR5, UR22, URZ ;  /* 0x00000016050872a5 */ /* 0x000fe4000f8e00ff */
[----:B------:R-:W-:Y:S04]  /*4830*/  USEL UR10, UR6, UR4, !UP4 ;  /* 0x00000004060a7287 */ /* 0x000fe8000e000000 */
[----:B------:R-:W-:Y:S01]  /*4840*/  UIADD3 UR11, UPT, UPT, -UR10, URZ, URZ ;  /* 0x000000ff0a0b7290 */ /* 0x000fe2000fffe1ff */
[----:B------:R-:W-:Y:S02]  /*4850*/  @!UP0 UMOV UR4, UR9 ;  /* 0x0000000900048c82 */ /* 0x000fe40008000000 */
[----:B------:R-:W-:Y:S02]  /*4860*/  @!UP0 USHF.R.U32.HI UR4, URZ, UR23, UR4 ;  /* 0x00000017ff048299 */ /* 0x000fe40008011604 */
[----:B------:R-:W-:Y:S02]  /*4870*/  UIMAD UR8, UR45, UR11, UR6 ;  /* 0x0000000b2d0872a4 */ /* 0x000fe4000f8e0206 */
[----:B------:R-:W-:Y:S04]  /*4880*/  @!UP0 USEL UR4, UR5, UR4, !UP4 ;  /* 0x0000000405048287 */ /* 0x000fe8000e000000 */
[----:B------:R-:W-:Y:S02]  /*4890*/  @!UP0 UIMAD UR7, UR7, UR8, UR4 ;  /* 0x00000008070782a4 */ /* 0x000fe4000f8e0204 */
[----:B------:R-:W-:Y:S02]  /*48a0*/  @!UP0 UIADD3 UR9, UPT, UPT, UR10, -UR4, URZ ;  /* 0x800000040a098290 */ /* 0x000fe4000fffe0ff */
[----:B------:R-:W-:Y:S02]  /*48b0*/  UIADD3 UR8, UPT, UPT, -UR6, URZ, URZ ;  /* 0x000000ff06087290 */ /* 0x000fe4000fffe1ff */
[----:B------:R-:W-:Y:S02]  /*48c0*/  UIADD3 UR4, UPT, UPT, -UR5, URZ, URZ ;  /* 0x000000ff05047290 */ /* 0x000fe4000fffe1ff */
[----:B------:R-:W-:Y:S03]  /*48d0*/  @!UP0 UIMAD UR6, UR9, UR45, UR5 ;  /* 0x0000002d090682a4 */ /* 0x000fe6000f8e0205 */
[----:B------:R-:W-:Y:S01]  /*48e0*/  @!UP0 UMOV UR5, UR7 ;  /* 0x0000000700058c82 */ /* 0x000fe20008000000 */
[----:B------:R-:W-:Y:S02]  /*48f0*/  UIMAD UR7, UR15, UR4, UR14 ;  /* 0x000000040f0772a4 */ /* 0x000fe4000f8e020e */
[----:B------:R-:W-:Y:S02]  /*4900*/  UIMAD UR4, UR50, UR8, UR13 ;  /* 0x00000008320472a4 */ /* 0x000fe4000f8e020d */
[----:B------:R-:W-:Y:S02]  /*4910*/  UIMAD UR14, UR5, UR15, UR7 ;  /* 0x0000000f050e72a4 */ /* 0x000fe4000f8e0207 */
[----:B------:R-:W-:Y:S11]  /*4920*/  UIMAD UR13, UR6, UR50, UR4 ;  /* 0x00000032060d72a4 */ /* 0x000ff6000f8e0204 */
[----:B------:R-:W-:Y:S01]  /*4930*/  @!UPT UIADD3 URZ, UPT, UPT, URZ, URZ, URZ ;  /* 0x000000fffffff290 */ /* 0x000fe2000fffe0ff */
.L_x_85:
[----:B------:R-:W3:Y:S01]  /*4940*/  @!UP3 LDCU.128 UR8, c[0x0][0xb10] ;  /* 0x00016200ff08b7ac */ /* 0x000ee20008000c00 */
[----:B------:R-:W-:Y:S01]  /*4950*/  IMAD.MOV.U32 R10, RZ, RZ, 0x1 ;  /* 0x00000001ff0a7424 */ /* 0x000fe200078e00ff */
[C---:B----4-:R-:W-:Y:S02]  /*4960*/  ISETP.NE.U32.AND P1, PT, R4.reuse, RZ, PT ;  /* 0x000000ff0400720c */ /* 0x050fe40003f25070 */
[----:B------:R-:W-:Y:S02]  /*4970*/  ISETP.NE.U32.AND P0, PT, R4, RZ, PT ;  /* 0x000000ff0400720c */ /* 0x000fe40003f05070 */
[C---:B------:R-:W-:Y:S01]  /*4980*/  ISETP.NE.AND.EX P1, PT, R5.reuse, RZ, PT, P1 ;  /* 0x000000ff0500720c */ /* 0x040fe20003f25310 */
[----:B------:R-:W4:Y:S01]  /*4990*/  @!UP3 LDCU UR5, c[0x0][0xb0c] ;  /* 0x00016180ff05b7ac */ /* 0x000f220008000800 */
[----:B------:R-:W-:Y:S02]  /*49a0*/  ISETP.NE.AND.EX P0, PT, R5, RZ, PT, P0 ;  /* 0x000000ff0500720c */ /* 0x000fe40003f05300 */
[----:B------:R-:W-:Y:S01]  /*49b0*/  SHF.L.U32 R10, R10, 0x1f, RZ ;  /* 0x0000001f0a0a7819 */ /* 0x000fe200000006ff */
[----:B------:R-:W-:Y:S02]  /*49c0*/  USHF.L.U32 UR43, UR16, 0x7, URZ ;  /* 0x00000007102b7899 */ /* 0x000fe400080006ff */
[----:B------:R-:W-:Y:S02]  /*49d0*/  USHF.L.U32 UR42, UR20, 0x8, URZ ;  /* 0x00000008142a7899 */ /* 0x000fe400080006ff */
[----:B---3--:R-:W-:Y:S07]  /*49e0*/  UIMAD.WIDE.U32 UR6, UR14, UR8, URZ ;  /* 0x000000080e0672a5 */ /* 0x008fee000f8e00ff */
[----:B------:R-:W-:Y:S01]  /*49f0*/  @!UP3 UMOV UR4, UR7 ;  /* 0x000000070004bc82 */ /* 0x000fe20008000000 */
[----:B----4-:R-:W-:Y:S02]  /*4a00*/  @!UP3 UISETP.NE.AND UP0, UPT, UR5, 0x1, UPT ;  /* 0x000000010500b88c */ /* 0x010fe4000bf05270 */
[----:B------:R-:W-:Y:S02]  /*4a10*/  @!UP3 USHF.R.U32.HI UR4, URZ, UR9, UR4 ;  /* 0x00000009ff04b299 */ /* 0x000fe40008011604 */
[----:B------:R-:W-:Y:S02]  /*4a20*/  UIMAD.WIDE.U32 UR6, UR13, UR11, URZ ;  /* 0x0000000b0d0672a5 */ /* 0x000fe4000f8e00ff */
[----:B------:R-:W-:Y:S02]  /*4a30*/  @!UP3 USEL UR8, UR14, UR4, !UP0 ;  /* 0x000000040e08b287 */ /* 0x000fe4000c000000 */
[----:B------:R-:W-:Y:S03]  /*4a40*/  @!UP3 UISETP.NE.AND UP0, UPT, UR10, 0x1, UPT ;  /* 0x000000010a00b88c */ /* 0x000fe6000bf05270 */
[----:B------:R-:W-:Y:S02]  /*4a50*/  @!UP3 UMOV UR6, UR7 ;  /* 0x000000070006bc82 */ /* 0x000fe40008000000 */
[----:B------:R-:W3:Y:S02]  /*4a60*/  @!UP3 LDCU UR4, c[0x0][0xb20] ;  /* 0x00016400ff04b7ac */ /* 0x000ee40008000800 */
[----:B---3--:R-:W-:Y:S04]  /*4a70*/  @!UP3 USHF.R.U32.HI UR6, URZ, UR4, UR6 ;  /* 0x00000004ff06b299 */ /* 0x008fe80008011606 */
[----:B------:R-:W-:Y:S04]  /*4a80*/  @!UP3 USEL UR6, UR13, UR6, !UP0 ;  /* 0x000000060d06b287 */ /* 0x000fe8000c000000 */
[----:B------:R-:W-:Y:S02]  /*4a90*/  @!UP3 UIADD3 UR4, UPT, UPT, -UR8, UR6, URZ ;  /* 0x000000060804b290 */ /* 0x000fe4000fffe1ff */
[----:B------:R-:W-:Y:S02]  /*4aa0*/  @!UP3 UIADD3 UR6, UPT, UPT, UR8, -UR6, URZ ;  /* 0x800000060806b290 */ /* 0x000fe4000fffe0ff */
[----:B------:R-:W-:Y:S02]  /*4ab0*/  @!UP3 UIMAD UR14, UR4, UR5, UR14 ;  /* 0x00000005040eb2a4 */ /* 0x000fe4000f8e020e */
[----:B------:R-:W-:Y:S01]  /*4ac0*/  @!UP3 UIMAD UR13, UR6, UR10, UR13 ;  /* 0x0000000a060db2a4 */ /* 0x000fe2000f8e020d */
[----:B------:R-:W-:Y:S11]  /*4ad0*/  BRA.U UP1, `(.L_x_86) ;  /* 0x0000000101107547 */ /* 0x000ff6000b800000 */
[----:B--2---:R-:W-:Y:S04]  /*4ae0*/  MOV R0, UR46 ;  /* 0x0000002e00007c02 */ /* 0x004fe80008000f00 */
[----:B------:R-:W-:Y:S04]  /*4af0*/  SHF.L.U32 R9, R0, 0x1f, RZ ;  /* 0x0000001f00097819 */ /* 0x000fe800000006ff */
[----:B------:R-:W2:Y:S02]  /*4b00*/  SYNCS.PHASECHK.TRANS64.TRYWAIT P2, [UR21+0x88], R9 ;  /* 0x00008809ff0075a7 */ /* 0x000ea40008041115 */
[----:B--2---:R-:W-:Y:S05]  /*4b10*/  @!P2 BRA `(.L_x_87) ;  /* 0x0000009c0064a947 */ /* 0x004fea0003800000 */
.L_x_86:
[----:B------:R-:W-:Y:S05]  /*4b20*/  @!P1 BRA `(.L_x_88) ;  /* 0x0000000000309947 */ /* 0x000fea0003800000 */
[----:B------:R-:W-:Y:S01]  /*4b30*/  ISETP.NE.U32.AND P1, PT, R2, RZ, PT ;  /* 0x000000ff0200720c */ /* 0x000fe20003f25070 */
[----:B------:R-:W3:Y:S01]  /*4b40*/  LDCU.64 UR4, c[0x0][0x358] ;  /* 0x00006b00ff0477ac */ /* 0x000ee20008000a00 */
[----:B------:R-:W-:Y:S02]  /*4b50*/  IMAD.MOV.U32 R90, RZ, RZ, 0x1 ;  /* 0x00000001ff5a7424 */ /* 0x000fe400078e00ff */
[----:B------:R-:W-:Y:S11]  /*4b60*/  ISETP.NE.AND.EX P1, PT, R3, RZ, PT, P1 ;  /* 0x000000ff0300720c */ /* 0x000ff60003f25310 */
[----:B------:R-:W-:Y:S02]  /*4b70*/  @!UPT UIADD3 URZ, UPT, UPT, URZ, URZ, URZ ;  /* 0x000000fffffff290 */ /* 0x000fe4000fffe0ff */
[----:B--2---:R-:W2:Y:S01]  /*4b80*/  @P1 LDC.64 R8, c[0x0][0x888] ;  /* 0x00022200ff081b82 */ /* 0x004ea20000000a00 */
[----:B------:R-:W-:Y:S04]  /*4b90*/  @P1 IMAD R0, R4, UR36, RZ ;  /* 0x0000002404001c24 */ /* 0x000fe8000f8e02ff */
[----:B--2---:R-:W-:Y:S04]  /*4ba0*/  @P1 IMAD.WIDE R8, R0, 0x4, R8 ;  /* 0x0000000400081825 */ /* 0x004fe800078e0208 */
[----:B------:R-:W-:Y:S01]  /*4bb0*/  HFMA2 R0, -RZ, RZ, 0, 5.9604644775390625e-08 ;  /* 0x00000001ff007431 */ /* 0x000fe200000001ff */
[----:B---3-5:R3:W5:Y:S04]  /*4bc0*/  @P1 LDG.E R45, desc[UR4][R8.64] ;  /* 0x00000004082d1981 */ /* 0x028768000c1e1900 */
[----:B------:R-:W-:Y:S01]  /*4bd0*/  @!P1 PRMT R90, R0, 0x7610, R90 ;  /* 0x00007610005a9816 */ /* 0x000fe2000000005a */
[----:B---3--:R-:W4:Y:S06]  /*4be0*/  @!P1 LDC R45, c[0x0][0x880] ;  /* 0x00022000ff2d9b82 */ /* 0x008f2c0000000800 */
.L_x_88:
[----:B----45:R-:W-:Y:S01]  /*4bf0*/  @!P0 FSETP.EQ.AND P1, PT, R45, RZ, PT ;  /* 0x000000ff2d00820b */ /* 0x030fe20003f22000 */
[----:B------:R-:W-:Y:S01]  /*4c00*/  @!UPT UIADD3 URZ, UPT, UPT, URZ, URZ, URZ ;  /* 0x000000fffffff290 */ /* 0x000fe2000fffe0ff */
[----:B------:R-:W-:Y:S11]  /*4c10*/  @!P0 BRA `(.L_x_89) ;  /* 0x0000000000188947 */ /* 0x000ff60003800000 */
[----:B------:R-:W-:Y:S02]  /*4c20*/  LOP3.LUT P0, RZ, R90, 0xff, RZ, 0xc0, !PT ;  /* 0x000000ff5aff7812 */ /* 0x000fe4000780c0ff */
[----:B------:R-:W-:Y:S04]  /*4c30*/  ISETP.NE.U32.AND P1, PT, R2, RZ, PT ;  /* 0x000000ff0200720c */ /* 0x000fe80003f25070 */
[----:B------:R-:W-:Y:S04]  /*4c40*/  ISETP.NE.AND.EX P1, PT, R3, RZ, PT, P1 ;  /* 0x000000ff0300720c */ /* 0x000fe80003f25310 */
[----:B------:R-:W-:Y:S03]  /*4c50*/  PLOP3.LUT P1, PT, P1, PT, PT, 0x8, 0x80 ;  /* 0x000000000080781c */ /* 0x000fe60000f2e170 */
[----:B------:R-:W-:Y:S11]  /*4c60*/  @P0 FSETP.EQ.AND P1, PT, R45, RZ, PT ;  /* 0x000000ff2d00020b */ /* 0x000ff60003f22000 */
[----:B------:R-:W-:Y:S02]  /*4c70*/  @!UPT UIADD3 URZ, UPT, UPT, URZ, URZ, URZ ;  /* 0x000000fffffff290 */ /* 0x000fe4000fffe0ff */
.L_x_89:
[----:B------:R-:W3:Y:S01]  /*4c80*/  SYNCS.PHASECHK.TRANS64.TRYWAIT P2, [UR21+0x60], R10 ;  /* 0x0000600aff0075a7 */ /* 0x000ee20008041115 */
[----:B------:R-:W-:Y:S04]  /*4c90*/  ELECT P0, URZ, PT ;  /* 0x0000000000ff782f */ /* 0x000fe80003800000 */
[----:B------:R-:W-:Y:S11]  /*4ca0*/  PLOP3.LUT P1, PT, P1, P0, PT, 0xf2, 0x2f ;  /* 0x00000000002f781c */ /* 0x000ff60000f21e72 */
[----:B------:R-:W-:Y:S02]  /*4cb0*/  @!UPT UIADD3 URZ, UPT, UPT, URZ, URZ, URZ ;  /* 0x000000fffffff290 */ /* 0x000fe4000fffe0ff */
[----:B------:R-:W-:Y:S05]  /*4cc0*/  @!P1 IADD3 R6, P0, PT, R16, 0x580, RZ ;  /* 0x0000058010069810 */ /* 0x000fea0007f1e0ff */
[----:B--2---:R-:W-:Y:S01]  /*4cd0*/  @!P1 IMAD.X R0, RZ, RZ, R17, P0 ;  /* 0x000000ffff009224 */ /* 0x004fe200000e0611 */
[----:B---3--:R-:W-:Y:S07]  /*4ce0*/  @!P2 BRA `(.L_x_90) ;  /* 0x0000009c0008a947 */ /* 0x008fee0003800000 */
.L_x_212:
[----:B------:R-:W-:Y:S01]  /*4cf0*/  @!P1 R2UR UR5, R6 ;  /* 0x00000000060592ca */ /* 0x000fe200000e0000 */
[----:B------:R-:W-:Y:S01]  /*4d00*/  VOTEU.ALL UP0, P1 ;  /* 0x0000000000ff7886 */ /* 0x000fe20000800000 */
[----:B------:R-:W-:Y:S01]  /*4d10*/  @!P1 R2UR UR4, R0 ;  /* 0x00000000000492ca */ /* 0x000fe200000e0000 */
[----:B------:R-:W-:Y:S01]  /*4d20*/  @!P1 IMAD.MOV.U32 R0, RZ, RZ, 0x4000 ;  /* 0x00004000ff009424 */ /* 0x000fe200078e00ff */
[----:B------:R-:W-:Y:S01]  /*4d30*/  UMOV UR8, 0x0 ;  /* 0x0000000000087882 */ /* 0x000fe20000000000 */
[----:B------:R-:W-:Y:S01]  /*4d40*/  UMOV UR9, 0x10000000 ;  /* 0x1000000000097882 */ /* 0x000fe20000000000 */
[----:B------:R-:W-:Y:S01]  /*4d50*/  @!UP0 UIADD3 UR40, UPT, UPT, UR21, 0x400, URZ ;  /* 0x0000040015288890 */ /* 0x000fe2000fffe0ff */
[----:B------:R-:W-:Y:S01]  /*4d60*/  @!P1 IADD3 R6, P0, PT, R16, 0x580, RZ ;  /* 0x0000058010069810 */ /* 0x000fe20007f1e0ff */
[----:B------:R-:W-:Y:S01]  /*4d70*/  VOTEU.ALL UP0, P1 ;  /* 0x0000000000ff7886 */ /* 0x000fe20000800000 */
[----:B------:R-:W-:Y:S01]  /*4d80*/  UMOV UR44, UR36 ;  /* 0x00000024002c7c82 */ /* 0x000fe20008000000 */
[----:B------:R-:W-:Y:S03]  /*4d90*/  UPRMT UR6, UR52, 0x654, UR41 ;  /* 0x0000065434067896 */ /* 0x000fe60008000029 */
[----:B------:R-:W-:Y:S02]  /*4da0*/  IMAD.U32 R8, RZ, RZ, UR5 ;  /* 0x00000005ff087e24 */ /* 0x000fe4000f8e00ff */
[----:B--2---:R-:W-:Y:S03]  /*4db0*/  IMAD.U32 R9, RZ, RZ, UR4 ;  /* 0x00000004ff097e24 */ /* 0x004fe6000f8e00ff */
[----:B------:R-:W-:Y:S02]  /*4dc0*/  @!P1 R2UR UR4, R8 ;  /* 0x00000000080492ca */ /* 0x000fe400000e0000 */
[----:B------:R-:W-:Y:S11]  /*4dd0*/  @!P1 R2UR UR5, R9 ;  /* 0x00000000090592ca */ /* 0x000ff600000e0000 */
[----:B------:R-:W-:Y:S02]  /*4de0*/  @!UPT UIADD3 URZ, UPT, UPT, URZ, URZ, URZ ;  /* 0x000000fffffff290 */ /* 0x000fe4000fffe0ff */
[----:B------:R2:W-:Y:S01]  /*4df0*/  @!UP0 UTMALDG.3D [UR40], [UR4], desc[UR8] ;  /* 0x00000828040085b4 */ /* 0x0005e20008011000 */
[----:B------:R3:W-:Y:S01]  /*4e00*/  @!P1 SYNCS.ARRIVE.TRANS64.RED.A0TR RZ, [UR21+0x40], R0 ;  /* 0x00004000ffff99a7 */ /* 0x0007e20008300415 */
[----:B------:R-:W-:Y:S01]  /*4e10*/  SYNCS.ARRIVE.TRANS64.RED.A1T0 RZ, [UR6], RZ ;  /* 0x000000ffffff79a7 */ /* 0x000fe20008100406 */
[----:B---3--:R-:W-:Y:S01]  /*4e20*/  @!P1 IMAD.X R0, RZ, RZ, R17, P0 ;  /* 0x000000ffff009224 */ /* 0x008fe200000e0611 */
[----:B------:R-:W3:Y:S02]  /*4e30*/  SYNCS.PHASECHK.TRANS64.TRYWAIT P2, [UR21+0x68], R10 ;  /* 0x0000680aff0075a7 */ /* 0x000ee40008041115 */
[----:B--23--:R-:W-:Y:S05]  /*4e40*/  @!P2 BRA `(.L_x_91) ;  /* 0x0000009800c8a947 */ /* 0x00cfea0003800000 */
.L_x_214:
        /* <DEDUP_REMOVED lines=8> */
[----:B------:R-:W-:Y:S01]  /*4ed0*/  @!UP0 UIADD3 UR32, UPT, UPT, UR21, 0x4400, URZ ;  /* 0x0000440015208890 */ /* 0x000fe2000fffe0ff */
[----:B------:R-:W-:Y:S01]  /*4ee0*/  VOTEU.ALL UP0, P1 ;  /* 0x0000000000ff7886 */ /* 0x000fe20000800000 */
[----:B------:R-:W-:Y:S01]  /*4ef0*/  UMOV UR35, UR43 ;  /* 0x0000002b00237c82 */ /* 0x000fe20008000000 */
[----:B------:R-:W-:Y:S02]  /*4f00*/  UPRMT UR7, UR52, 0x654, UR33 ;  /* 0x0000065434077896 */ /* 0x000fe40008000021 */
        /* <DEDUP_REMOVED lines=11> */
.L_x_216:
        /* <DEDUP_REMOVED lines=11> */
[----:B------:R-:W-:Y:S02]  /*5070*/  UMOV UR28, UR36 ;  /* 0x00000024001c7c82 */ /* 0x000fe40008000000 */
[----:B------:R-:W-:Y:S01]  /*5080*/  IMAD.U32 R8, RZ, RZ, UR5 ;  /* 0x00000005ff087e24 */ /* 0x000fe2000f8e00ff */
[----:B------:R-:W-:Y:S01]  /*5090*/  UPRMT UR29, UR52, 0x654, UR25 ;  /* 0x00000654341d7896 */ /* 0x000fe20008000019 */
        /* <DEDUP_REMOVED lines=10> */
.L_x_218:
[----:B------:R-:W-:Y:S01]  /*5140*/  @!P1 R2UR UR5, R6 ;  /* 0x00000000060592ca */ /* 0x000fe200000e0000 */
[----:B------:R-:W-:Y:S01]  /*5150*/  VOTEU.ALL UP0, P1 ;  /* 0x0000000000ff7886 */ /* 0x000fe20000800000 */
[----:B------:R-:W-:Y:S01]  /*5160*/  @!P1 R2UR UR4, R0 ;  /* 0x00000000000492ca */ /* 0x000fe200000e0000 */
[----:B------:R-:W-:Y:S01]  /*5170*/  @!P1 IMAD.MOV.U32 R0, RZ, RZ, 0x4000 ;  /* 0x00004000ff009424 */ /* 0x000fe200078e00ff */
[----:B------:R-:W-:Y:S01]  /*5180*/  UMOV UR8, 0x0 ;  /* 0x0000000000087882 */ /* 0x000fe20000000000 */
[----:B------:R-:W-:Y:S01]  /*5190*/  UMOV UR9, 0x10000000 ;  /* 0x1000000000097882 */ /* 0x000fe20000000000 */
[----:B------:R-:W-:Y:S01]  /*51a0*/  @!UP0 UIADD3 UR18, UPT, UPT, UR42, 0x60, URZ ;  /* 0x000000602a128890 */ /* 0x000fe2000fffe0ff */
[----:B--2---:R-:W-:Y:S01]  /*51b0*/  SHF.L.U32 R9, RZ, 0x1f, RZ ;  /* 0x0000001fff097819 */ /* 0x004fe200000006ff */
[----:B------:R-:W-:Y:S01]  /*51c0*/  @!UP0 UIADD3 UR16, UPT, UPT, UR21, 0xc400, URZ ;  /* 0x0000c40015108890 */ /* 0x000fe2000fffe0ff */
[----:B------:R-:W-:Y:S01]  /*51d0*/  @!P1 IADD3 R8, P0, PT, R16, 0x580, RZ ;  /* 0x0000058010089810 */ /* 0x000fe20007f1e0ff */
[----:B------:R-:W-:Y:S01]  /*51e0*/  VOTEU.ALL UP0, P1 ;  /* 0x0000000000ff7886 */ /* 0x000fe20000800000 */
[----:B------:R-:W-:Y:S01]  /*51f0*/  UMOV UR19, UR43 ;  /* 0x0000002b00137c82 */ /* 0x000fe20008000000 */
[----:B------:R-:W-:Y:S01]  /*5200*/  UMOV UR20, UR36 ;  /* 0x0000002400147c82 */ /* 0x000fe20008000000 */
[----:B------:R-:W-:Y:S01]  /*5210*/  IMAD.U32 R18, RZ, RZ, UR5 ;  /* 0x00000005ff127e24 */ /* 0x000fe2000f8e00ff */
[----:B------:R-:W-:Y:S01]  /*5220*/  UPRMT UR24, UR52, 0x654, UR17 ;  /* 0x0000065434187896 */ /* 0x000fe20008000011 */
[----:B------:R-:W-:Y:S02]  /*5230*/  IMAD.U32 R19, RZ, RZ, UR4 ;  /* 0x00000004ff137e24 */ /* 0x000fe4000f8e00ff */
[----:B------:R-:W-:Y:S01]  /*5240*/  @!P1 IMAD.X R6, RZ, RZ, R17, P0 ;  /* 0x000000ffff069224 */ /* 0x000fe200000e0611 */
[----:B------:R-:W-:Y:S02]  /*5250*/  @!P1 R2UR UR4, R18 ;  /* 0x00000000120492ca */ /* 0x000fe400000e0000 */
[----:B------:R-:W-:Y:S11]  /*5260*/  @!P1 R2UR UR5, R19 ;  /* 0x00000000130592ca */ /* 0x000ff600000e0000 */
[----:B------:R-:W-:Y:S02]  /*5270*/  @!UPT UIADD3 URZ, UPT, UPT, URZ, URZ, URZ ;  /* 0x000000fffffff290 */ /* 0x000fe4000fffe0ff */
[----:B------:R2:W-:Y:S01]  /*5280*/  @!UP0 UTMALDG.3D [UR16], [UR4], desc[UR8] ;  /* 0x00000810040085b4 */ /* 0x0005e20008011000 */
[----:B------:R2:W-:Y:S01]  /*5290*/  @!P1 SYNCS.ARRIVE.TRANS64.RED.A0TR RZ, [UR21+0x58], R0 ;  /* 0x00005800ffff99a7 */ /* 0x0005e20008300415 */
[----:B------:R-:W-:Y:S01]  /*52a0*/  SYNCS.ARRIVE.TRANS64.RED.A1T0 RZ, [UR24], RZ ;  /* 0x000000ffffff79a7 */ /* 0x000fe20008100418 */
[----:B------:R-:W3:Y:S02]  /*52b0*/  SYNCS.PHASECHK.TRANS64.TRYWAIT P2, [UR21+0x60], R9 ;  /* 0x00006009ff0075a7 */ /* 0x000ee40008041115 */
[----:B--23--:R-:W-:Y:S05]  /*52c0*/  @!P2 BRA `(.L_x_94) ;  /* 0x0000009400f0a947 */ /* 0x00cfea0003800000 */
.L_x_220:
[----:B------:R-:W-:Y:S01]  /*52d0*/  @!P1 R2UR UR5, R8 ;  /* 0x00000000080592ca */ /* 0x000fe200000e0000 */
[----:B------:R-:W-:Y:S01]  /*52e0*/  VOTEU.ALL UP0, P1 ;  /* 0x0000000000ff7886 */ /* 0x000fe20000800000 */
[----:B------:R-:W-:Y:S01]  /*52f0*/  @!P1 R2UR UR4, R6 ;  /* 0x00000000060492ca */ /* 0x000fe200000e0000 */
[----:B--2---:R-:W-:Y:S01]  /*5300*/  @!P1 IMAD.MOV.U32 R0, RZ, RZ, 0x4000 ;  /* 0x00004000ff009424 */ /* 0x004fe200078e00ff */
        /* <DEDUP_REMOVED lines=9> */
[----:B------:R-:W-:Y:S01]  /*53a0*/  UMOV UR12, UR36 ;  /* 0x00000024000c7c82 */ /* 0x000fe20008000000 */
        /* <DEDUP_REMOVED lines=10> */
.L_x_222:
        /* <DEDUP_REMOVED lines=24> */
.L_x_224:
[----:B------:R-:W-:Y:S01]  /*55d0*/  @!P1 R2UR UR5, R8 ;  /* 0x00000000080592ca */ /* 0x000fe200000e0000 */
[----:B------:R-:W-:Y:S01]  /*55e0*/  VOTEU.ALL UP0, P1 ;  /* 0x0000000000ff7886 */ /* 0x000fe20000800000 */
[----:B------:R-:W-:Y:S01]  /*55f0*/  @!P1 R2UR UR4, R6 ;  /* 0x00000000060492ca */ /* 0x000fe200000e0000 */
[----:B--2---:R-:W-:Y:S01]  /*5600*/  @!P1 IMAD.MOV.U32 R0, RZ, RZ, 0x4000 ;  /* 0x00004000ff009424 */ /* 0x004fe200078e00ff */
[----:B------:R-:W-:Y:S01]  /*5610*/  UMOV UR6, 0x0 ;  /* 0x0000000000067882 */ /* 0x000fe20000000000 */
[----:B------:R-:W-:Y:S01]  /*5620*/  UMOV UR7, 0x10000000 ;  /* 0x1000000000077882 */ /* 0x000fe20000000000 */
[----:B------:R-:W-:Y:S01]  /*5630*/  @!UP0 UIADD3 UR10, UPT, UPT, UR42, 0xc0, URZ ;  /* 0x000000c02a0a8890 */ /* 0x000fe2000fffe0ff */
[----:B------:R-:W-:Y:S01]  /*5640*/  VIADD R14, R14, 0x1 ;  /* 0x000000010e0e7836 */ /* 0x000fe20000000000 */
[----:B------:R-:W-:Y:S01]  /*5650*/  @!UP0 UIADD3 UR8, UPT, UPT, UR21, 0x8400, URZ ;  /* 0x0000840015088890 */ /* 0x000fe2000fffe0ff */
[----:B------:R-:W-:Y:S01]  /*5660*/  VOTEU.ALL UP0, P1 ;  /* 0x0000000000ff7886 */ /* 0x000fe20000800000 */
[----:B------:R-:W-:Y:S01]  /*5670*/  UMOV UR9, UR25 ;  /* 0x0000001900097c82 */ /* 0x000fe20008000000 */
[----:B------:R-:W-:Y:S02]  /*5680*/  UMOV UR11, UR43 ;  /* 0x0000002b000b7c82 */ /* 0x000fe40008000000 */
[----:B------:R-:W-:Y:S01]  /*5690*/  IMAD.U32 R18, RZ, RZ, UR5 ;  /* 0x00000005ff127e24 */ /* 0x000fe2000f8e00ff */
[----:B------:R-:W-:Y:S01]  /*56a0*/  UMOV UR12, UR36 ;  /* 0x00000024000c7c82 */ /* 0x000fe20008000000 */
[----:B------:R-:W-:Y:S03]  /*56b0*/  IMAD.U32 R19, RZ, RZ, UR4 ;  /* 0x00000004ff137e24 */ /* 0x000fe6000f8e00ff */
        /* <DEDUP_REMOVED lines=8> */
.L_x_226:
[----:B------:R-:W-:Y:S01]  /*5740*/  @!P1 IADD3 R6, P0, PT, R16, 0x580, RZ ;  /* 0x0000058010069810 */ /* 0x000fe20007f1e0ff */
[----:B------:R-:W-:Y:S01]  /*5750*/  VOTEU.ALL UP0, P1 ;  /* 0x0000000000ff7886 */ /* 0x000fe20000800000 */
[----:B------:R-:W-:Y:S01]  /*5760*/  UMOV UR6, 0x0 ;  /* 0x0000000000067882 */ /* 0x000fe20000000000 */
[----:B------:R-:W-:Y:S01]  /*5770*/  UMOV UR7, 0x10000000 ;  /* 0x1000000000077882 */ /* 0x000fe20000000000 */
[----:B------:R-:W-:Y:S01]  /*5780*/  @!P1 R2UR UR5, R6 ;  /* 0x00000000060592ca */ /* 0x000fe200000e0000 */
[----:B--2---:R-:W-:Y:S01]  /*5790*/  @!P1 IMAD.X R0, RZ, RZ, R17, P0 ;  /* 0x000000ffff009224 */ /* 0x004fe200000e0611 */
[----:B------:R-:W-:Y:S01]  /*57a0*/  @!UP0 UIADD3 UR10, UPT, UPT, UR42, 0xe0, URZ ;  /* 0x000000e02a0a8890 */ /* 0x000fe2000fffe0ff */
[----:B------:R-:W-:Y:S01]  /*57b0*/  R2UR UR18, R92 ;  /* 0x000000005c1272ca */ /* 0x000fe200000e0000 */
[----:B------:R-:W-:Y:S01]  /*57c0*/  @!UP0 UIADD3 UR8, UPT, UPT, UR21, 0xc400, URZ ;  /* 0x0000c40015088890 */ /* 0x000fe2000fffe0ff */
[----:B------:R-:W-:Y:S01]  /*57d0*/  R2UR UR16, R93 ;  /* 0x000000005d1072ca */ /* 0x000fe200000e0000 */
[----:B------:R-:W-:Y:S01]  /*57e0*/  VOTEU.ALL UP0, P1 ;  /* 0x0000000000ff7886 */ /* 0x000fe20000800000 */
[----:B------:R-:W-:Y:S01]  /*57f0*/  @!P1 R2UR UR4, R0 ;  /* 0x00000000000492ca */ /* 0x000fe200000e0000 */
[----:B------:R-:W-:Y:S01]  /*5800*/  UMOV UR9, UR17 ;  /* 0x0000001100097c82 */ /* 0x000fe20008000000 */
[----:B------:R-:W-:Y:S01]  /*5810*/  UMOV UR11, UR43 ;  /* 0x0000002b000b7c82 */ /* 0x000fe20008000000 */
[----:B------:R-:W-:Y:S01]  /*5820*/  UMOV UR12, UR36 ;  /* 0x00000024000c7c82 */ /* 0x000fe20008000000 */
[C---:B------:R-:W-:Y:S01]  /*5830*/  ISETP.NE.AND P0, PT, R14.reuse, 0x2, PT ;  /* 0x000000020e00780c */ /* 0x040fe20003f05270 */
[----:B------:R-:W-:Y:S01]  /*5840*/  UPLOP3.LUT UP1, UPT, UPT, UPT, UPT, 0x80, 0x8 ;  /* 0x000000000008789c */ /* 0x000fe20003f2f070 */
[----:B------:R-:W-:Y:S01]  /*5850*/  IMAD.U32 R8, RZ, RZ, UR5 ;  /* 0x00000005ff087e24 */ /* 0x000fe2000f8e00ff */
[----:B------:R-:W-:Y:S01]  /*5860*/  UMOV UR36, UR30 ;  /* 0x0000001e00247c82 */ /* 0x000fe20008000000 */
[----:B------:R-:W-:Y:S01]  /*5870*/  SEL R0, RZ, 0x1, P0 ;  /* 0x00000001ff007807 */ /* 0x000fe20000000000 */
[----:B------:R-:W-:Y:S01]  /*5880*/  UIADD3 UR20, UPT, UPT, UR13, UR18, URZ ;  /* 0x000000120d147290 */ /* 0x000fe2000fffe0ff */
[----:B------:R-:W-:Y:S01]  /*5890*/  SEL R14, R14, RZ, P0 ;  /* 0x000000ff0e0e7207 */ /* 0x000fe20000000000 */
[----:B------:R-:W-:Y:S01]  /*58a0*/  UIADD3 UR16, UPT, UPT, UR14, UR16, URZ ;  /* 0x000000100e107290 */ /* 0x000fe2000fffe0ff */
[----:B------:R-:W-:Y:S01]  /*58b0*/  LOP3.LUT R13, R13, R0, RZ, 0x3c, !PT ;  /* 0x000000000d0d7212 */ /* 0x000fe200078e3cff */
[----:B------:R-:W-:Y:S01]  /*58c0*/  IMAD.U32 R9, RZ, RZ, UR4 ;  /* 0x00000004ff097e24 */ /* 0x000fe2000f8e00ff */
[----:B------:R-:W-:Y:S04]  /*58d0*/  @!P1 R2UR UR4, R8 ;  /* 0x00000000080492ca */ /* 0x000fe800000e0000 */
[----:B------:R-:W-:Y:S11]  /*58e0*/  @!P1 R2UR UR5, R9 ;  /* 0x00000000090592ca */ /* 0x000ff600000e0000 */
[----:B------:R-:W-:Y:S02]  /*58f0*/  @!UPT UIADD3 URZ, UPT, UPT, URZ, URZ, URZ ;  /* 0x000000fffffff290 */ /* 0x000fe4000fffe0ff */
[----:B------:R2:W-:Y:S01]  /*5900*/  @!UP0 UTMALDG.3D [UR8], [UR4], desc[UR6] ;  /* 0x00000608040085b4 */ /* 0x0005e20008011000 */
[----:B------:R2:W-:Y:S01]  /*5910*/  @!P1 SYNCS.ARRIVE.TRANS64.RED.A0TR RZ, [UR21+0x58], R7 ;  /* 0x00005807ffff99a7 */ /* 0x0005e20008300415 */
[----:B------:R-:W-:Y:S01]  /*5920*/  SYNCS.ARRIVE.TRANS64.RED.A1T0 RZ, [UR24], RZ ;  /* 0x000000ffffff79a7 */ /* 0x000fe20008100418 */
[----:B------:R-:W-:Y:S05]  /*5930*/  BRA.U UP2, `(.L_x_98) ;  /* 0xffffffe902e07547 */ /* 0x000fea000b83ffff */
[----:B------:R-:W3:Y:S02]  /*5940*/  SYNCS.PHASECHK.TRANS64.TRYWAIT P0, [UR21+0x60], R10 ;  /* 0x0000600aff0075a7 */ /* 0x000ee40008001115 */
[----:B---3--:R-:W-:Y:S05]  /*5950*/  @!P0 BRA `(.L_x_99) ;  /* 0x0000009000ac8947 */ /* 0x008fea0003800000 */
.L_x_228:
[----:B------:R-:W4:Y:S02]  /*5960*/  SYNCS.PHASECHK.TRANS64.TRYWAIT P0, [UR21+0x68], R10 ;  /* 0x0000680aff0075a7 */ /* 0x000f240008001115 */
[----:B----4-:R-:W-:Y:S05]  /*5970*/  @!P0 BRA `(.L_x_100) ;  /* 0x0000009000bc8947 */ /* 0x010fea0003800000 */
.L_x_230:
[----:B------:R-:W4:Y:S01]  /*5980*/  SYNCS.PHASECHK.TRANS64.TRYWAIT P0, [UR21+0x70], R10 ;  /* 0x0000700aff0075a7 */ /* 0x000f220008001115 */
[----:B------:R-:W-:Y:S01]  /*5990*/  HFMA2 R0, -RZ, RZ, 0, 5.9604644775390625e-08 ;  /* 0x00000001ff007431 */ /* 0x000fe200000001ff */
[----:B----4-:R-:W-:Y:S06]  /*59a0*/  @!P0 BRA `(.L_x_101) ;  /* 0x0000009000c88947 */ /* 0x010fec0003800000 */
.L_x_232:
[----:B------:R-:W-:Y:S02]  /*59b0*/  MOV R2, UR21 ;  /* 0x0000001500027c02 */ /* 0x000fe40008000f00 */
[----:B---3--:R-:W-:-:S07]  /*59c0*/  SHF.L.U32 R3, R0, 0x1f, RZ ;  /* 0x0000001f00037819 */ /* 0x008fce00000006ff */
.L_x_102:
[----:B---3--:R3:W4:Y:S02]  /*59d0*/  SYNCS.PHASECHK.TRANS64.TRYWAIT P0, [R2+URZ+0x78], R3 ;  /* 0x00007803020075a7 */ /* 0x00872400080011ff */
[----:B----4-:R-:W-:Y:S05]  /*59e0*/  @!P0 NANOSLEEP.SYNCS 0x989680 ;  /* 0x009896800000895d */ /* 0x010fea0003900000 */
[----:B------:R-:W4:Y:S02]  /*59f0*/  @!P0 SYNCS.PHASECHK.TRANS64 P0, [R2+URZ+0x78], R3 ;  /* 0x00007803020085a7 */ /* 0x000f2400080010ff */
[----:B-12-4-:R-:W-:Y:S05]  /*5a00*/  @P0 EXIT ;  /* 0x000000000000094d */ /* 0x016fea0003800000 */
[----:B------:R-:W-:Y:S05]  /*5a10*/  BRA `(.L_x_102) ;  /* 0xfffffffc00ec7947 */ /* 0x000fea000383ffff */
.L_x_83:
[----:B------:R-:W-:-:S06]  /*5a20*/  UISETP.GE.AND UP0, UPT, UR17, 0x4, UPT ;  /* 0x000000041100788c */ /* 0x000fcc000bf06270 */
[----:B------:R-:W-:-:S13]  /*5a30*/  PLOP3.LUT P0, PT, PT, PT, UP0, 0x80, 0x8 ;  /* 0x000000000008781c */ /* 0x000fda0003f0f008 */
[----:B------:R-:W-:Y:S05]  /*5a40*/  @!P0 EXIT ;  /* 0x000000000000894d */ /* 0x000fea0003800000 */
[----:B------:R-:W-:Y:S01]  /*5a50*/  BAR.SYNC.DEFER_BLOCKING 0x6, 0xa0 ;  /* 0x0182800000007b1d */ /* 0x000fe20000010000 */
[C---:B------:R-:W-:Y:S01]  /*5a60*/  IMAD.SHL.U32 R3, R107.reuse, 0x20, RZ ;  /* 0x000000206b037824 */ /* 0x040fe200078e00ff */
[C---:B------:R-:W-:Y:S01]  /*5a70*/  LOP3.LUT R89, R107.reuse, 0x1, RZ, 0xc0, !PT ;  /* 0x000000016b597812 */ /* 0x040fe200078ec0ff */
[C---:B------:R-:W-:Y:S01]  /*5a80*/  IMAD.U32 R37, R107.reuse, 0x10000, RZ ;  /* 0x000100006b257824 */ /* 0x040fe200078e00ff */
[----:B------:R-:W-:Y:S01]  /*5a90*/  MOV R106, 0x2 ;  /* 0x00000002006a7802 */ /* 0x000fe20000000f00 */
[----:B------:R-:W-:Y:S01]  /*5aa0*/  IMAD.SHL.U32 R88, R107, 0x4, RZ ;  /* 0x000000046b587824 */ /* 0x000fe200078e00ff */
[----:B------:R-:W-:Y:S01]  /*5ab0*/  UMOV UR43, 0x400 ;  /* 0x00000400002b7882 */ /* 0x000fe20000000000 */
[----:B------:R-:W1:Y:S01]  /*5ac0*/  LDCU.64 UR4, c[0x0][0x890] ;  /* 0x00011200ff0477ac */ /* 0x000e620008000a00 */
[----:B------:R-:W2:Y:S01]  /*5ad0*/  LDC.64 R86, c[0x0][0x8b0] ;  /* 0x00022c00ff567b82 */ /* 0x000ea20000000a00 */
[----:B------:R-:W-:Y:S01]  /*5ae0*/  ISETP.NE.U32.AND P0, PT, R89, 0x1, PT ;  /* 0x000000015900780c */ /* 0x000fe20003f05070 */
[----:B------:R-:W-:Y:S01]  /*5af0*/  IMAD.MOV.U32 R105, RZ, RZ, 0x4 ;  /* 0x00000004ff697424 */ /* 0x000fe200078e00ff */
[----:B------:R-:W-:Y:S01]  /*5b00*/  ULEA UR43, UR52, UR43, 0x18 ;  /* 0x0000002b342b7291 */ /* 0x000fe2000f8ec0ff */
[----:B------:R-:W-:Y:S01]  /*5b10*/  LOP3.LUT R5, R3, 0xe0, RZ, 0xc0, !PT ;  /* 0x000000e003057812 */ /* 0x000fe200078ec0ff */
[----:B------:R-:W-:Y:S01]  /*5b20*/  HFMA2 R97, -RZ, RZ, 0, 0 ;  /* 0x00000000ff617431 */ /* 0x000fe200000001ff */
[----:B------:R-:W-:Y:S01]  /*5b30*/  LOP3.LUT R37, R37, 0x600000, RZ, 0xc0, !PT ;  /* 0x0060000025257812 */ /* 0x000fe200078ec0ff */
[----:B------:R-:W-:Y:S01]  /*5b40*/  IMAD.MOV.U32 R36, RZ, RZ, RZ ;  /* 0x000000ffff247224 */ /* 0x000fe200078e00ff */
[----:B------:R-:W3:Y:S01]  /*5b50*/  LDC.64 R84, c[0x0][0x8a8] ;  /* 0x00022a00ff547b82 */ /* 0x000ee20000000a00 */
[----:B------:R-:W-:Y:S01]  /*5b60*/  R2P PR, R107, 0x6 ;  /* 0x000000066b007804 */ /* 0x000fe20000000000 */
[----:B------:R-:W-:Y:S01]  /*5b70*/  IMAD.MOV.U32 R104, RZ, RZ, RZ ;  /* 0x000000ffff687224 */ /* 0x000fe200078e00ff */
[----:B------:R-:W-:Y:S01]  /*5b80*/  LOP3.LUT R88, R5, 0x1c, R88, 0xf8, !PT ;  /* 0x0000001c05587812 */ /* 0x000fe200078ef858 */
[----:B------:R-:W-:Y:S01]  /*5b90*/  IMAD.MOV.U32 R103, RZ, RZ, RZ ;  /* 0x000000ffff677224 */ /* 0x000fe200078e00ff */
[----:B------:R-:W-:Y:S01]  /*5ba0*/  P2R R2, PR, RZ, 0x1 ;  /* 0x00000001ff027803 */ /* 0x000fe20000000000 */
[----:B------:R-:W4:Y:S01]  /*5bb0*/  LDCU UR63, c[0x0][0x370] ;  /* 0x00006e00ff3f77ac */ /* 0x000f220008000800 */
[----:B------:R-:W-:Y:S01]  /*5bc0*/  LOP3.LUT R88, R88, 0xf00, R3, 0xf8, !PT ;  /* 0x00000f0058587812 */ /* 0x000fe200078ef803 */
[----:B------:R-:W4:Y:S01]  /*5bd0*/  LDS R0, [UR43+0x120] ;  /* 0x0001202bff007984 */ /* 0x000f220008000800 */
[----:B-1----:R-:W-:Y:S01]  /*5be0*/  IMAD.U32 R109, RZ, RZ, UR4 ;  /* 0x00000004ff6d7e24 */ /* 0x002fe2000f8e00ff */
[----:B------:R-:W-:Y:S01]  /*5bf0*/  UIADD3 UR4, UPT, UPT, UR43, 0x400, URZ ;  /* 0x000004002b047890 */ /* 0x000fe2000fffe0ff */
[----:B------:R-:W-:Y:S01]  /*5c00*/  IMAD.U32 R108, RZ, RZ, UR5 ;  /* 0x00000005ff6c7e24 */ /* 0x000fe2000f8e00ff */
[----:B------:R-:W-:Y:S01]  /*5c10*/  LOP3.LUT R107, R107, 0x60, RZ, 0xc0, !PT ;  /* 0x000000606b6b7812 */ /* 0x000fe200078ec0ff */
[----:B------:R-:W1:Y:S01]  /*5c20*/  LDCU.64 UR54, c[0x0][0x348] ;  /* 0x00006900ff3677ac */ /* 0x000e620008000a00 */
[----:B------:R-:W-:-:S02]  /*5c30*/  SEL R106, R106, 0xfffffffe, !P1 ;  /* 0xfffffffe6a6a7807 */ /* 0x000fc40004800000 */
[----:B------:R-:W-:Y:S01]  /*5c40*/  SEL R105, R105, 0xfffffffc, !P2 ;  /* 0xfffffffc69697807 */ /* 0x000fe20005000000 */
[----:B------:R-:W-:Y:S01]  /*5c50*/  IMAD.U32 R95, RZ, RZ, UR4 ;  /* 0x00000004ff5f7e24 */ /* 0x000fe2000f8e00ff */
[----:B------:R-:W1:Y:S01]  /*5c60*/  LDCU UR42, c[0x0][0xb0c] ;  /* 0x00016180ff2a77ac */ /* 0x000e620008000800 */
[----:B------:R-:W1:Y:S01]  /*5c70*/  LDCU UR39, c[0x0][0xb30] ;  /* 0x00016600ff2777ac */ /* 0x000e620008000800 */
[----:B------:R-:W1:Y:S01]  /*5c80*/  LDCU.64 UR60, c[0x0][0x888] ;  /* 0x00011100ff3c77ac */ /* 0x000e620008000a00 */
[----:B------:R-:W1:Y:S01]  /*5c90*/  LDCU.64 UR40, c[0x0][0xb28] ;  /* 0x00016500ff2877ac */ /* 0x000e620008000a00 */
[----:B------:R-:W1:Y:S01]  /*5ca0*/  LDCU.128 UR56, c[0x0][0xb10] ;  /* 0x00016200ff3877ac */ /* 0x000e620008000c00 */
[----:B------:R-:W1:Y:S01]  /*5cb0*/  LDCU UR62, c[0x0][0x374] ;  /* 0x00006e80ff3e77ac */ /* 0x000e620008000800 */
[----:B------:R-:W-:Y:S01]  /*5cc0*/  UMOV UR53, URZ ;  /* 0x000000ff00357c82 */ /* 0x000fe20008000000 */
[----:B------:R-:W-:Y:S01]  /*5cd0*/  UMOV UR47, URZ ;  /* 0x000000ff002f7c82 */ /* 0x000fe20008000000 */
[----:B-1234-:R-:W-:-:S07]  /*5ce0*/  IMAD.IADD R37, R0, 0x1, R37 ;  /* 0x0000000100257824 */ /* 0x01efce00078e0225 */
.L_x_178:
[----:B------:R-:W-:Y:S02]  /*5cf0*/  LEA R0, R97, UR43, 0x3 ;  /* 0x0000002b61007c11 */ /* 0x000fe4000f8e18ff */
[----:B------:R-:W-:Y:S02]  /*5d00*/  SHF.L.U32 R3, R103, 0x1f, RZ ;  /* 0x0000001f67037819 */ /* 0x000fe400000006ff */
[----:B-1----:R-:W-:Y:S02]  /*5d10*/  LEA R5, R97, UR43, 0x4 ;  /* 0x0000002b61057c11 */ /* 0x002fe4000f8e20ff */
[----:B------:R-:W1:Y:S02]  /*5d20*/  SYNCS.PHASECHK.TRANS64.TRYWAIT P0, [R0+URZ+0x90], R3 ;  /* 0x00009003000075a7 */ /* 0x000e6400080011ff */
[----:B-1----:R-:W-:Y:S05]  /*5d30*/  @!P0 BRA `(.L_x_103) ;  /* 0x0000008c00fc8947 */ /* 0x002fea0003800000 */
.L_x_233:
[----:B------:R-:W-:Y:S01]  /*5d40*/  R2UR UR7, R110 ;  /* 0x000000006e0772ca */ /* 0x000fe200000e0000 */
[----:B------:R-:W2:Y:S01]  /*5d50*/  LDS.128 R4, [R5+0x100] ;  /* 0x0001000005047984 */ /* 0x000ea20000000c00 */
[----:B-1----:R-:W-:Y:S01]  /*5d60*/  VIADD R0, R0, 0xa0 ;  /* 0x000000a000007836 */ /* 0x002fe20000000000 */
[----:B------:R-:W-:Y:S04]  /*5d70*/  UISETP.GE.AND UP0, UPT, UR45, 0x1, UPT ;  /* 0x000000012d00788c */ /* 0x000fe8000bf06270 */
[----:B------:R-:W-:Y:S01]  /*5d80*/  PRMT R0, RZ, 0x654, R0 ;  /* 0x00000654ff007816 */ /* 0x000fe20000000000 */
[----:B------:R-:W-:Y:S01]  /*5d90*/  @!PT LDS RZ, [RZ] ;  /* 0x00000000fffff984 */ /* 0x000fe20000000800 */
[----:B------:R-:W-:Y:S01]  /*5da0*/  @!PT LDS RZ, [RZ] ;  /* 0x00000000fffff984 */ /* 0x000fe20000000800 */
[----:B------:R-:W-:Y:S01]  /*5db0*/  @!PT LDS RZ, [RZ] ;  /* 0x00000000fffff984 */ /* 0x000fe20000000800 */
[----:B------:R-:W-:Y:S01]  /*5dc0*/  @!PT LDS RZ, [RZ] ;  /* 0x00000000fffff984 */ /* 0x000fe20000000800 */
[----:B------:R1:W-:Y:S06]  /*5dd0*/  MEMBAR.ALL.CTA ;  /* 0x0000000000007992 */ /* 0x0003ec0000008000 */
[----:B-1----:R-:W1:Y:S02]  /*5de0*/  FENCE.VIEW.ASYNC.S ;  /* 0x00000000000073c6 */ /* 0x002e640000000000 */
[----:B-1----:R1:W-:Y:S01]  /*5df0*/  SYNCS.ARRIVE.TRANS64.RED.A1T0 RZ, [R0+URZ], RZ ;  /* 0x000000ff00ff79a7 */ /* 0x0023e200081004ff */
[----:B--2---:R-:W-:Y:S11]  /*5e00*/  LOP3.LUT P0, RZ, R6, 0x1, RZ, 0xc0, !PT ;  /* 0x0000000106ff7812 */ /* 0x004ff6000780c0ff */
[----:B------:R-:W-:Y:S02]  /*5e10*/  @!UPT UIADD3 URZ, UPT, UPT, URZ, URZ, URZ ;  /* 0x000000fffffff290 */ /* 0x000fe4000fffe0ff */
[----:B------:R-:W-:Y:S01]  /*5e20*/  VOTEU.ANY UP1, P0 ;  /* 0x0000000000ff7886 */ /* 0x000fe20000020100 */
[----:B------:R-:W-:Y:S01]  /*5e30*/  PLOP3.LUT P0, PT, PT, PT, UP1, 0x80, 0x8 ;  /* 0x000000000008781c */ /* 0x000fe20003f0f018 */
[----:B------:R-:W-:Y:S06]  /*5e40*/  UP2UR UR4, UPR, URZ, 0x2 ;  /* 0x00000002ff047883 */ /* 0x000fec0008000000 */
[----:B------:R-:W-:Y:S06]  /*5e50*/  IMAD.U32 R111, RZ, RZ, UR4 ;  /* 0x00000004ff6f7e24 */ /* 0x000fec000f8e00ff */
[----:B------:R-:W-:Y:S02]  /*5e60*/  @P0 SHF.R.U32.HI R2, RZ, 0x10, R5 ;  /* 0x00000010ff020819 */ /* 0x000fe40000011605 */
[----:B------:R-:W-:Y:S02]  /*5e70*/  @P0 MOV R3, R4 ;  /* 0x0000000400030202 */ /* 0x000fe40000000f00 */
[----:B------:R-:W-:Y:S02]  /*5e80*/  @P0 R2UR UR4, R2 ;  /* 0x00000000020402ca */ /* 0x000fe400000e0000 */
[----:B------:R-:W-:Y:S02]  /*5e90*/  @P0 LOP3.LUT R4, R5, 0xffff, RZ, 0xc0, !PT ;  /* 0x0000ffff05040812 */ /* 0x000fe400078ec0ff */
[----:B------:R-:W-:Y:S02]  /*5ea0*/  @P0 R2UR UR6, R3 ;  /* 0x00000000030602ca */ /* 0x000fe400000e0000 */
[----:B------:R-:W-:Y:S07]  /*5eb0*/  @P0 R2UR UR5, R4 ;  /* 0x00000000040502ca */ /* 0x000fee00000e0000 */
[----:B------:R-:W-:Y:S02]  /*5ec0*/  @UP1 UMOV UR7, UR4 ;  /* 0x0000000400071c82 */ /* 0x000fe40008000000 */
[----:B------:R-:W-:Y:S02]  /*5ed0*/  IMAD.U32 R110, RZ, RZ, UR7 ;  /* 0x00000007ff6e7e24 */ /* 0x000fe4000f8e00ff */
[----:B------:R-:W-:Y:S02]  /*5ee0*/  @UP1 UMOV UR38, UR6 ;  /* 0x0000000600261c82 */ /* 0x000fe40008000000 */
[----:B------:R-:W-:Y:S01]  /*5ef0*/  @UP1 UMOV UR37, UR5 ;  /* 0x0000000500251c82 */ /* 0x000fe20008000000 */
[----:B-1----:R-:W-:Y:S05]  /*5f00*/  BRA.U !UP0, `(.L_x_104) ;  /* 0x0000000108cc7547 */ /* 0x002fea000b800000 */
[----:B------:R-:W1:Y:S01]  /*5f10*/  LDCU UR12, c[0x0][0xb20] ;  /* 0x00016400ff0c77ac */ /* 0x000e620008000800 */
[----:B------:R-:W-:Y:S02]  /*5f20*/  UIMAD.WIDE.U32 UR4, UR62, UR59, URZ ;  /* 0x0000003b3e0472a5 */ /* 0x000fe4000f8e00ff */
[----:B------:R-:W-:Y:S02]  /*5f30*/  UIMAD.WIDE.U32 UR6, UR63, UR56, URZ ;  /* 0x000000383f0672a5 */ /* 0x000fe4000f8e00ff */
[----:B------:R-:W-:Y:S02]  /*5f40*/  UISETP.NE.AND UP0, UPT, UR58, 0x1, UPT ;  /* 0x000000013a00788c */ /* 0x000fe4000bf05270 */
[----:B------:R-:W-:Y:S02]  /*5f50*/  UIMAD.WIDE.U32 UR8, UR37, UR59, URZ ;  /* 0x0000003b250872a5 */ /* 0x000fe4000f8e00ff */
[----:B------:R-:W-:Y:S02]  /*5f60*/  UIMAD.WIDE.U32 UR10, UR38, UR56, URZ ;  /* 0x00000038260a72a5 */ /* 0x000fe4000f8e00ff */
[----:B------:R-:W-:Y:S02]  /*5f70*/  UISETP.NE.AND UP1, UPT, UR42, 0x1, UPT ;  /* 0x000000012a00788c */ /* 0x000fe4000bf25270 */
[----:B------:R-:W-:Y:S01]  /*5f80*/  UISETP.NE.AND UP2, UPT, UR45, 0x1, UPT ;  /* 0x000000012d00788c */ /* 0x000fe2000bf45270 */
[----:B------:R-:W-:Y:S02]  /*5f90*/  UMOV UR4, UR5 ;  /* 0x0000000500047c82 */ /* 0x000fe40008000000 */
[----:B-1----:R-:W-:Y:S03]  /*5fa0*/  USHF.R.U32.HI UR5, URZ, UR12, UR4 ;  /* 0x0000000cff057299 */ /* 0x002fe60008011604 */
[----:B------:R-:W-:Y:S02]  /*5fb0*/  UMOV UR4, UR7 ;  /* 0x0000000700047c82 */ /* 0x000fe40008000000 */
[----:B------:R-:W-:Y:S02]  /*5fc0*/  USHF.R.U32.HI UR7, URZ, UR57, UR4 ;  /* 0x00000039ff077299 */ /* 0x000fe40008011604 */
[----:B------:R-:W-:Y:S02]  /*5fd0*/  USEL UR4, UR62, UR5, !UP0 ;  /* 0x000000053e047287 */ /* 0x000fe4000c000000 */
[----:B------:R-:W-:Y:S01]  /*5fe0*/  USEL UR7, UR63, UR7, !UP1 ;  /* 0x000000073f077287 */ /* 0x000fe2000c800000 */
[----:B------:R-:W-:Y:S01]  /*5ff0*/  UMOV UR5, UR9 ;  /* 0x0000000900057c82 */ /* 0x000fe20008000000 */
[----:B------:R-:W-:Y:S02]  /*6000*/  UIMAD.WIDE.U32 UR8, UR4, UR40, URZ ;  /* 0x00000028040872a5 */ /* 0x000fe4000f8e00ff */
[----:B------:R-:W-:Y:S03]  /*6010*/  USHF.R.U32.HI UR6, URZ, UR12, UR5 ;  /* 0x0000000cff067299 */ /* 0x000fe60008011605 */
[----:B------:R-:W-:Y:S01]  /*6020*/  UMOV UR5, UR11 ;  /* 0x0000000b00057c82 */ /* 0x000fe20008000000 */
[----:B------:R-:W-:Y:S02]  /*6030*/  UIMAD.WIDE.U32 UR10, UR7, UR40, URZ ;  /* 0x00000028070a72a5 */ /* 0x000fe4000f8e00ff */
[----:B------:R-:W-:Y:S02]  /*6040*/  USHF.R.U32.HI UR12, URZ, UR57, UR5 ;  /* 0x00000039ff0c7299 */ /* 0x000fe40008011605 */
[----:B------:R-:W-:Y:S01]  /*6050*/  USEL UR6, UR37, UR6, !UP0 ;  /* 0x0000000625067287 */ /* 0x000fe2000c000000 */
[----:B------:R-:W-:Y:S02]  /*6060*/  UMOV UR5, UR9 ;  /* 0x0000000900057c82 */ /* 0x000fe40008000000 */
[----:B------:R-:W-:Y:S01]  /*6070*/  UMOV UR10, UR11 ;  /* 0x0000000b000a7c82 */ /* 0x000fe20008000000 */
[----:B------:R-:W-:Y:S02]  /*6080*/  @UP2 USHF.R.U32.HI UR4, URZ, UR41, UR5 ;  /* 0x00000029ff042299 */ /* 0x000fe40008011605 */
[----:B------:R-:W-:Y:S02]  /*6090*/  @UP2 USHF.R.U32.HI UR7, URZ, UR41, UR10 ;  /* 0x00000029ff072299 */ /* 0x000fe4000801160a */
[----:B------:R-:W-:Y:S02]  /*60a0*/  UIMAD UR4, UR45, UR4, URZ ;  /* 0x000000042d0472a4 */ /* 0x000fe4000f8e02ff */
        /* <DEDUP_REMOVED lines=8> */
[----:B------:R-:W-:Y:S02]  /*6130*/  USEL UR11, UR6, UR4, !UP2 ;  /* 0x00000004060b7287 */ /* 0x000fe4000d000000 */
[----:B------:R-:W-:Y:S02]  /*6140*/  UIADD3 UR8, UPT, UPT, -UR5, URZ, URZ ;  /* 0x000000ff05087290 */ /* 0x000fe4000fffe1ff */
[----:B------:R-:W-:Y:S01]  /*6150*/  UIADD3 UR10, UPT, UPT, -UR11, URZ, URZ ;  /* 0x000000ff0b0a7290 */ /* 0x000fe2000fffe1ff */
[----:B------:R-:W-:Y:S01]  /*6160*/  @!UP0 UMOV UR4, UR9 ;  /* 0x0000000900048c82 */ /* 0x000fe20008000000 */
[----:B------:R-:W-:Y:S02]  /*6170*/  UIADD3 UR9, UPT, UPT, -UR6, URZ, URZ ;  /* 0x000000ff06097290 */ /* 0x000fe4000fffe1ff */
[----:B------:R-:W-:Y:S02]  /*6180*/  @!UP0 USHF.R.U32.HI UR4, URZ, UR41, UR4 ;  /* 0x00000029ff048299 */ /* 0x000fe40008011604 */
[----:B------:R-:W-:Y:S02]  /*6190*/  UIMAD UR10, UR45, UR10, UR6 ;  /* 0x0000000a2d0a72a4 */ /* 0x000fe4000f8e0206 */
[----:B------:R-:W-:Y:S04]  /*61a0*/  @!UP0 USEL UR4, UR5, UR4, !UP2 ;  /* 0x0000000405048287 */ /* 0x000fe8000d000000 */
[----:B------:R-:W-:Y:S02]  /*61b0*/  @!UP0 UIMAD UR10, UR7, UR10, UR4 ;  /* 0x0000000a070a82a4 */ /* 0x000fe4000f8e0204 */
[----:B------:R-:W-:Y:S02]  /*61c0*/  @!UP0 UIADD3 UR11, UPT, UPT, UR11, -UR4, URZ ;  /* 0x800000040b0b8290 */ /* 0x000fe4000fffe0ff */
[----:B------:R-:W-:Y:S02]  /*61d0*/  UIMAD UR7, UR42, UR8, UR38 ;  /* 0x000000082a0772a4 */ /* 0x000fe4000f8e0226 */
[----:B------:R-:W-:Y:S02]  /*61e0*/  @!UP0 UIMAD UR6, UR11, UR45, UR5 ;  /* 0x0000002d0b0682a4 */ /* 0x000fe4000f8e0205 */
[----:B------:R-:W-:Y:S01]  /*61f0*/  UIMAD UR4, UR58, UR9, UR37 ;  /* 0x000000093a0472a4 */ /* 0x000fe2000f8e0225 */
[----:B------:R-:W-:Y:S02]  /*6200*/  @!UP0 UMOV UR5, UR10 ;  /* 0x0000000a00058c82 */ /* 0x000fe40008000000 */
[----:B------:R-:W-:Y:S02]  /*6210*/  UIMAD UR38, UR5, UR42, UR7 ;  /* 0x0000002a052672a4 */ /* 0x000fe4000f8e0207 */
[----:B------:R-:W-:Y:S11]  /*6220*/  UIMAD UR37, UR6, UR58, UR4 ;  /* 0x0000003a062572a4 */ /* 0x000ff6000f8e0204 */
[----:B------:R-:W-:Y:S01]  /*6230*/  @!UPT UIADD3 URZ, UPT, UPT, URZ, URZ, URZ ;  /* 0x000000fffffff290 */ /* 0x000fe2000fffe0ff */
.L_x_104:
[----:B------:R-:W-:Y:S01]  /*6240*/  UISETP.NE.AND UP0, UPT, UR39, 0x1, UPT ;  /* 0x000000012700788c */ /* 0x000fe2000bf05270 */
[----:B------:R-:W-:Y:S01]  /*6250*/  LOP3.LUT P0, RZ, R95, 0x3f0, RZ, 0xc0, !PT ;  /* 0x000003f05fff7812 */ /* 0x000fe2000780c0ff */
[----:B------:R-:W-:Y:S01]  /*6260*/  USHF.L.U32 UR50, UR16, 0x7, URZ ;  /* 0x0000000710327899 */ /* 0x000fe200080006ff */
[----:B------:R-:W-:Y:S01]  /*6270*/  BSSY.RECONVERGENT B6, `(.L_x_105) ;  /* 0x0000034000067945 */ /* 0x000fe20003800200 */
[----:B------:R-:W-:Y:S01]  /*6280*/  USHF.L.U32 UR49, UR20, 0x8, URZ ;  /* 0x0000000814317899 */ /* 0x000fe200080006ff */
[----:B------:R-:W-:Y:S06]  /*6290*/  IADD3 R97, PT, PT, R97, 0x1, RZ ;  /* 0x0000000161617810 */ /* 0x000fec0007ffe0ff */
[----:B------:R-:W1:Y:S01]  /*62a0*/  @!UP0 LDCU.128 UR12, c[0x0][0xb10] ;  /* 0x00016200ff0c87ac */ /* 0x000e620008000c00 */
[----:B------:R-:W2:Y:S01]  /*62b0*/  @!UP0 LDCU UR5, c[0x0][0xb0c] ;  /* 0x00016180ff0587ac */ /* 0x000ea20008000800 */
[----:B------:R-:W3:Y:S01]  /*62c0*/  @!UP0 LDCU UR10, c[0x0][0xb20] ;  /* 0x00016400ff0a87ac */ /* 0x000ee20008000800 */
[----:B-1----:R-:W-:Y:S02]  /*62d0*/  UIMAD.WIDE.U32 UR8, UR38, UR12, URZ ;  /* 0x0000000c260872a5 */ /* 0x002fe4000f8e00ff */
[----:B------:R-:W-:Y:S02]  /*62e0*/  UIMAD.WIDE.U32 UR6, UR37, UR15, URZ ;  /* 0x0000000f250672a5 */ /* 0x000fe4000f8e00ff */
[----:B------:R-:W-:Y:S03]  /*62f0*/  @!UP0 UISETP.NE.AND UP1, UPT, UR14, 0x1, UPT ;  /* 0x000000010e00888c */ /* 0x000fe6000bf25270 */
[----:B------:R-:W-:Y:S01]  /*6300*/  @!UP0 UMOV UR4, UR9 ;  /* 0x0000000900048c82 */ /* 0x000fe20008000000 */
[----:B--2---:R-:W-:Y:S02]  /*6310*/  @!UP0 UISETP.NE.AND UP2, UPT, UR5, 0x1, UPT ;  /* 0x000000010500888c */ /* 0x004fe4000bf45270 */
[----:B------:R-:W-:Y:S01]  /*6320*/  @!UP0 USHF.R.U32.HI UR4, URZ, UR13, UR4 ;  /* 0x0000000dff048299 */ /* 0x000fe20008011604 */
[----:B------:R-:W-:Y:S02]  /*6330*/  @!UP0 UMOV UR6, UR7 ;  /* 0x0000000700068c82 */ /* 0x000fe40008000000 */
[----:B---3--:R-:W-:Y:S02]  /*6340*/  @!UP0 USHF.R.U32.HI UR6, URZ, UR10, UR6 ;  /* 0x0000000aff068299 */ /* 0x008fe40008011606 */
[----:B------:R-:W-:Y:S02]  /*6350*/  @!UP0 USEL UR7, UR38, UR4, !UP2 ;  /* 0x0000000426078287 */ /* 0x000fe4000d000000 */
[----:B------:R-:W-:Y:S04]  /*6360*/  @!UP0 USEL UR6, UR37, UR6, !UP1 ;  /* 0x0000000625068287 */ /* 0x000fe8000c800000 */
[----:B------:R-:W-:Y:S02]  /*6370*/  @!UP0 UIADD3 UR4, UPT, UPT, -UR7, UR6, URZ ;  /* 0x0000000607048290 */ /* 0x000fe4000fffe1ff */
[----:B------:R-:W-:Y:S02]  /*6380*/  @!UP0 UIADD3 UR6, UPT, UPT, UR7, -UR6, URZ ;  /* 0x8000000607068290 */ /* 0x000fe4000fffe0ff */
[----:B------:R-:W-:Y:S02]  /*6390*/  @!UP0 UIMAD UR38, UR4, UR5, UR38 ;  /* 0x00000005042682a4 */ /* 0x000fe4000f8e0226 */
[----:B------:R-:W-:Y:S01]  /*63a0*/  @!UP0 UIMAD UR37, UR6, UR14, UR37 ;  /* 0x0000000e062582a4 */ /* 0x000fe2000f8e0225 */
[----:B------:R-:W-:Y:S11]  /*63b0*/  @!P0 BRA `(.L_x_106) ;  /* 0x00000000007c8947 */ /* 0x000ff60003800000 */
[----:B------:R-:W1:Y:S01]  /*63c0*/  LDCU.64 UR8, c[0x4][0x80] ;  /* 0x01001000ff0877ac */ /* 0x000e620008000a00 */
[----:B------:R-:W-:Y:S01]  /*63d0*/  MOV R2, 0x0 ;  /* 0x0000000000027802 */ /* 0x000fe20000000f00 */
[----:B------:R-:W-:Y:S02]  /*63e0*/  HFMA2 R12, -RZ, RZ, 0, 5.9604644775390625e-08 ;  /* 0x00000001ff0c7431 */ /* 0x000fe400000001ff */
[----:B------:R-:W-:Y:S01]  /*63f0*/  IMAD.MOV.U32 R8, RZ, RZ, 0x70 ;  /* 0x00000070ff087424 */ /* 0x000fe200078e00ff */
[----:B------:R2:W3:Y:S01]  /*6400*/  LDC.64 R14, c[0x4][R2] ;  /* 0x01000000020e7b82 */ /* 0x0004e20000000a00 */
[----:B------:R-:W4:Y:S01]  /*6410*/  LDCU.64 UR6, c[0x4][0x88] ;  /* 0x01001100ff0677ac */ /* 0x000f220008000a00 */
[----:B------:R-:W-:Y:S01]  /*6420*/  IMAD.MOV.U32 R13, RZ, RZ, RZ ;  /* 0x000000ffff0d7224 */ /* 0x000fe200078e00ff */
[----:B------:R-:W2:Y:S01]  /*6430*/  LDCU.64 UR4, c[0x4][0x8] ;  /* 0x01000100ff0477ac */ /* 0x000ea20008000a00 */
[----:B-1----:R-:W-:Y:S01]  /*6440*/  MOV R5, UR9 ;  /* 0x0000000900057c02 */ /* 0x002fe20008000f00 */
[----:B------:R-:W-:Y:S01]  /*6450*/  IMAD.U32 R4, RZ, RZ, UR8 ;  /* 0x00000008ff047e24 */ /* 0x000fe2000f8e00ff */
[----:B----4-:R-:W-:Y:S01]  /*6460*/  MOV R7, UR7 ;  /* 0x0000000700077c02 */ /* 0x010fe20008000f00 */
[----:B------:R-:W-:Y:S01]  /*6470*/  IMAD.U32 R6, RZ, RZ, UR6 ;  /* 0x00000006ff067e24 */ /* 0x000fe2000f8e00ff */
[----:B--2---:R-:W-:Y:S01]  /*6480*/  MOV R11, UR5 ;  /* 0x00000005000b7c02 */ /* 0x004fe20008000f00 */
[----:B------:R-:W-:Y:S02]  /*6490*/  IMAD.U32 R10, RZ, RZ, UR4 ;  /* 0x00000004ff0a7e24 */ /* 0x000fe4000f8e00ff */
[----:B------:R-:W-:Y:S07]  /*64a0*/  LEPC R20, `(.L_x_107) ;  /* 0x000000001014794e */ /* 0x000fee0000000000 */
[----:B---3-5:R-:W-:Y:S05]  /*64b0*/  CALL.ABS.NOINC R14 ;  /* 0x000000000e007343 */ /* 0x028fea0003c00000 */
.L_x_107:
[----:B------:R-:W1:Y:S01]  /*64c0*/  LDCU.64 UR8, c[0x4][0x80] ;  /* 0x01001000ff0877ac */ /* 0x000e620008000a00 */
[----:B------:R-:W2:Y:S01]  /*64d0*/  LDC.64 R2, c[0x4][R2] ;  /* 0x0100000002027b82 */ /* 0x000ea20000000a00 */
[----:B------:R-:W-:Y:S02]  /*64e0*/  HFMA2 R12, -RZ, RZ, 0, 5.9604644775390625e-08 ;  /* 0x00000001ff0c7431 */ /* 0x000fe400000001ff */
[----:B------:R-:W-:Y:S02]  /*64f0*/  IMAD.MOV.U32 R8, RZ, RZ, 0x70 ;  /* 0x00000070ff087424 */ /* 0x000fe400078e00ff */
[----:B------:R-:W-:Y:S01]  /*6500*/  IMAD.MOV.U32 R13, RZ, RZ, RZ ;  /* 0x000000ffff0d7224 */ /* 0x000fe200078e00ff */
[----:B------:R-:W3:Y:S01]  /*6510*/  LDCU.64 UR6, c[0x4][0x88] ;  /* 0x01001100ff0677ac */ /* 0x000ee20008000a00 */
[----:B------:R-:W4:Y:S01]  /*6520*/  LDCU.64 UR4, c[0x4][0x8] ;  /* 0x01000100ff0477ac */ /* 0x000f220008000a00 */
[----:B-1----:R-:W-:Y:S02]  /*6530*/  MOV R4, UR8 ;  /* 0x0000000800047c02 */ /* 0x002fe40008000f00 */
[----:B------:R-:W-:Y:S02]  /*6540*/  MOV R5, UR9 ;  /* 0x0000000900057c02 */ /* 0x000fe40008000f00 */
[----:B---3--:R-:W-:Y:S01]  /*6550*/  MOV R7, UR7 ;  /* 0x0000000700077c02 */ /* 0x008fe20008000f00 */
[----:B------:R-:W-:Y:S01]  /*6560*/  IMAD.U32 R6, RZ, RZ, UR6 ;  /* 0x00000006ff067e24 */ /* 0x000fe2000f8e00ff */
[----:B----4-:R-:W-:Y:S01]  /*6570*/  MOV R11, UR5 ;  /* 0x00000005000b7c02 */ /* 0x010fe20008000f00 */
[----:B------:R-:W-:Y:S02]  /*6580*/  IMAD.U32 R10, RZ, RZ, UR4 ;  /* 0x00000004ff0a7e24 */ /* 0x000fe4000f8e00ff */
[----:B------:R-:W-:Y:S07]  /*6590*/  LEPC R20, `(.L_x_106) ;  /* 0x000000001014794e */ /* 0x000fee0000000000 */
[----:B--2---:R-:W-:Y:S05]  /*65a0*/  CALL.ABS.NOINC R2 ;  /* 0x0000000002007343 */ /* 0x004fea0003c00000 */
.L_x_106:
[----:B------:R-:W-:Y:S05]  /*65b0*/  BSYNC.RECONVERGENT B6 ;  /* 0x0000000000067941 */ /* 0x000fea0003800200 */
.L_x_105:
[----:B------:R-:W-:Y:S02]  /*65c0*/  R2UR UR6, R94 ;  /* 0x000000005e0672ca */ /* 0x000fe400000e0000 */
[----:B------:R-:W-:Y:S02]  /*65d0*/  R2UR UR5, R109 ;  /* 0x000000006d0572ca */ /* 0x000fe400000e0000 */
[----:B------:R-:W-:Y:S02]  /*65e0*/  R2UR UR4, R108 ;  /* 0x000000006c0472ca */ /* 0x000fe400000e0000 */
[----:B------:R-:W-:Y:S02]  /*65f0*/  ISETP.NE.U32.AND P4, PT, R86, RZ, PT ;  /* 0x000000ff5600720c */ /* 0x000fe40003f85070 */
[----:B------:R-:W-:Y:S02]  /*6600*/  ISETP.NE.U32.AND P2, PT, RZ, UR60, PT ;  /* 0x0000003cff007c0c */ /* 0x000fe4000bf45070 */
[----:B------:R-:W-:Y:S02]  /*6610*/  ISETP.NE.AND.EX P4, PT, R87, RZ, PT, P4 ;  /* 0x000000ff5700720c */ /* 0x000fe40003f85340 */
[----:B------:R-:W-:Y:S01]  /*6620*/  ISETP.NE.AND.EX P2, PT, RZ, UR61, PT, P2 ;  /* 0x0000003dff007c0c */ /* 0x000fe2000bf45320 */
[----:B------:R-:W-:Y:S02]  /*6630*/  UISETP.NE.AND UP2, UPT, UR6, URZ, UPT ;  /* 0x000000ff0600728c */ /* 0x000fe4000bf45270 */
[----:B------:R-:W-:Y:S04]  /*6640*/  UISETP.NE.U32.AND UP0, UPT, UR5, URZ, UPT ;  /* 0x000000ff0500728c */ /* 0x000fe8000bf05070 */
[----:B------:R-:W-:Y:S01]  /*6650*/  UISETP.NE.AND.EX UP1, UPT, UR4, URZ, UPT, UP0 ;  /* 0x000000ff0400728c */ /* 0x000fe2000bf25300 */
[----:B------:R-:W-:Y:S01]  /*6660*/  PLOP3.LUT P1, PT, PT, PT, UP2, 0x80, 0x8 ;  /* 0x000000000008781c */ /* 0x000fe20003f2f028 */
[----:B------:R-:W-:Y:S03]  /*6670*/  UPLOP3.LUT UP0, UPT, UPT, UPT, UPT, 0x40, 0x4 ;  /* 0x000000000004789c */ /* 0x000fe60003f0e870 */
[----:B------:R-:W-:Y:S06]  /*6680*/  @UP2 UPLOP3.LUT UP0, UPT, UPT, UPT, UP1, 0x80, 0x8 ;  /* 0x000000000008289c */ /* 0x000fec0003f0f010 */
[----:B------:R-:W-:Y:S01]  /*6690*/  PLOP3.LUT P0, PT, PT, PT, UP0, 0x80, 0x8 ;  /* 0x000000000008781c */ /* 0x000fe20003f0f008 */
[----:B------:R-:W-:Y:S01]  /*66a0*/  @!UPT UIADD3 URZ, UPT, UPT, URZ, URZ, URZ ;  /* 0x000000fffffff290 */ /* 0x000fe2000fffe0ff */
[----:B------:R-:W-:Y:S11]  /*66b0*/  BRA.U !UP1, `(.L_x_108) ;  /* 0x0000000109407547 */ /* 0x000ff6000b800000 */
[----:B------:R-:W-:Y:S01]  /*66c0*/  UISETP.NE.U32.AND UP0, UPT, UR60, URZ, UPT ;  /* 0x000000ff3c00728c */ /* 0x000fe2000bf05070 */
[----:B------:R-:W-:Y:S01]  /*66d0*/  R2UR UR6, R109 ;  /* 0x000000006d0672ca */ /* 0x000fe200000e0000 */
[----:B------:R-:W1:Y:S01]  /*66e0*/  LDCU.64 UR8, c[0x0][0x358] ;  /* 0x00006b00ff0877ac */ /* 0x000e620008000a00 */
[----:B------:R-:W-:Y:S02]  /*66f0*/  HFMA2 R90, -RZ, RZ, 0, 5.9604644775390625e-08 ;  /* 0x00000001ff5a7431 */ /* 0x000fe400000001ff */
[----:B------:R-:W-:Y:S01]  /*6700*/  IMAD.MOV.U32 R0, RZ, RZ, 0x1 ;  /* 0x00000001ff007424 */ /* 0x000fe200078e00ff */
[----:B------:R-:W-:Y:S06]  /*6710*/  UISETP.NE.AND.EX UP0, UPT, UR61, URZ, UPT, UP0 ;  /* 0x000000ff3d00728c */ /* 0x000fec000bf05300 */
[----:B------:R-:W-:Y:S05]  /*6720*/  PLOP3.LUT P3, PT, PT, PT, UP0, 0x80, 0x8 ;  /* 0x000000000008781c */ /* 0x000fea0003f6f008 */
[----:B------:R-:W2:Y:S01]  /*6730*/  @UP0 LDCU.64 UR4, c[0x0][0x888] ;  /* 0x00011100ff0407ac */ /* 0x000ea20008000a00 */
[----:B------:R-:W-:Y:S07]  /*6740*/  @UP0 UIMAD UR6, UR36, UR6, URZ ;  /* 0x00000006240602a4 */ /* 0x000fee000f8e02ff */
[----:B------:R-:W-:Y:S01]  /*6750*/  @!P3 PRMT R90, R0, 0x7610, R90 ;  /* 0x00007610005ab816 */ /* 0x000fe2000000005a */
[----:B--2---:R-:W-:Y:S06]  /*6760*/  @UP0 UIMAD.WIDE UR4, UR6, 0x4, UR4 ;  /* 0x00000004060408a5 */ /* 0x004fec000f8e0204 */
[----:B------:R-:W-:Y:S02]  /*6770*/  IMAD.U32 R2, RZ, RZ, UR4 ;  /* 0x00000004ff027e24 */ /* 0x000fe4000f8e00ff */
[----:B------:R-:W-:Y:S03]  /*6780*/  IMAD.U32 R3, RZ, RZ, UR5 ;  /* 0x00000005ff037e24 */ /* 0x000fe6000f8e00ff */
[----:B------:R-:W2:Y:S02]  /*6790*/  @!UP0 LDCU UR4, c[0x0][0x880] ;  /* 0x00011000ff0487ac */ /* 0x000ea40008000800 */
[----:B-1---5:R1:W5:Y:S02]  /*67a0*/  @P3 LDG.E R45, desc[UR8][R2.64] ;  /* 0x00000008022d3981 */ /* 0x022364000c1e1900 */
[----:B-12---:R-:W-:Y:S02]  /*67b0*/  @!P3 MOV R45, UR4 ;  /* 0x00000004002dbc02 */ /* 0x006fe40008000f00 */
.L_x_108:
[----:B------:R-:W-:Y:S05]  /*67c0*/  @!P4 BRA `(.L_x_109) ;  /* 0x000000000024c947 */ /* 0x000fea0003800000 */
[----:B------:R-:W-:Y:S01]  /*67d0*/  ISETP.NE.U32.AND P3, PT, R84, RZ, PT ;  /* 0x000000ff5400720c */ /* 0x000fe20003f65070 */
[----:B------:R-:W1:Y:S03]  /*67e0*/  LDCU.64 UR4, c[0x0][0x358] ;  /* 0x00006b00ff0477ac */ /* 0x000e660008000a00 */
[----:B------:R-:W-:Y:S11]  /*67f0*/  ISETP.NE.AND.EX P3, PT, R85, RZ, PT, P3 ;  /* 0x000000ff5500720c */ /* 0x000ff60003f65330 */
[----:B------:R-:W-:Y:S02]  /*6800*/  @!UPT UIADD3 URZ, UPT, UPT, URZ, URZ, URZ ;  /* 0x000000fffffff290 */ /* 0x000fe4000fffe0ff */
[----:B------:R-:W2:Y:S01]  /*6810*/  @P3 LDC.64 R2, c[0x0][0x8a8] ;  /* 0x00022a00ff023b82 */ /* 0x000ea20000000a00 */
[----:B------:R-:W-:Y:S04]  /*6820*/  @P3 IMAD R0, R86, UR36, RZ ;  /* 0x0000002456003c24 */ /* 0x000fe8000f8e02ff */
[----:B--2---:R-:W-:Y:S05]  /*6830*/  @P3 IMAD.WIDE R2, R0, 0x4, R2 ;  /* 0x0000000400023825 */ /* 0x004fea00078e0202 */
[----:B-1---5:R1:W5:Y:S02]  /*6840*/  @P3 LDG.E R38, desc[UR4][R2.64] ;  /* 0x0000000402263981 */ /* 0x022364000c1e1900 */
[----:B-1----:R-:W2:Y:S02]  /*6850*/  @!P3 LDC R38, c[0x0][0x8a0] ;  /* 0x00022800ff26bb82 */ /* 0x002ea40000000800 */
.L_x_109:
[----:B-----5:R-:W-:Y:S01]  /*6860*/  FSETP.NEU.AND P3, PT, R45, RZ, PT ;  /* 0x000000ff2d00720b */ /* 0x020fe20003f6d000 */
[----:B------:R-:W-:Y:S01]  /*6870*/  IMAD.SHL.U32 R115, R88, 0x4, RZ ;  /* 0x0000000458737824 */ /* 0x000fe200078e00ff */
[----:B------:R-:W-:Y:S01]  /*6880*/  SEL R5, RZ, 0xffffffff, P2 ;  /* 0xffffffffff057807 */ /* 0x000fe20001000000 */
[----:B------:R-:W-:Y:S01]  /*6890*/  IMAD.SHL.U32 R51, R105, 0x10, RZ ;  /* 0x0000001069337824 */ /* 0x000fe200078e00ff */
[----:B------:R-:W-:Y:S01]  /*68a0*/  @P1 LOP3.LUT P2, RZ, R90, 0xff, RZ, 0xc0, !PT ;  /* 0x000000ff5aff1812 */ /* 0x000fe2000784c0ff */
[----:B------:R-:W-:Y:S01]  /*68b0*/  IMAD.MOV.U32 R122, RZ, RZ, -0x10 ;  /* 0xfffffff0ff7a7424 */ /* 0x000fe200078e00ff */
[----:B------:R-:W-:Y:S01]  /*68c0*/  @P1 SEL R0, RZ, 0xffffffff, P3 ;  /* 0xffffffffff001807 */ /* 0x000fe20001800000 */
[----:B------:R-:W-:Y:S01]  /*68d0*/  IMAD.SHL.U32 R120, R106, 0x10, RZ ;  /* 0x000000106a787824 */ /* 0x000fe200078e00ff */
[----:B------:R-:W-:Y:S01]  /*68e0*/  LEA R116, R36, UR43, 0x3 ;  /* 0x0000002b24747c11 */ /* 0x000fe2000f8e18ff */
[----:B------:R-:W-:Y:S01]  /*68f0*/  BSSY B1, `(.L_x_110) ;  /* 0x0000051000017945 */ /* 0x000fe20003800000 */
[C---:B------:R-:W-:Y:S01]  /*6900*/  @P0 SEL R0, R5.reuse, R0, !P2 ;  /* 0x0000000005000207 */ /* 0x040fe20005000000 */
[----:B------:R-:W-:Y:S01]  /*6910*/  IMAD.MOV.U32 R117, RZ, RZ, 0x1 ;  /* 0x00000001ff757424 */ /* 0x000fe200078e00ff */
[----:B------:R-:W-:Y:S01]  /*6920*/  SHF.L.U32 R3, R104, 0x1f, RZ ;  /* 0x0000001f68037819 */ /* 0x000fe200000006ff */
[----:B------:R-:W-:Y:S01]  /*6930*/  IMAD R39, R36, 0x100, R37 ;  /* 0x0000010024277824 */ /* 0x000fe200078e0225 */
[----:B------:R-:W-:Y:S01]  /*6940*/  @P1 LOP3.LUT R0, R0, 0x1, RZ, 0xc0, !PT ;  /* 0x0000000100001812 */ /* 0x000fe200078ec0ff */
[----:B------:R-:W-:Y:S01]  /*6950*/  IMAD.MOV.U32 R118, RZ, RZ, RZ ;  /* 0x000000ffff767224 */ /* 0x000fe200078e00ff */
[----:B------:R-:W-:Y:S02]  /*6960*/  PLOP3.LUT P2, PT, PT, PT, UP1, 0x80, 0x8 ;  /* 0x000000000008781c */ /* 0x000fe40003f4f018 */
[----:B------:R-:W-:Y:S02]  /*6970*/  CS2R R70, SRZ ;  /* 0x0000000000467805 */ /* 0x000fe4000001ff00 */
[----:B------:R-:W-:Y:S02]  /*6980*/  ISETP.NE.U32.OR P5, PT, R0, 0x1, !P1 ;  /* 0x000000010000780c */ /* 0x000fe40004fa5470 */
[----:B------:R-:W-:Y:S02]  /*6990*/  CS2R R68, SRZ ;  /* 0x0000000000447805 */ /* 0x000fe4000001ff00 */
[----:B------:R-:W-:Y:S02]  /*69a0*/  LOP3.LUT P4, R96, R90, 0xff, RZ, 0xc0, !PT ;  /* 0x000000ff5a607812 */ /* 0x000fe4000788c0ff */
[----:B------:R-:W-:Y:S02]  /*69b0*/  CS2R R66, SRZ ;  /* 0x0000000000427805 */ /* 0x000fe4000001ff00 */
[----:B------:R-:W-:Y:S02]  /*69c0*/  SEL R0, RZ, 0xffffffff, P3 ;  /* 0xffffffffff007807 */ /* 0x000fe40001800000 */
[----:B------:R-:W-:Y:S02]  /*69d0*/  CS2R R64, SRZ ;  /* 0x0000000000407805 */ /* 0x000fe4000001ff00 */
[----:B------:R-:W-:Y:S02]  /*69e0*/  P2R R112, PR, RZ, 0x20 ;  /* 0x00000020ff707803 */ /* 0x000fe40000000000 */
[----:B------:R-:W-:Y:S02]  /*69f0*/  CS2R R62, SRZ ;  /* 0x00000000003e7805 */ /* 0x000fe4000001ff00 */
[----:B------:R-:W-:Y:S02]  /*6a00*/  CS2R R60, SRZ ;  /* 0x00000000003c7805 */ /* 0x000fe4000001ff00 */
[----:B------:R-:W-:Y:S02]  /*6a10*/  CS2R R58, SRZ ;  /* 0x00000000003a7805 */ /* 0x000fe4000001ff00 */
[----:B------:R-:W-:Y:S02]  /*6a20*/  CS2R R56, SRZ ;  /* 0x0000000000387805 */ /* 0x000fe4000001ff00 */
[----:B------:R-:W-:Y:S01]  /*6a30*/  @P2 SEL R0, R5, R0, !P4 ;  /* 0x0000000005002207 */ /* 0x000fe20006000000 */
[----:B------:R-:W-:Y:S01]  /*6a40*/  VIADD R5, R115, UR43 ;  /* 0x0000002b73057c36 */ /* 0x000fe20008000000 */
[----:B------:R-:W-:Y:S02]  /*6a50*/  @P5 SHF.L.U32 R2, RZ, 0x1f, RZ ;  /* 0x0000001fff025819 */ /* 0x000fe400000006ff */
[----:B------:R-:W-:Y:S02]  /*6a60*/  CS2R R54, SRZ ;  /* 0x0000000000367805 */ /* 0x000fe4000001ff00 */
[----:B------:R-:W-:Y:S01]  /*6a70*/  LOP3.LUT R0, R0, 0x1, RZ, 0xc0, !PT ;  /* 0x0000000100007812 */ /* 0x000fe200078ec0ff */
[C---:B------:R-:W-:Y:S01]  /*6a80*/  IMAD.IADD R101, R5.reuse, 0x1, R51 ;  /* 0x0000000105657824 */ /* 0x040fe200078e0233 */
[----:B------:R-:W1:Y:S01]  /*6a90*/  @P5 SYNCS.PHASECHK.TRANS64.TRYWAIT P1, [UR43+0x40], R2 ;  /* 0x00004002ff0055a7 */ /* 0x000e62000802112b */
[----:B------:R-:W-:Y:S01]  /*6aa0*/  IMAD.IADD R113, R5, 0x1, R120 ;  /* 0x0000000105717824 */ /* 0x000fe200078e0278 */
[----:B------:R-:W-:Y:S01]  /*6ab0*/  ISETP.NE.U32.AND P2, PT, R0, 0x1, PT ;  /* 0x000000010000780c */ /* 0x000fe20003f45070 */
[----:B------:R-:W-:Y:S01]  /*6ac0*/  IMAD.IADD R99, R120, 0x1, R101 ;  /* 0x0000000178637824 */ /* 0x000fe200078e0265 */
[----:B------:R-:W-:Y:S02]  /*6ad0*/  CS2R R52, SRZ ;  /* 0x0000000000347805 */ /* 0x000fe4000001ff00 */
[----:B------:R-:W-:Y:S02]  /*6ae0*/  CS2R R74, SRZ ;  /* 0x00000000004a7805 */ /* 0x000fe4000001ff00 */
[----:B------:R-:W-:Y:S02]  /*6af0*/  P2R R119, PR, RZ, 0x4 ;  /* 0x00000004ff777803 */ /* 0x000fe40000000000 */
[----:B------:R-:W-:Y:S02]  /*6b00*/  CS2R R72, SRZ ;  /* 0x0000000000487805 */ /* 0x000fe4000001ff00 */
[----:B------:R-:W-:Y:S02]  /*6b10*/  ISETP.NE.U32.AND P2, PT, R89, 0x1, PT ;  /* 0x000000015900780c */ /* 0x000fe40003f45070 */
[----:B------:R-:W-:Y:S02]  /*6b20*/  CS2R R78, SRZ ;  /* 0x00000000004e7805 */ /* 0x000fe4000001ff00 */
[----:B------:R-:W-:Y:S02]  /*6b30*/  CS2R R76, SRZ ;  /* 0x00000000004c7805 */ /* 0x000fe4000001ff00 */
[----:B------:R-:W-:Y:S02]  /*6b40*/  CS2R R82, SRZ ;  /* 0x0000000000527805 */ /* 0x000fe4000001ff00 */
[----:B------:R-:W-:Y:S02]  /*6b50*/  SEL R122, R122, 0x10, !P2 ;  /* 0x000000107a7a7807 */ /* 0x000fe40005000000 */
[----:B------:R-:W-:Y:S01]  /*6b60*/  CS2R R80, SRZ ;  /* 0x0000000000507805 */ /* 0x000fe2000001ff00 */
[----:B------:R3:W4:Y:S02]  /*6b70*/  SYNCS.PHASECHK.TRANS64.TRYWAIT P0, [R116+URZ+0xb0], R3 ;  /* 0x0000b003740075a7 */ /* 0x00072400080011ff */
[----:B------:R-:W-:Y:S02]  /*6b80*/  IMAD.IADD R114, R5, 0x1, R122 ;  /* 0x0000000105727824 */ /* 0x000fe400078e027a */
[C---:B------:R-:W-:Y:S02]  /*6b90*/  IMAD.IADD R102, R122.reuse, 0x1, R113 ;  /* 0x000000017a667824 */ /* 0x040fe400078e0271 */
[C---:B------:R-:W-:Y:S02]  /*6ba0*/  IMAD.IADD R100, R122.reuse, 0x1, R101 ;  /* 0x000000017a647824 */ /* 0x040fe400078e0265 */
[----:B------:R-:W-:Y:S01]  /*6bb0*/  IMAD.IADD R98, R122, 0x1, R99 ;  /* 0x000000017a627824 */ /* 0x000fe200078e0263 */
[----:B-1----:R-:W-:Y:S01]  /*6bc0*/  @P5 SEL R117, RZ, 0x1, !P1 ;  /* 0x00000001ff755807 */ /* 0x002fe20004800000 */
[----:B---3--:R-:W-:Y:S06]  /*6bd0*/  @!P5 BRA `(.L_x_111) ;  /* 0x000000000088d947 */ /* 0x008fec0003800000 */
[----:B------:R-:W-:Y:S01]  /*6be0*/  IMAD.MOV.U32 R71, RZ, RZ, RZ ;  /* 0x000000ffff477224 */ /* 0x000fe200078e00ff */
[----:B------:R-:W-:Y:S01]  /*6bf0*/  ISETP.NE.AND P1, PT, R117, RZ, PT ;  /* 0x000000ff7500720c */ /* 0x000fe20003f25270 */
[----:B------:R-:W-:Y:S01]  /*6c00*/  BSSY B0, `(.L_x_112) ;  /* 0x0000014000007945 */ /* 0x000fe20003800000 */
[----:B------:R-:W-:Y:S02]  /*6c10*/  CS2R R82, SRZ ;  /* 0x0000000000527805 */ /* 0x000fe4000001ff00 */
        /* <DEDUP_REMOVED lines=13> */
[----:B------:R-:W-:Y:S01]  /*6cf0*/  CS2R R68, SRZ ;  /* 0x0000000000447805 */ /* 0x000fe2000001ff00 */
[----:B------:R-:W-:Y:S06]  /*6d00*/  @P1 BRA `(.L_x_113) ;  /* 0x00000000000c1947 */ /* 0x000fec0003800000 */
[----:B------:R-:W-:Y:S04]  /*6d10*/  SHF.L.U32 R5, RZ, 0x1f, RZ ;  /* 0x0000001fff057819 */ /* 0x000fe800000006ff */
[----:B------:R-:W1:Y:S02]  /*6d20*/  SYNCS.PHASECHK.TRANS64.TRYWAIT P1, [UR43+0x40], R5 ;  /* 0x00004005ff0075a7 */ /* 0x000e64000802112b */
[----:B-1----:R-:W-:Y:S05]  /*6d30*/  @!P1 BRA `(.L_x_114) ;  /* 0x0000008000109947 */ /* 0x002fea0003800000 */
.L_x_113:
[----:B------:R-:W-:Y:S05]  /*6d40*/  BSYNC B0 ;  /* 0x0000000000007941 */ /* 0x000fea0003800000 */
.L_x_112:
[----:B------:R-:W-:Y:S01]  /*6d50*/  ISETP.NE.AND P1, PT, R119, RZ, PT ;  /* 0x000000ff7700720c */ /* 0x000fe20003f25270 */
[----:B------:R-:W-:Y:S11]  /*6d60*/  HFMA2 R118, -RZ, RZ, 0, 5.9604644775390625e-08 ;  /* 0x00000001ff767431 */ /* 0x000ff600000001ff */
[----:B------:R-:W-:Y:S01]  /*6d70*/  @!UPT UIADD3 URZ, UPT, UPT, URZ, URZ, URZ ;  /* 0x000000fffffff290 */ /* 0x000fe2000fffe0ff */
[----:B------:R3:W1:Y:S04]  /*6d80*/  @P1 LDS.128 R80, [R115+UR43+0x400] ;  /* 0x0004002b73501984 */ /* 0x0006680008000c00 */
[----:B------:R3:W1:Y:S04]  /*6d90*/  @P1 LDS.128 R76, [R114+0x400] ;  /* 0x00040000724c1984 */ /* 0x0006680000000c00 */
[----:B------:R3:W1:Y:S04]  /*6da0*/  @P1 LDS.128 R72, [R113+0x400] ;  /* 0x0004000071481984 */ /* 0x0006680000000c00 */
[----:B------:R3:W1:Y:S04]  /*6db0*/  @P1 LDS.128 R52, [R102+0x400] ;  /* 0x0004000066341984 */ /* 0x0006680000000c00 */
[----:B------:R3:W1:Y:S04]  /*6dc0*/  @P1 LDS.128 R56, [R101+0x400] ;  /* 0x0004000065381984 */ /* 0x0006680000000c00 */
[----:B------:R3:W1:Y:S04]  /*6dd0*/  @P1 LDS.128 R60, [R100+0x400] ;  /* 0x00040000643c1984 */ /* 0x0006680000000c00 */
[----:B------:R3:W1:Y:S04]  /*6de0*/  @P1 LDS.128 R64, [R99+0x400] ;  /* 0x0004000063401984 */ /* 0x0006680000000c00 */
[----:B------:R3:W1:Y:S02]  /*6df0*/  @P1 LDS.128 R68, [R98+0x400] ;  /* 0x0004000062441984 */ /* 0x0006640000000c00 */
.L_x_111:
[----:B------:R-:W-:Y:S05]  /*6e00*/  BSYNC B1 ;  /* 0x0000000000017941 */ /* 0x000fea0003800000 */
.L_x_110:
[----:B-1----:R-:W-:Y:S04]  /*6e10*/  SHF.R.U32.HI R0, RZ, 0x15, R39 ;  /* 0x00000015ff007819 */ /* 0x002fe80000011627 */
[----:B------:R-:W-:Y:S01]  /*6e20*/  LOP3.LUT P1, RZ, R0, 0x3, R91, 0x48, !PT ;  /* 0x0000000300ff7812 */ /* 0x000fe2000782485b */
[----:B------:R-:W-:Y:S01]  /*6e30*/  @!UPT UIADD3 URZ, UPT, UPT, URZ, URZ, URZ ;  /* 0x000000fffffff290 */ /* 0x000fe2000fffe0ff */
[----:B----4-:R-:W-:Y:S11]  /*6e40*/  @P0 BRA `(.L_x_115) ;  /* 0x0000000000080947 */ /* 0x010ff60003800000 */
[----:B------:R-:W1:Y:S02]  /*6e50*/  SYNCS.PHASECHK.TRANS64.TRYWAIT P0, [R116+URZ+0xb0], R3 ;  /* 0x0000b003740075a7 */ /* 0x000e6400080011ff */
[----:B-1----:R-:W-:Y:S05]  /*6e60*/  @!P0 BRA `(.L_x_116) ;  /* 0x0000007c00dc8947 */ /* 0x002fea0003800000 */
.L_x_115:
[----:B------:R-:W-:Y:S05]  /*6e70*/  @!P1 BRA `(.L_x_117) ;  /* 0x0000000000409947 */ /* 0x000fea0003800000 */
[----:B------:R-:W4:Y:S01]  /*6e80*/  LDCU.64 UR8, c[0x4][0x70] ;  /* 0x01000e00ff0877ac */ /* 0x000f220008000a00 */
[----:B-1----:R-:W-:Y:S01]  /*6e90*/  MOV R3, 0x0 ;  /* 0x0000000000037802 */ /* 0x002fe20000000f00 */
[----:B------:R-:W-:Y:S02]  /*6ea0*/  HFMA2 R12, -RZ, RZ, 0, 5.9604644775390625e-08 ;  /* 0x00000001ff0c7431 */ /* 0x000fe400000001ff */
[----:B------:R-:W-:Y:S02]  /*6eb0*/  IMAD.MOV.U32 R8, RZ, RZ, 0x192 ;  /* 0x00000192ff087424 */ /* 0x000fe400078e00ff */
[----:B------:R-:W-:Y:S01]  /*6ec0*/  IMAD.MOV.U32 R13, RZ, RZ, RZ ;  /* 0x000000ffff0d7224 */ /* 0x000fe200078e00ff */
[----:B------:R-:W1:Y:S01]  /*6ed0*/  LDCU.64 UR6, c[0x4][0x78] ;  /* 0x01000f00ff0677ac */ /* 0x000e620008000a00 */
[----:B------:R-:W2:Y:S01]  /*6ee0*/  LDC.64 R2, c[0x4][R3] ;  /* 0x0100000003027b82 */ /* 0x000ea20000000a00 */
[----:B------:R-:W5:Y:S01]  /*6ef0*/  LDCU.64 UR4, c[0x4][0x10] ;  /* 0x01000200ff0477ac */ /* 0x000f620008000a00 */
[----:B----4-:R-:W-:Y:S01]  /*6f00*/  MOV R5, UR9 ;  /* 0x0000000900057c02 */ /* 0x010fe20008000f00 */
[----:B------:R-:W-:Y:S01]  /*6f10*/  IMAD.U32 R4, RZ, RZ, UR8 ;  /* 0x00000008ff047e24 */ /* 0x000fe2000f8e00ff */
[----:B-1----:R-:W-:Y:S01]  /*6f20*/  MOV R7, UR7 ;  /* 0x0000000700077c02 */ /* 0x002fe20008000f00 */
[----:B------:R-:W-:Y:S01]  /*6f30*/  IMAD.U32 R6, RZ, RZ, UR6 ;  /* 0x00000006ff067e24 */ /* 0x000fe2000f8e00ff */
[----:B-----5:R-:W-:Y:S01]  /*6f40*/  MOV R11, UR5 ;  /* 0x00000005000b7c02 */ /* 0x020fe20008000f00 */
[----:B------:R-:W-:Y:S02]  /*6f50*/  IMAD.U32 R10, RZ, RZ, UR4 ;  /* 0x00000004ff0a7e24 */ /* 0x000fe4000f8e00ff */
[----:B------:R-:W-:Y:S07]  /*6f60*/  LEPC R20, `(.L_x_117) ;  /* 0x000000001014794e */ /* 0x000fee0000000000 */
[----:B--23--:R-:W-:Y:S05]  /*6f70*/  CALL.ABS.NOINC R2 ;  /* 0x0000000002007343 */ /* 0x00cfea0003c00000 */
.L_x_117:
[----:B------:R-:W-:Y:S01]  /*6f80*/  LOP3.LUT R44, R80, 0xffffe000, RZ, 0xc0, !PT ;  /* 0xffffe000502c7812 */ /* 0x000fe200078ec0ff */
[----:B------:R-:W-:Y:S05]  /*6f90*/  WARPSYNC.ALL ;  /* 0x0000000000007948 */ /* 0x000fea0003800000 */
[----:B------:R-:W-:Y:S01]  /*6fa0*/  R2UR UR4, R39 ;  /* 0x00000000270472ca */ /* 0x000fe200000e0000 */
[----:B------:R-:W-:Y:S01]  /*6fb0*/  BSSY.RECONVERGENT B0, `(.L_x_118) ;  /* 0x000009c000007945 */ /* 0x000fe20003800200 */
[----:B------:R-:W-:Y:S02]  /*6fc0*/  LOP3.LUT R47, R81, 0xffffe000, RZ, 0xc0, !PT ;  /* 0xffffe000512f7812 */ /* 0x000fe400078ec0ff */
[----:B------:R-:W-:Y:S02]  /*6fd0*/  LOP3.LUT R46, R82, 0xffffe000, RZ, 0xc0, !PT ;  /* 0xffffe000522e7812 */ /* 0x000fe400078ec0ff */
[----:B------:R-:W-:Y:S02]  /*6fe0*/  LOP3.LUT R48, R83, 0xffffe000, RZ, 0xc0, !PT ;  /* 0xffffe00053307812 */ /* 0x000fe400078ec0ff */
[----:B------:R-:W-:Y:S02]  /*6ff0*/  LOP3.LUT R49, R56, 0xffffe000, RZ, 0xc0, !PT ;  /* 0xffffe00038317812 */ /* 0x000fe400078ec0ff */
[----:B------:R-:W-:Y:S03]  /*7000*/  ISETP.NE.AND P0, PT, R107, RZ, PT ;  /* 0x000000ff6b00720c */ /* 0x000fe60003f05270 */
[----:B------:R-:W2:Y:S02]  /*7010*/  LDTM.x32 R4, tmem[UR4] ;  /* 0x00000004000479ee */ /* 0x000ea400082c0000 */
[C---:B--2---:R-:W-:Y:S01]  /*7020*/  FMUL R0, R38.reuse, R4 ;  /* 0x0000000426007220 */ /* 0x044fe20000400000 */
[C---:B------:R-:W-:Y:S01]  /*7030*/  FMUL R2, R38.reuse, R5 ;  /* 0x0000000526027220 */ /* 0x040fe20000400000 */
[C---:B-1----:R-:W-:Y:S01]  /*7040*/  FMUL R3, R38.reuse, R6 ;  /* 0x0000000626037220 */ /* 0x042fe20000400000 */
[----:B------:R-:W-:Y:S01]  /*7050*/  FMUL R7, R38, R7 ;  /* 0x0000000726077220 */ /* 0x000fe20000400000 */
[C---:B------:R-:W-:Y:S01]  /*7060*/  FFMA R40, R45.reuse, R44, R0 ;  /* 0x0000002c2d287223 */ /* 0x040fe20000000000 */
[----:B------:R-:W-:Y:S01]  /*7070*/  LOP3.LUT R44, R76, 0xffffe000, RZ, 0xc0, !PT ;  /* 0xffffe0004c2c7812 */ /* 0x000fe200078ec0ff */
[C---:B------:R-:W-:Y:S01]  /*7080*/  FFMA R41, R45.reuse, R47, R2 ;  /* 0x0000002f2d297223 */ /* 0x040fe20000000002 */
[----:B------:R-:W-:Y:S01]  /*7090*/  LOP3.LUT R47, R78, 0xffffe000, RZ, 0xc0, !PT ;  /* 0xffffe0004e2f7812 */ /* 0x000fe200078ec0ff */
[----:B------:R-:W-:Y:S01]  /*70a0*/  FFMA R42, R45, R46, R3 ;  /* 0x0000002e2d2a7223 */ /* 0x000fe20000000003 */
[----:B------:R-:W-:Y:S01]  /*70b0*/  LOP3.LUT R46, R77, 0xffffe000, RZ, 0xc0, !PT ;  /* 0xffffe0004d2e7812 */ /* 0x000fe200078ec0ff */
[----:B------:R-:W-:Y:S01]  /*70c0*/  FFMA R43, R45, R48, R7 ;  /* 0x000000302d2b7223 */ /* 0x000fe20000000007 */
[----:B------:R-:W-:Y:S01]  /*70d0*/  LOP3.LUT R48, R79, 0xffffe000, RZ, 0xc0, !PT ;  /* 0xffffe0004f307812 */ /* 0x000fe200078ec0ff */
[C---:B------:R-:W-:Y:S01]  /*70e0*/  FMUL R4, R38.reuse, R8 ;  /* 0x0000000826047220 */ /* 0x040fe20000400000 */
[----:B------:R-:W-:Y:S01]  /*70f0*/  F2FP.TF32.F32.PACK_B R40, R40 ;  /* 0x00000028ff28723e */ /* 0x000fe200024050ff */
[C---:B------:R-:W-:Y:S01]  /*7100*/  FMUL R5, R38.reuse, R9 ;  /* 0x0000000926057220 */ /* 0x040fe20000400000 */
[----:B------:R-:W-:Y:S01]  /*7110*/  F2FP.TF32.F32.PACK_B R41, R41 ;  /* 0x00000029ff29723e */ /* 0x000fe200024050ff */
[C---:B------:R-:W-:Y:S01]  /*7120*/  FMUL R6, R38.reuse, R10 ;  /* 0x0000000a26067220 */ /* 0x040fe20000400000 */
[----:B------:R-:W-:Y:S01]  /*7130*/  F2FP.TF32.F32.PACK_B R42, R42 ;  /* 0x0000002aff2a723e */ /* 0x000fe200024050ff */
[C---:B------:R-:W-:Y:S01]  /*7140*/  FFMA R4, R45.reuse, R44, R4 ;  /* 0x0000002c2d047223 */ /* 0x040fe20000000004 */
[----:B------:R-:W-:Y:S01]  /*7150*/  F2FP.TF32.F32.PACK_B R43, R43 ;  /* 0x0000002bff2b723e */ /* 0x000fe200024050ff */
[----:B------:R-:W-:Y:S01]  /*7160*/  FMUL R11, R38, R11 ;  /* 0x0000000b260b7220 */ /* 0x000fe20000400000 */
[----:B------:R-:W-:Y:S01]  /*7170*/  LOP3.LUT R44, R72, 0xffffe000, RZ, 0xc0, !PT ;  /* 0xffffe000482c7812 */ /* 0x000fe200078ec0ff */
[----:B------:R-:W-:Y:S01]  /*7180*/  FFMA R5, R45, R46, R5 ;  /* 0x0000002e2d057223 */ /* 0x000fe20000000005 */
[----:B------:R-:W-:Y:S01]  /*7190*/  LOP3.LUT R46, R73, 0xffffe000, RZ, 0xc0, !PT ;  /* 0xffffe000492e7812 */ /* 0x000fe200078ec0ff */
[----:B------:R-:W-:Y:S01]  /*71a0*/  FMUL R8, R38, R12 ;  /* 0x0000000c26087220 */ /* 0x000fe20000400000 */
[----:B------:R-:W-:Y:S01]  /*71b0*/  F2FP.TF32.F32.PACK_B R4, R4 ;  /* 0x00000004ff04723e */ /* 0x000fe200024050ff */
[C---:B------:R-:W-:Y:S01]  /*71c0*/  FFMA R6, R45.reuse, R47, R6 ;  /* 0x0000002f2d067223 */ /* 0x040fe20000000006 */
[----:B------:R-:W-:Y:S01]  /*71d0*/  LOP3.LUT R47, R74, 0xffffe000, RZ, 0xc0, !PT ;  /* 0xffffe0004a2f7812 */ /* 0x000fe200078ec0ff */
[----:B------:R-:W-:Y:S01]  /*71e0*/  FFMA R7, R45, R48, R11 ;  /* 0x000000302d077223 */ /* 0x000fe2000000000b */
[----:B------:R-:W-:Y:S01]  /*71f0*/  LOP3.LUT R48, R75, 0xffffe000, RZ, 0xc0, !PT ;  /* 0xffffe0004b307812 */ /* 0x000fe200078ec0ff */
[----:B------:R-:W-:Y:S01]  /*7200*/  FMUL R9, R38, R13 ;  /* 0x0000000d26097220 */ /* 0x000fe20000400000 */
[----:B------:R-:W-:Y:S01]  /*7210*/  F2FP.TF32.F32.PACK_B R5, R5 ;  /* 0x00000005ff05723e */ /* 0x000fe200024050ff */
[----:B------:R1:W-:Y:S01]  /*7220*/  STS.128 [R115+UR43+0x400], R40 ;  /* 0x0004002873007988 */ /* 0x0003e20008000c2b */
[----:B------:R-:W-:Y:S01]  /*7230*/  F2FP.TF32.F32.PACK_B R6, R6 ;  /* 0x00000006ff06723e */ /* 0x000fe200024050ff */
[C---:B------:R-:W-:Y:S01]  /*7240*/  FFMA R8, R45.reuse, R44, R8 ;  /* 0x0000002c2d087223 */ /* 0x040fe20000000008 */
[----:B------:R-:W-:Y:S01]  /*7250*/  LOP3.LUT R44, R52, 0xffffe000, RZ, 0xc0, !PT ;  /* 0xffffe000342c7812 */ /* 0x000fe200078ec0ff */
[C---:B------:R-:W-:Y:S01]  /*7260*/  FMUL R10, R38.reuse, R14 ;  /* 0x0000000e260a7220 */ /* 0x040fe20000400000 */
[----:B------:R-:W-:Y:S01]  /*7270*/  F2FP.TF32.F32.PACK_B R7, R7 ;  /* 0x00000007ff07723e */ /* 0x000fe200024050ff */
[C---:B------:R-:W-:Y:S01]  /*7280*/  FMUL R15, R38.reuse, R15 ;  /* 0x0000000f260f7220 */ /* 0x040fe20000400000 */
[----:B------:R-:W-:Y:S01]  /*7290*/  F2FP.TF32.F32.PACK_B R8, R8 ;  /* 0x00000008ff08723e */ /* 0x000fe200024050ff */
[----:B------:R-:W-:Y:S01]  /*72a0*/  FMUL R12, R38, R16 ;  /* 0x00000010260c7220 */ /* 0x000fe20000400000 */
[----:B------:R-:W-:Y:S01]  /*72b0*/  FFMA R9, R45, R46, R9 ;  /* 0x0000002e2d097223 */ /* 0x000fe20000000009 */
[----:B------:R-:W-:Y:S01]  /*72c0*/  LOP3.LUT R46, R55, 0xffffe000, RZ, 0xc0, !PT ;  /* 0xffffe000372e7812 */ /* 0x000fe200078ec0ff */
[C---:B------:R-:W-:Y:S01]  /*72d0*/  FFMA R10, R45.reuse, R47, R10 ;  /* 0x0000002f2d0a7223 */ /* 0x040fe2000000000a */
[----:B------:R-:W-:Y:S01]  /*72e0*/  LOP3.LUT R47, R54, 0xffffe000, RZ, 0xc0, !PT ;  /* 0xffffe000362f7812 */ /* 0x000fe200078ec0ff */
[C---:B------:R-:W-:Y:S01]  /*72f0*/  FFMA R11, R45.reuse, R48, R15 ;  /* 0x000000302d0b7223 */ /* 0x040fe2000000000f */
[----:B------:R-:W-:Y:S01]  /*7300*/  F2FP.TF32.F32.PACK_B R9, R9 ;  /* 0x00000009ff09723e */ /* 0x000fe200024050ff */
[----:B------:R-:W-:Y:S01]  /*7310*/  FFMA R12, R45, R44, R12 ;  /* 0x0000002c2d0c7223 */ /* 0x000fe2000000000c */
[----:B------:R-:W-:Y:S01]  /*7320*/  LOP3.LUT R44, R53, 0xffffe000, RZ, 0xc0, !PT ;  /* 0xffffe000352c7812 */ /* 0x000fe200078ec0ff */
[----:B------:R1:W-:Y:S01]  /*7330*/  STS.128 [R114+0x400], R4 ;  /* 0x0004000472007388 */ /* 0x0003e20000000c00 */
[----:B------:R-:W-:Y:S01]  /*7340*/  F2FP.TF32.F32.PACK_B R10, R10 ;  /* 0x0000000aff0a723e */ /* 0x000fe200024050ff */
[C---:B------:R-:W-:Y:S01]  /*7350*/  FMUL R13, R38.reuse, R17 ;  /* 0x00000011260d7220 */ /* 0x040fe20000400000 */
[----:B------:R-:W-:Y:S01]  /*7360*/  F2FP.TF32.F32.PACK_B R11, R11 ;  /* 0x0000000bff0b723e */ /* 0x000fe200024050ff */
[C---:B------:R-:W-:Y:S01]  /*7370*/  FMUL R14, R38.reuse, R18 ;  /* 0x00000012260e7220 */ /* 0x040fe20000400000 */
[----:B------:R-:W-:Y:S01]  /*7380*/  F2FP.TF32.F32.PACK_B R12, R12 ;  /* 0x0000000cff0c723e */ /* 0x000fe200024050ff */
[----:B------:R-:W-:Y:S01]  /*7390*/  FMUL R19, R38, R19 ;  /* 0x0000001326137220 */ /* 0x000fe20000400000 */
[----:B------:R-:W-:Y:S01]  /*73a0*/  LOP3.LUT R48, R65, 0xffffe000, RZ, 0xc0, !PT ;  /* 0xffffe00041307812 */ /* 0x000fe200078ec0ff */
[----:B------:R-:W-:Y:S01]  /*73b0*/  FFMA R13, R45, R44, R13 ;  /* 0x0000002c2d0d7223 */ /* 0x000fe2000000000d */
[----:B------:R-:W-:Y:S01]  /*73c0*/  LOP3.LUT R44, R57, 0xffffe000, RZ, 0xc0, !PT ;  /* 0xffffe000392c7812 */ /* 0x000fe200078ec0ff */
[C---:B------:R-:W-:Y:S01]  /*73d0*/  FFMA R14, R45.reuse, R47, R14 ;  /* 0x0000002f2d0e7223 */ /* 0x040fe2000000000e */
[----:B------:R-:W-:Y:S01]  /*73e0*/  LOP3.LUT R47, R58, 0xffffe000, RZ, 0xc0, !PT ;  /* 0xffffe0003a2f7812 */ /* 0x000fe200078ec0ff */
[C---:B------:R-:W-:Y:S01]  /*73f0*/  FMUL R16, R38.reuse, R20 ;  /* 0x0000001426107220 */ /* 0x040fe20000400000 */
[----:B------:R-:W-:Y:S01]  /*7400*/  F2FP.TF32.F32.PACK_B R13, R13 ;  /* 0x0000000dff0d723e */ /* 0x000fe200024050ff */
[----:B------:R1:W-:Y:S01]  /*7410*/  STS.128 [R113+0x400], R8 ;  /* 0x0004000871007388 */ /* 0x0003e20000000c00 */
[----:B------:R-:W-:Y:S01]  /*7420*/  F2FP.TF32.F32.PACK_B R14, R14 ;  /* 0x0000000eff0e723e */ /* 0x000fe200024050ff */
[----:B------:R-:W-:Y:S01]  /*7430*/  FFMA R15, R45, R46, R19 ;  /* 0x0000002e2d0f7223 */ /* 0x000fe20000000013 */
[----:B------:R-:W-:Y:S01]  /*7440*/  LOP3.LUT R46, R59, 0xffffe000, RZ, 0xc0, !PT ;  /* 0xffffe0003b2e7812 */ /* 0x000fe200078ec0ff */
[----:B------:R-:W-:Y:S01]  /*7450*/  FMUL R17, R38, R21 ;  /* 0x0000001526117220 */ /* 0x000fe20000400000 */
[C---:B------:R-:W-:Y:S01]  /*7460*/  FFMA R16, R45.reuse, R49, R16 ;  /* 0x000000312d107223 */ /* 0x040fe20000000010 */
[----:B------:R-:W-:Y:S01]  /*7470*/  LOP3.LUT R49, R60, 0xffffe000, RZ, 0xc0, !PT ;  /* 0xffffe0003c317812 */ /* 0x000fe200078ec0ff */
[C---:B------:R-:W-:Y:S01]  /*7480*/  FMUL R18, R38.reuse, R22 ;  /* 0x0000001626127220 */ /* 0x040fe20000400000 */
[----:B------:R-:W-:Y:S01]  /*7490*/  F2FP.TF32.F32.PACK_B R15, R15 ;  /* 0x0000000fff0f723e */ /* 0x000fe200024050ff */
[----:B------:R-:W-:Y:S01]  /*74a0*/  FFMA R17, R45, R44, R17 ;  /* 0x0000002c2d117223 */ /* 0x000fe20000000011 */
[C---:B------:R-:W-:Y:S01]  /*74b0*/  FMUL R23, R38.reuse, R23 ;  /* 0x0000001726177220 */ /* 0x040fe20000400000 */
[C---:B------:R-:W-:Y:S01]  /*74c0*/  FMUL R20, R38.reuse, R24 ;  /* 0x0000001826147220 */ /* 0x040fe20000400000 */
[----:B------:R-:W-:Y:S01]  /*74d0*/  LOP3.LUT R44, R61, 0xffffe000, RZ, 0xc0, !PT ;  /* 0xffffe0003d2c7812 */ /* 0x000fe200078ec0ff */
[----:B------:R1:W-:Y:S01]  /*74e0*/  STS.128 [R102+0x400], R12 ;  /* 0x0004000c66007388 */ /* 0x0003e20000000c00 */
[----:B------:R-:W-:Y:S01]  /*74f0*/  F2FP.TF32.F32.PACK_B R16, R16 ;  /* 0x00000010ff10723e */ /* 0x000fe200024050ff */
[----:B------:R-:W-:Y:S01]  /*7500*/  FMUL R21, R38, R25 ;  /* 0x0000001926157220 */ /* 0x000fe20000400000 */
[----:B------:R-:W-:Y:S01]  /*7510*/  F2FP.TF32.F32.PACK_B R17, R17 ;  /* 0x00000011ff11723e */ /* 0x000fe200024050ff */
[C---:B------:R-:W-:Y:S01]  /*7520*/  FFMA R18, R45.reuse, R47, R18 ;  /* 0x0000002f2d127223 */ /* 0x040fe20000000012 */
[----:B------:R-:W-:Y:S01]  /*7530*/  LOP3.LUT R47, R64, 0xffffe000, RZ, 0xc0, !PT ;  /* 0xffffe000402f7812 */ /* 0x000fe200078ec0ff */
[C---:B------:R-:W-:Y:S01]  /*7540*/  FFMA R19, R45.reuse, R46, R23 ;  /* 0x0000002e2d137223 */ /* 0x040fe20000000017 */
[C---:B------:R-:W-:Y:S01]  /*7550*/  FFMA R20, R45.reuse, R49, R20 ;  /* 0x000000312d147223 */ /* 0x040fe20000000014 */
[----:B------:R-:W-:Y:S01]  /*7560*/  FFMA R21, R45, R44, R21 ;  /* 0x0000002c2d157223 */ /* 0x000fe20000000015 */
[----:B------:R-:W-:Y:S01]  /*7570*/  LOP3.LUT R46, R62, 0xffffe000, RZ, 0xc0, !PT ;  /* 0xffffe0003e2e7812 */ /* 0x000fe200078ec0ff */
[C---:B------:R-:W-:Y:S01]  /*7580*/  FMUL R22, R38.reuse, R26 ;  /* 0x0000001a26167220 */ /* 0x040fe20000400000 */
[----:B------:R-:W-:Y:S01]  /*7590*/  LOP3.LUT R44, R63, 0xffffe000, RZ, 0xc0, !PT ;  /* 0xffffe0003f2c7812 */ /* 0x000fe200078ec0ff */
[C---:B------:R-:W-:Y:S01]  /*75a0*/  FMUL R27, R38.reuse, R27 ;  /* 0x0000001b261b7220 */ /* 0x040fe20000400000 */
[----:B------:R-:W-:Y:S01]  /*75b0*/  F2FP.TF32.F32.PACK_B R18, R18 ;  /* 0x00000012ff12723e */ /* 0x000fe200024050ff */
[C---:B------:R-:W-:Y:S01]  /*75c0*/  FFMA R22, R45.reuse, R46, R22 ;  /* 0x0000002e2d167223 */ /* 0x040fe20000000016 */
[----:B------:R-:W-:Y:S01]  /*75d0*/  F2FP.TF32.F32.PACK_B R19, R19 ;  /* 0x00000013ff13723e */ /* 0x000fe200024050ff */
[----:B------:R-:W-:Y:S01]  /*75e0*/  FFMA R23, R45, R44, R27 ;  /* 0x0000002c2d177223 */ /* 0x000fe2000000001b */
[C---:B------:R-:W-:Y:S01]  /*75f0*/  FMUL R24, R38.reuse, R28 ;  /* 0x0000001c26187220 */ /* 0x040fe20000400000 */
[----:B------:R-:W-:Y:S01]  /*7600*/  F2FP.TF32.F32.PACK_B R20, R20 ;  /* 0x00000014ff14723e */ /* 0x000fe200024050ff */
[----:B------:R-:W-:Y:S01]  /*7610*/  FMUL R25, R38, R29 ;  /* 0x0000001d26197220 */ /* 0x000fe20000400000 */
[----:B------:R1:W-:Y:S01]  /*7620*/  STS.128 [R101+0x400], R16 ;  /* 0x0004001065007388 */ /* 0x0003e20000000c00 */
[----:B------:R-:W-:Y:S01]  /*7630*/  LOP3.LUT R49, R66, 0xffffe000, RZ, 0xc0, !PT ;  /* 0xffffe00042317812 */ /* 0x000fe200078ec0ff */
[C---:B------:R-:W-:Y:S01]  /*7640*/  FMUL R26, R38.reuse, R30 ;  /* 0x0000001e261a7220 */ /* 0x040fe20000400000 */
[----:B------:R-:W-:Y:S01]  /*7650*/  LOP3.LUT R44, R67, 0xffffe000, RZ, 0xc0, !PT ;  /* 0xffffe000432c7812 */ /* 0x000fe200078ec0ff */
[----:B------:R-:W-:Y:S01]  /*7660*/  FMUL R31, R38, R31 ;  /* 0x0000001f261f7220 */ /* 0x000fe20000400000 */
[----:B------:R-:W-:Y:S01]  /*7670*/  F2FP.TF32.F32.PACK_B R21, R21 ;  /* 0x00000015ff15723e */ /* 0x000fe200024050ff */
[C---:B------:R-:W-:Y:S01]  /*7680*/  FFMA R24, R45.reuse, R47, R24 ;  /* 0x0000002f2d187223 */ /* 0x040fe20000000018 */
[----:B------:R-:W-:Y:S01]  /*7690*/  F2FP.TF32.F32.PACK_B R22, R22 ;  /* 0x00000016ff16723e */ /* 0x000fe200024050ff */
[C---:B------:R-:W-:Y:S01]  /*76a0*/  FFMA R25, R45.reuse, R48, R25 ;  /* 0x000000302d197223 */ /* 0x040fe20000000019 */
[----:B------:R-:W-:Y:S01]  /*76b0*/  F2FP.TF32.F32.PACK_B R23, R23 ;  /* 0x00000017ff17723e */ /* 0x000fe200024050ff */
[C---:B------:R-:W-:Y:S01]  /*76c0*/  FFMA R26, R45.reuse, R49, R26 ;  /* 0x000000312d1a7223 */ /* 0x040fe2000000001a */
[----:B------:R-:W-:Y:S01]  /*76d0*/  FFMA R27, R45, R44, R31 ;  /* 0x0000002c2d1b7223 */ /* 0x000fe2000000001f */
[----:B------:R-:W-:Y:S01]  /*76e0*/  LOP3.LUT R47, R68, 0xffffe000, RZ, 0xc0, !PT ;  /* 0xffffe000442f7812 */ /* 0x000fe200078ec0ff */
[C---:B------:R-:W-:Y:S01]  /*76f0*/  FMUL R28, R38.reuse, R32 ;  /* 0x00000020261c7220 */ /* 0x040fe20000400000 */
[----:B------:R1:W-:Y:S01]  /*7700*/  STS.128 [R100+0x400], R20 ;  /* 0x0004001464007388 */ /* 0x0003e20000000c00 */
[----:B------:R-:W-:Y:S01]  /*7710*/  LOP3.LUT R46, R69, 0xffffe000, RZ, 0xc0, !PT ;  /* 0xffffe000452e7812 */ /* 0x000fe200078ec0ff */
[----:B------:R-:W-:Y:S01]  /*7720*/  FMUL R29, R38, R33 ;  /* 0x00000021261d7220 */ /* 0x000fe20000400000 */
        /* <DEDUP_REMOVED lines=10> */
[----:B------:R-:W-:Y:S01]  /*77d0*/  F2FP.TF32.F32.PACK_B R27, R27 ;  /* 0x0000001bff1b723e */ /* 0x000fe200024050ff */
[----:B------:R-:W-:Y:S01]  /*77e0*/  FFMA R31, R45, R44, R35 ;  /* 0x0000002c2d1f7223 */ /* 0x000fe20000000023 */
[----:B------:R-:W-:Y:S02]  /*77f0*/  F2FP.TF32.F32.PACK_B R28, R28 ;  /* 0x0000001cff1c723e */ /* 0x000fe400024050ff */
[----:B------:R-:W-:Y:S01]  /*7800*/  F2FP.TF32.F32.PACK_B R29, R29 ;  /* 0x0000001dff1d723e */ /* 0x000fe200024050ff */
[----:B------:R1:W-:Y:S01]  /*7810*/  STS.128 [R99+0x400], R24 ;  /* 0x0004001863007388 */ /* 0x0003e20000000c00 */
[----:B------:R-:W-:Y:S02]  /*7820*/  F2FP.TF32.F32.PACK_B R30, R30 ;  /* 0x0000001eff1e723e */ /* 0x000fe400024050ff */
[----:B------:R-:W-:Y:S05]  /*7830*/  F2FP.TF32.F32.PACK_B R31, R31 ;  /* 0x0000001fff1f723e */ /* 0x000fea00024050ff */
[----:B------:R1:W-:Y:S01]  /*7840*/  STS.128 [R98+0x400], R28 ;  /* 0x0004001c62007388 */ /* 0x0003e20000000c00 */
[----:B------:R-:W-:Y:S01]  /*7850*/  @!PT LDS RZ, [RZ] ;  /* 0x00000000fffff984 */ /* 0x000fe20000000800 */
[----:B------:R-:W-:Y:S01]  /*7860*/  @!PT LDS RZ, [RZ] ;  /* 0x00000000fffff984 */ /* 0x000fe20000000800 */
[----:B------:R-:W-:Y:S01]  /*7870*/  @!PT LDS RZ, [RZ] ;  /* 0x00000000fffff984 */ /* 0x000fe20000000800 */
[----:B------:R-:W-:Y:S01]  /*7880*/  @!PT LDS RZ, [RZ] ;  /* 0x00000000fffff984 */ /* 0x000fe20000000800 */
[----:B------:R2:W-:Y:S07]  /*7890*/  MEMBAR.ALL.CTA ;  /* 0x0000000000007992 */ /* 0x0005ee0000008000 */
[----:B--2---:R-:W2:Y:S02]  /*78a0*/  FENCE.VIEW.ASYNC.S ;  /* 0x00000000000073c6 */ /* 0x004ea40000000000 */
[----:B--2---:R-:W-:Y:S06]  /*78b0*/  BAR.SYNC.DEFER_BLOCKING 0x1, 0x80 ;  /* 0x0042000000007b1d */ /* 0x004fec0000010000 */
[----:B------:R-:W-:Y:S05]  /*78c0*/  @P0 BRA `(.L_x_119) ;  /* 0x0000000000280947 */ /* 0x000fea0003800000 */
[----:B------:R-:W-:Y:S01]  /*78d0*/  UIADD3 UR4, UPT, UPT, UR43, 0x400, URZ ;  /* 0x000004002b047890 */ /* 0x000fe2000fffe0ff */
[----:B------:R-:W-:Y:S05]  /*78e0*/  UMOV UR51, UR36 ;  /* 0x0000002400337c82 */ /* 0x000fea0008000000 */
[----:B------:R-:W-:Y:S01]  /*78f0*/  MOV R95, UR4 ;  /* 0x00000004005f7c02 */ /* 0x000fe20008000f00 */
[----:B------:R-:W-:Y:S03]  /*7900*/  UIADD3 UR4, UP0, UPT, UR54, 0x680, URZ ;  /* 0x0000068036047890 */ /* 0x000fe6000ff1e0ff */
[----:B------:R-:W-:Y:S01]  /*7910*/  R2UR UR48, R95 ;  /* 0x000000005f3072ca */ /* 0x000fe200000e0000 */
[----:B------:R-:W-:Y:S11]  /*7920*/  UIADD3.X UR5, UPT, UPT, URZ, UR55, URZ, UP0, !UPT ;  /* 0x00000037ff057290 */ /* 0x000ff600087fe4ff */
[----:B------:R-:W-:Y:S01]  /*7930*/  @!UPT UIADD3 URZ, UPT, UPT, URZ, URZ, URZ ;  /* 0x000000fffffff290 */ /* 0x000fe2000fffe0ff */
[----:B------:R2:W-:Y:S01]  /*7940*/  UTMASTG.3D [UR48], [UR4] ;  /* 0x00000030040073b5 */ /* 0x0005e20008010000 */
[----:B------:R0:W-:Y:S01]  /*7950*/  UTMACMDFLUSH ;  /* 0x00000000000079b7 */ /* 0x0001e20000000000 */
[----:B--2---:R-:W-:Y:S04]  /*7960*/  DEPBAR.LE SB0, 0x1 ;  /* 0x000080400000791a */ /* 0x004fe80000000000 */
.L_x_119:
[----:B------:R-:W-:Y:S05]  /*7970*/  BSYNC.RECONVERGENT B0 ;  /* 0x0000000000007941 */ /* 0x000fea0003800200 */
.L_x_118:
[----:B------:R-:W-:Y:S01]  /*7980*/  BAR.SYNC.DEFER_BLOCKING 0x1, 0x80 ;  /* 0x0042000000007b1d */ /* 0x000fe20000010000 */
[----:B------:R-:W-:Y:S01]  /*7990*/  ISETP.NE.AND P1, PT, R112, RZ, PT ;  /* 0x000000ff7000720c */ /* 0x000fe20003f25270 */
[----:B------:R-:W-:Y:S01]  /*79a0*/  UISETP.NE.AND UP0, UPT, UR53, URZ, UPT ;  /* 0x000000ff3500728c */ /* 0x000fe2000bf05270 */
[----:B------:R-:W-:Y:S11]  /*79b0*/  LEA R3, R118, UR43, 0x3 ;  /* 0x0000002b76037c11 */ /* 0x000ff6000f8e18ff */
[----:B------:R-:W-:Y:S01]  /*79c0*/  @P1 SHF.L.U32 R2, RZ, 0x1f, RZ ;  /* 0x0000001fff021819 */ /* 0x000fe200000006ff */
[----:B------:R-:W-:Y:S06]  /*79d0*/  BRA.U !UP0, `(.L_x_120) ;  /* 0x0000000108247547 */ /* 0x000fec000b800000 */
[----:B-1----:R-:W-:Y:S01]  /*79e0*/  IMAD.U32 R5, RZ, RZ, UR47 ;  /* 0x0000002fff057e24 */ /* 0x002fe2000f8e00ff */
[----:B------:R-:W-:Y:S01]  /*79f0*/  MOV R0, UR52 ;  /* 0x0000003400007c02 */ /* 0x000fe20008000f00 */
[----:B------:R-:W-:Y:S03]  /*7a00*/  UIADD3 UR4, UPT, UPT, UR47, 0x1, URZ ;  /* 0x000000012f047890 */ /* 0x000fe6000fffe0ff */
[----:B------:R-:W-:Y:S01]  /*7a10*/  @P1 LEA R5, R5, UR43, 0x3 ;  /* 0x0000002b05051c11 */ /* 0x000fe2000f8e18ff */
[----:B------:R-:W-:Y:S04]  /*7a20*/  UISETP.NE.AND UP0, UPT, UR4, 0x4, UPT ;  /* 0x000000040400788c */ /* 0x000fe8000bf05270 */
[----:B------:R-:W-:Y:S01]  /*7a30*/  @P1 VIADD R5, R5, 0x60 ;  /* 0x0000006005051836 */ /* 0x000fe20000000000 */
[----:B------:R-:W-:Y:S04]  /*7a40*/  USEL UR47, UR4, URZ, UP0 ;  /* 0x000000ff042f7287 */ /* 0x000fe80008000000 */
[----:B------:R-:W-:Y:S04]  /*7a50*/  @P1 PRMT R0, R0, 0x654, R5 ;  /* 0x0000065400001816 */ /* 0x000fe80000000005 */
[----:B------:R2:W-:Y:S04]  /*7a60*/  @P1 SYNCS.ARRIVE.TRANS64.RED.A1T0 RZ, [R0+URZ], RZ ;  /* 0x000000ff00ff19a7 */ /* 0x0005e800081004ff */
.L_x_120:
[----:B------:R-:W4:Y:S01]  /*7a70*/  @P1 SYNCS.PHASECHK.TRANS64.TRYWAIT P0, [R3+URZ+0x40], R2 ;  /* 0x00004002030015a7 */ /* 0x000f2200080011ff */
[----:B------:R-:W-:Y:S01]  /*7a80*/  BSSY B1, `(.L_x_121) ;  /* 0x000001f000017945 */ /* 0x000fe20003800000 */
[----:B----4-:R-:W-:Y:S03]  /*7a90*/  @P1 SEL R117, RZ, 0x1, !P0 ;  /* 0x00000001ff751807 */ /* 0x010fe60004000000 */
[----:B------:R-:W-:Y:S05]  /*7aa0*/  @!P1 BRA `(.L_x_122) ;  /* 0x0000000000709947 */ /* 0x000fea0003800000 */
[----:B------:R-:W-:Y:S01]  /*7ab0*/  ISETP.NE.AND P1, PT, R119, RZ, PT ;  /* 0x000000ff7700720c */ /* 0x000fe20003f25270 */
[----:B------:R-:W-:Y:S01]  /*7ac0*/  BSSY B0, `(.L_x_123) ;  /* 0x000000b000007945 */ /* 0x000fe20003800000 */
[----:B------:R-:W-:Y:S11]  /*7ad0*/  ISETP.NE.AND P0, PT, R117, RZ, PT ;  /* 0x000000ff7500720c */ /* 0x000ff60003f05270 */
[----:B-1----:R-:W-:Y:S05]  /*7ae0*/  @P1 IMAD R4, R118, 0x4000, R115 ;  /* 0x0000400076041824 */ /* 0x002fea00078e0273 */
[----:B------:R-:W-:Y:S04]  /*7af0*/  @P1 IADD3 R9, PT, PT, R4, UR43, RZ ;  /* 0x0000002b04091c10 */ /* 0x000fe8000fffe0ff */
[----:B------:R-:W-:Y:S01]  /*7b00*/  @P1 IADD3 R7, PT, PT, R120, R9, RZ ;  /* 0x0000000978071210 */ /* 0x000fe20007ffe0ff */
[--C-:B------:R-:W-:Y:S02]  /*7b10*/  @P1 IMAD.IADD R5, R51, 0x1, R9.reuse ;  /* 0x0000000133051824 */ /* 0x100fe400078e0209 */
[----:B------:R-:W-:Y:S01]  /*7b20*/  @P1 IMAD.IADD R2, R122, 0x1, R9 ;  /* 0x000000017a021824 */ /* 0x000fe200078e0209 */
[----:B------:R-:W-:Y:S06]  /*7b30*/  @P0 BRA `(.L_x_124) ;  /* 0x00000000000c0947 */ /* 0x000fec0003800000 */
[----:B--2---:R-:W-:Y:S04]  /*7b40*/  SHF.L.U32 R0, RZ, 0x1f, RZ ;  /* 0x0000001fff007819 */ /* 0x004fe800000006ff */
[----:B------:R-:W1:Y:S02]  /*7b50*/  SYNCS.PHASECHK.TRANS64.TRYWAIT P0, [R3+URZ+0x40], R0 ;  /* 0x00004000030075a7 */ /* 0x000e6400080011ff */
[----:B-1----:R-:W-:Y:S05]  /*7b60*/  @!P0 BRA `(.L_x_125) ;  /* 0x0000007000b08947 */ /* 0x002fea0003800000 */
.L_x_124:
[----:B------:R-:W-:Y:S05]  /*7b70*/  BSYNC B0 ;  /* 0x0000000000007941 */ /* 0x000fea0003800000 */
.L_x_123:
[----:B------:R-:W-:Y:S01]  /*7b80*/  ISETP.NE.AND P0, PT, R119, RZ, PT ;  /* 0x000000ff7700720c */ /* 0x000fe20003f05270 */
[----:B------:R-:W-:Y:S11]  /*7b90*/  VIADD R118, R118, 0x1 ;  /* 0x0000000176767836 */ /* 0x000ff60000000000 */
[----:B------:R-:W-:Y:S01]  /*7ba0*/  @!UPT UIADD3 URZ, UPT, UPT, URZ, URZ, URZ ;  /* 0x000000fffffff290 */ /* 0x000fe2000fffe0ff */
[----:B------:R4:W3:Y:S01]  /*7bb0*/  @P0 LDS.128 R80, [R4+UR43+0x400] ;  /* 0x0004002b04500984 */ /* 0x0008e20008000c00 */
[--C-:B-1----:R-:W-:Y:S01]  /*7bc0*/  @P0 IMAD.IADD R3, R120, 0x1, R5.reuse ;  /* 0x0000000178030824 */ /* 0x102fe200078e0205 */
[C---:B--2---:R-:W-:Y:S01]  /*7bd0*/  @P0 IADD3 R0, PT, PT, R122.reuse, R7, RZ ;  /* 0x000000077a000210 */ /* 0x044fe20007ffe0ff */
[C---:B------:R-:W-:Y:S01]  /*7be0*/  @P0 IMAD.IADD R6, R122.reuse, 0x1, R5 ;  /* 0x000000017a060824 */ /* 0x040fe200078e0205 */
[----:B------:R4:W1:Y:S02]  /*7bf0*/  @P0 LDS.128 R76, [R2+0x400] ;  /* 0x00040000024c0984 */ /* 0x0008640000000c00 */
[----:B------:R-:W-:Y:S02]  /*7c00*/  @P0 IADD3 R8, PT, PT, R122, R3, RZ ;  /* 0x000000037a080210 */ /* 0x000fe40007ffe0ff */
[----:B------:R4:W2:Y:S04]  /*7c10*/  @P0 LDS.128 R72, [R7+0x400] ;  /* 0x0004000007480984 */ /* 0x0008a80000000c00 */
[----:B------:R4:W1:Y:S04]  /*7c20*/  @P0 LDS.128 R52, [R0+0x400] ;  /* 0x0004000000340984 */ /* 0x0008680000000c00 */
[----:B------:R4:W1:Y:S04]  /*7c30*/  @P0 LDS.128 R56, [R5+0x400] ;  /* 0x0004000005380984 */ /* 0x0008680000000c00 */
[----:B------:R4:W1:Y:S04]  /*7c40*/  @P0 LDS.128 R60, [R6+0x400] ;  /* 0x00040000063c0984 */ /* 0x0008680000000c00 */
[----:B------:R4:W1:Y:S04]  /*7c50*/  @P0 LDS.128 R64, [R3+0x400] ;  /* 0x0004000003400984 */ /* 0x0008680000000c00 */
[----:B------:R4:W1:Y:S02]  /*7c60*/  @P0 LDS.128 R68, [R8+0x400] ;  /* 0x0004000008440984 */ /* 0x0008640000000c00 */
.L_x_122:
[----:B------:R-:W-:Y:S05]  /*7c70*/  BSYNC B1 ;  /* 0x0000000000017941 */ /* 0x000fea0003800000 */
.L_x_121:
[----:B--2-4-:R-:W-:Y:S05]  /*7c80*/  VIADD R0, R39, 0x20 ;  /* 0x0000002027007836 */ /* 0x014fea0000000000 */
[----:B------:R-:W-:Y:S04]  /*7c90*/  SHF.R.U32.HI R0, RZ, 0x15, R0 ;  /* 0x00000015ff007819 */ /* 0x000fe80000011600 */
[----:B------:R-:W-:Y:S11]  /*7ca0*/  LOP3.LUT P0, RZ, R0, 0x3, R91, 0x48, !PT ;  /* 0x0000000300ff7812 */ /* 0x000ff6000780485b */
[----:B------:R-:W-:Y:S02]  /*7cb0*/  @!UPT UIADD3 URZ, UPT, UPT, URZ, URZ, URZ ;  /* 0x000000fffffff290 */ /* 0x000fe4000fffe0ff */
[----:B------:R-:W-:Y:S05]  /*7cc0*/  @!P0 BRA `(.L_x_126) ;  /* 0x0000000000408947 */ /* 0x000fea0003800000 */
[----:B------:R-:W2:Y:S01]  /*7cd0*/  LDCU.64 UR8, c[0x4][0x70] ;  /* 0x01000e00ff0877ac */ /* 0x000ea20008000a00 */
[----:B------:R-:W-:Y:S01]  /*7ce0*/  MOV R3, 0x0 ;  /* 0x0000000000037802 */ /* 0x000fe20000000f00 */
[----:B-1----:R-:W-:Y:S02]  /*7cf0*/  HFMA2 R12, -RZ, RZ, 0, 5.9604644775390625e-08 ;  /* 0x00000001ff0c7431 */ /* 0x002fe400000001ff */
[----:B------:R-:W-:Y:S02]  /*7d00*/  IMAD.MOV.U32 R8, RZ, RZ, 0x192 ;  /* 0x00000192ff087424 */ /* 0x000fe400078e00ff */
[----:B------:R-:W-:Y:S01]  /*7d10*/  IMAD.MOV.U32 R13, RZ, RZ, RZ ;  /* 0x000000ffff0d7224 */ /* 0x000fe200078e00ff */
[----:B------:R-:W1:Y:S01]  /*7d20*/  LDCU.64 UR6, c[0x4][0x78] ;  /* 0x01000f00ff0677ac */ /* 0x000e620008000a00 */
[----:B------:R-:W4:Y:S01]  /*7d30*/  LDC.64 R2, c[0x4][R3] ;  /* 0x0100000003027b82 */ /* 0x000f220000000a00 */
[----:B------:R-:W5:Y:S01]  /*7d40*/  LDCU.64 UR4, c[0x4][0x10] ;  /* 0x01000200ff0477ac */ /* 0x000f620008000a00 */
[----:B--2---:R-:W-:Y:S01]  /*7d50*/  MOV R5, UR9 ;  /* 0x0000000900057c02 */ /* 0x004fe20008000f00 */
[----:B------:R-:W-:Y:S01]  /*7d60*/  IMAD.U32 R4, RZ, RZ, UR8 ;  /* 0x00000008ff047e24 */ /* 0x000fe2000f8e00ff */
[----:B-1----:R-:W-:Y:S01]  /*7d70*/  MOV R7, UR7 ;  /* 0x0000000700077c02 */ /* 0x002fe20008000f00 */
[----:B------:R-:W-:Y:S01]  /*7d80*/  IMAD.U32 R6, RZ, RZ, UR6 ;  /* 0x00000006ff067e24 */ /* 0x000fe2000f8e00ff */
[----:B-----5:R-:W-:Y:S01]  /*7d90*/  MOV R11, UR5 ;  /* 0x00000005000b7c02 */ /* 0x020fe20008000f00 */
[----:B------:R-:W-:Y:S02]  /*7da0*/  IMAD.U32 R10, RZ, RZ, UR4 ;  /* 0x00000004ff0a7e24 */ /* 0x000fe4000f8e00ff */
[----:B------:R-:W-:Y:S07]  /*7db0*/  LEPC R20, `(.L_x_126) ;  /* 0x000000001014794e */ /* 0x000fee0000000000 */
[----:B---34-:R-:W-:Y:S05]  /*7dc0*/  CALL.ABS.NOINC R2 ;  /* 0x0000000002007343 */ /* 0x018fea0003c00000 */
.L_x_126:
[----:B---3--:R-:W-:Y:S01]  /*7dd0*/  LOP3.LUT R44, R80, 0xffffe000, RZ, 0xc0, !PT ;  /* 0xffffe000502c7812 */ /* 0x008fe200078ec0ff */
[----:B------:R-:W-:Y:S05]  /*7de0*/  WARPSYNC.ALL ;  /* 0x0000000000007948 */ /* 0x000fea0003800000 */
[----:B------:R-:W-:Y:S01]  /*7df0*/  R2UR UR4, R39 ;  /* 0x00000000270472ca */ /* 0x000fe200000e0000 */
[----:B------:R-:W-:Y:S01]  /*7e00*/  IMAD.U32 R124, RZ, RZ, UR47 ;  /* 0x0000002fff7c7e24 */ /* 0x000fe2000f8e00ff */
[----:B------:R-:W-:Y:S01]  /*7e10*/  LOP3.LUT R46, R82, 0xffffe000, RZ, 0xc0, !PT ;  /* 0xffffe000522e7812 */ /* 0x000fe200078ec0ff */
[----:B------:R-:W-:Y:S01]  /*7e20*/  IMAD.U32 R121, RZ, RZ, UR52 ;  /* 0x00000034ff797e24 */ /* 0x000fe2000f8e00ff */
[----:B------:R-:W-:Y:S01]  /*7e30*/  LOP3.LUT R48, R83, 0xffffe000, RZ, 0xc0, !PT ;  /* 0xffffe00053307812 */ /* 0x000fe200078ec0ff */
[----:B------:R-:W-:Y:S01]  /*7e40*/  BSSY.RECONVERGENT B0, `(.L_x_127) ;  /* 0x000009f000007945 */ /* 0x000fe20003800200 */
[----:B-1----:R-:W-:Y:S02]  /*7e50*/  LOP3.LUT R47, R76, 0xffffe000, RZ, 0xc0, !PT ;  /* 0xffffe0004c2f7812 */ /* 0x002fe400078ec0ff */
[----:B------:R-:W-:Y:S02]  /*7e60*/  LOP3.LUT R50, R77, 0xffffe000, RZ, 0xc0, !PT ;  /* 0xffffe0004d327812 */ /* 0x000fe400078ec0ff */
[----:B------:R-:W-:Y:S02]  /*7e70*/  LOP3.LUT R49, R74, 0xffffe000, RZ, 0xc0, !PT ;  /* 0xffffe0004a317812 */ /* 0x000fe400078ec0ff */
[----:B------:R-:W-:Y:S01]  /*7e80*/  ISETP.NE.AND P6, PT, R112, RZ, PT ;  /* 0x000000ff7000720c */ /* 0x000fe20003fc5270 */
[----:B------:R-:W1:Y:S01]  /*7e90*/  LDTM.x32 R4, tmem[UR4+0x20] ;  /* 0x00002004000479ee */ /* 0x000e6200082c0000 */
[----:B------:R-:W-:Y:S02]  /*7ea0*/  ISETP.NE.AND P0, PT, R107, RZ, PT ;  /* 0x000000ff6b00720c */ /* 0x000fe40003f05270 */
[----:B------:R-:W-:Y:S09]  /*7eb0*/  LEA R123, R118, UR43, 0x3 ;  /* 0x0000002b767b7c11 */ /* 0x000ff2000f8e18ff */
[----:B------:R-:W-:Y:S05]  /*7ec0*/  @P6 LEA R124, R124, UR43, 0x3 ;  /* 0x0000002b7c7c6c11 */ /* 0x000fea000f8e18ff */
[----:B------:R-:W-:Y:S05]  /*7ed0*/  @P6 VIADD R124, R124, 0x60 ;  /* 0x000000607c7c6836 */ /* 0x000fea0000000000 */
[----:B------:R-:W-:Y:S02]  /*7ee0*/  @P6 PRMT R121, R121, 0x654, R124 ;  /* 0x0000065479796816 */ /* 0x000fe4000000007c */
[----:B------:R-:W-:Y:S01]  /*7ef0*/  @P6 SHF.L.U32 R124, RZ, 0x1f, RZ ;  /* 0x0000001fff7c6819 */ /* 0x000fe200000006ff */
[C---:B-1----:R-:W-:Y:S01]  /*7f00*/  FMUL R0, R38.reuse, R4 ;  /* 0x0000000426007220 */ /* 0x042fe20000400000 */
[C---:B------:R-:W-:Y:S01]  /*7f10*/  FMUL R2, R38.reuse, R5 ;  /* 0x0000000526027220 */ /* 0x040fe20000400000 */
[C---:B------:R-:W-:Y:S01]  /*7f20*/  FMUL R3, R38.reuse, R6 ;  /* 0x0000000626037220 */ /* 0x040fe20000400000 */
[C---:B------:R-:W-:Y:S01]  /*7f30*/  FMUL R7, R38.reuse, R7 ;  /* 0x0000000726077220 */ /* 0x040fe20000400000 */
[----:B------:R-:W-:Y:S01]  /*7f40*/  FFMA R40, R45, R44, R0 ;  /* 0x0000002c2d287223 */ /* 0x000fe20000000000 */
[----:B------:R-:W-:Y:S01]  /*7f50*/  LOP3.LUT R44, R81, 0xffffe000, RZ, 0xc0, !PT ;  /* 0xffffe000512c7812 */ /* 0x000fe200078ec0ff */
[C---:B------:R-:W-:Y:S01]  /*7f60*/  FMUL R4, R38.reuse, R8 ;  /* 0x0000000826047220 */ /* 0x040fe20000400000 */
[C---:B------:R-:W-:Y:S01]  /*7f70*/  FMUL R5, R38.reuse, R9 ;  /* 0x0000000926057220 */ /* 0x040fe20000400000 */
[----:B------:R-:W-:Y:S01]  /*7f80*/  FMUL R6, R38, R10 ;  /* 0x0000000a26067220 */ /* 0x000fe20000400000 */
[----:B------:R-:W-:Y:S01]  /*7f90*/  F2FP.TF32.F32.PACK_B R40, R40 ;  /* 0x00000028ff28723e */ /* 0x000fe200024050ff */
[C---:B------:R-:W-:Y:S01]  /*7fa0*/  FFMA R41, R45.reuse, R44, R2 ;  /* 0x0000002c2d297223 */ /* 0x040fe20000000002 */
[----:B------:R-:W-:Y:S01]  /*7fb0*/  LOP3.LUT R44, R78, 0xffffe000, RZ, 0xc0, !PT ;  /* 0xffffe0004e2c7812 */ /* 0x000fe200078ec0ff */
[----:B------:R-:W-:Y:S01]  /*7fc0*/  FFMA R42, R45, R46, R3 ;  /* 0x0000002e2d2a7223 */ /* 0x000fe20000000003 */
[----:B------:R-:W-:Y:S01]  /*7fd0*/  LOP3.LUT R46, R79, 0xffffe000, RZ, 0xc0, !PT ;  /* 0xffffe0004f2e7812 */ /* 0x000fe200078ec0ff */
[C---:B------:R-:W-:Y:S01]  /*7fe0*/  FFMA R43, R45.reuse, R48, R7 ;  /* 0x000000302d2b7223 */ /* 0x040fe20000000007 */
[----:B------:R-:W-:Y:S01]  /*7ff0*/  F2FP.TF32.F32.PACK_B R41, R41 ;  /* 0x00000029ff29723e */ /* 0x000fe200024050ff */
[----:B------:R-:W-:Y:S01]  /*8000*/  FMUL R11, R38, R11 ;  /* 0x0000000b260b7220 */ /* 0x000fe20000400000 */
[----:B------:R-:W-:Y:S01]  /*8010*/  F2FP.TF32.F32.PACK_B R42, R42 ;  /* 0x0000002aff2a723e */ /* 0x000fe200024050ff */
[C---:B------:R-:W-:Y:S01]  /*8020*/  FFMA R4, R45.reuse, R47, R4 ;  /* 0x0000002f2d047223 */ /* 0x040fe20000000004 */
[----:B------:R-:W-:Y:S01]  /*8030*/  F2FP.TF32.F32.PACK_B R43, R43 ;  /* 0x0000002bff2b723e */ /* 0x000fe200024050ff */
        /* <DEDUP_REMOVED lines=8> */
[----:B------:R1:W-:Y:S01]  /*80c0*/  STS.128 [R115+UR43+0x4400], R40 ;  /* 0x0044002873007988 */ /* 0x0003e20008000c2b */
[----:B------:R-:W-:Y:S01]  /*80d0*/  F2FP.TF32.F32.PACK_B R5, R5 ;  /* 0x00000005ff05723e */ /* 0x000fe200024050ff */
[C---:B------:R-:W-:Y:S01]  /*80e0*/  FMUL R9, R38.reuse, R13 ;  /* 0x0000000d26097220 */ /* 0x040fe20000400000 */
[----:B------:R-:W-:Y:S01]  /*80f0*/  F2FP.TF32.F32.PACK_B R6, R6 ;  /* 0x00000006ff06723e */ /* 0x000fe200024050ff */
[C---:B------:R-:W-:Y:S01]  /*8100*/  FMUL R10, R38.reuse, R14 ;  /* 0x0000000e260a7220 */ /* 0x040fe20000400000 */
[----:B------:R-:W-:Y:S01]  /*8110*/  F2FP.TF32.F32.PACK_B R7, R7 ;  /* 0x00000007ff07723e */ /* 0x000fe200024050ff */
[----:B------:R-:W-:Y:S01]  /*8120*/  FMUL R15, R38, R15 ;  /* 0x0000000f260f7220 */ /* 0x000fe20000400000 */
[----:B------:R-:W-:Y:S01]  /*8130*/  LOP3.LUT R46, R53, 0xffffe000, RZ, 0xc0, !PT ;  /* 0xffffe000352e7812 */ /* 0x000fe200078ec0ff */
[C---:B------:R-:W-:Y:S01]  /*8140*/  FFMA R8, R45.reuse, R47, R8 ;  /* 0x0000002f2d087223 */ /* 0x040fe20000000008 */
[----:B------:R-:W-:Y:S01]  /*8150*/  LOP3.LUT R47, R52, 0xffffe000, RZ, 0xc0, !PT ;  /* 0xffffe000342f7812 */ /* 0x000fe200078ec0ff */
[----:B------:R-:W-:Y:S01]  /*8160*/  FFMA R9, R45, R48, R9 ;  /* 0x000000302d097223 */ /* 0x000fe20000000009 */
[----:B------:R-:W-:Y:S01]  /*8170*/  LOP3.LUT R48, R55, 0xffffe000, RZ, 0xc0, !PT ;  /* 0xffffe00037307812 */ /* 0x000fe200078ec0ff */
[C---:B------:R-:W-:Y:S01]  /*8180*/  FFMA R10, R45.reuse, R49, R10 ;  /* 0x000000312d0a7223 */ /* 0x040fe2000000000a */
[----:B------:R-:W-:Y:S01]  /*8190*/  LOP3.LUT R49, R54, 0xffffe000, RZ, 0xc0, !PT ;  /* 0xffffe00036317812 */ /* 0x000fe200078ec0ff */
[C---:B------:R-:W-:Y:S01]  /*81a0*/  FFMA R11, R45.reuse, R44, R15 ;  /* 0x0000002c2d0b7223 */ /* 0x040fe2000000000f */
[----:B------:R-:W-:Y:S01]  /*81b0*/  LOP3.LUT R44, R56, 0xffffe000, RZ, 0xc0, !PT ;  /* 0xffffe000382c7812 */ /* 0x000fe200078ec0ff */
[C---:B------:R-:W-:Y:S01]  /*81c0*/  FMUL R12, R38.reuse, R16 ;  /* 0x00000010260c7220 */ /* 0x040fe20000400000 */
[----:B------:R-:W-:Y:S01]  /*81d0*/  F2FP.TF32.F32.PACK_B R8, R8 ;  /* 0x00000008ff08723e */ /* 0x000fe200024050ff */
[C---:B------:R-:W-:Y:S01]  /*81e0*/  FMUL R13, R38.reuse, R17 ;  /* 0x00000011260d7220 */ /* 0x040fe20000400000 */
[----:B------:R-:W-:Y:S01]  /*81f0*/  F2FP.TF32.F32.PACK_B R9, R9 ;  /* 0x00000009ff09723e */ /* 0x000fe200024050ff */
[----:B------:R1:W-:Y:S01]  /*8200*/  STS.128 [R114+0x4400], R4 ;  /* 0x0044000472007388 */ /* 0x0003e20000000c00 */
[----:B------:R-:W-:Y:S01]  /*8210*/  F2FP.TF32.F32.PACK_B R10, R10 ;  /* 0x0000000aff0a723e */ /* 0x000fe200024050ff */
[C---:B------:R-:W-:Y:S01]  /*8220*/  FMUL R14, R38.reuse, R18 ;  /* 0x00000012260e7220 */ /* 0x040fe20000400000 */
[----:B------:R-:W-:Y:S01]  /*8230*/  F2FP.TF32.F32.PACK_B R11, R11 ;  /* 0x0000000bff0b723e */ /* 0x000fe200024050ff */
[----:B------:R-:W-:Y:S01]  /*8240*/  FMUL R19, R38, R19 ;  /* 0x0000001326137220 */ /* 0x000fe20000400000 */
[C---:B------:R-:W-:Y:S01]  /*8250*/  FFMA R12, R45.reuse, R47, R12 ;  /* 0x0000002f2d0c7223 */ /* 0x040fe2000000000c */
[----:B------:R-:W-:Y:S01]  /*8260*/  LOP3.LUT R47, R58, 0xffffe000, RZ, 0xc0, !PT ;  /* 0xffffe0003a2f7812 */ /* 0x000fe200078ec0ff */
[C---:B------:R-:W-:Y:S01]  /*8270*/  FMUL R16, R38.reuse, R20 ;  /* 0x0000001426107220 */ /* 0x040fe20000400000 */
[----:B------:R-:W-:Y:S01]  /*8280*/  FFMA R13, R45, R46, R13 ;  /* 0x0000002e2d0d7223 */ /* 0x000fe2000000000d */
[----:B------:R-:W-:Y:S01]  /*8290*/  LOP3.LUT R46, R59, 0xffffe000, RZ, 0xc0, !PT ;  /* 0xffffe0003b2e7812 */ /* 0x000fe200078ec0ff */
[C---:B------:R-:W-:Y:S01]  /*82a0*/  FFMA R14, R45.reuse, R49, R14 ;  /* 0x000000312d0e7223 */ /* 0x040fe2000000000e */
[----:B------:R-:W-:Y:S01]  /*82b0*/  F2FP.TF32.F32.PACK_B R12, R12 ;  /* 0x0000000cff0c723e */ /* 0x000fe200024050ff */
        /* <DEDUP_REMOVED lines=8> */
[----:B------:R-:W-:Y:S01]  /*8340*/  FMUL R18, R38, R22 ;  /* 0x0000001626127220 */ /* 0x000fe20000400000 */
[----:B------:R-:W-:Y:S01]  /*8350*/  LOP3.LUT R49, R60, 0xffffe000, RZ, 0xc0, !PT ;  /* 0xffffe0003c317812 */ /* 0x000fe200078ec0ff */
[----:B------:R-:W-:Y:S01]  /*8360*/  FMUL R23, R38, R23 ;  /* 0x0000001726177220 */ /* 0x000fe20000400000 */
[----:B------:R-:W-:Y:S01]  /*8370*/  LOP3.LUT R48, R61, 0xffffe000, RZ, 0xc0, !PT ;  /* 0xffffe0003d307812 */ /* 0x000fe200078ec0ff */
[----:B------:R1:W-:Y:S01]  /*8380*/  STS.128 [R102+0x4400], R12 ;  /* 0x0044000c66007388 */ /* 0x0003e20000000c00 */
[----:B------:R-:W-:Y:S01]  /*8390*/  F2FP.TF32.F32.PACK_B R16, R16 ;  /* 0x00000010ff10723e */ /* 0x000fe200024050ff */
[C---:B------:R-:W-:Y:S01]  /*83a0*/  FFMA R17, R45.reuse, R44, R17 ;  /* 0x0000002c2d117223 */ /* 0x040fe20000000011 */
[----:B------:R-:W-:Y:S01]  /*83b0*/  LOP3.LUT R44, R62, 0xffffe000, RZ, 0xc0, !PT ;  /* 0xffffe0003e2c7812 */ /* 0x000fe200078ec0ff */
[C---:B------:R-:W-:Y:S01]  /*83c0*/  FFMA R18, R45.reuse, R47, R18 ;  /* 0x0000002f2d127223 */ /* 0x040fe20000000012 */
[----:B------:R-:W-:Y:S01]  /*83d0*/  LOP3.LUT R47, R64, 0xffffe000, RZ, 0xc0, !PT ;  /* 0xffffe000402f7812 */ /* 0x000fe200078ec0ff */
[----:B------:R-:W-:Y:S01]  /*83e0*/  FFMA R19, R45, R46, R23 ;  /* 0x0000002e2d137223 */ /* 0x000fe20000000017 */
[----:B------:R-:W-:Y:S01]  /*83f0*/  LOP3.LUT R46, R63, 0xffffe000, RZ, 0xc0, !PT ;  /* 0xffffe0003f2e7812 */ /* 0x000fe200078ec0ff */
[C---:B------:R-:W-:Y:S01]  /*8400*/  FMUL R20, R38.reuse, R24 ;  /* 0x0000001826147220 */ /* 0x040fe20000400000 */
[C---:B------:R-:W-:Y:S01]  /*8410*/  FMUL R21, R38.reuse, R25 ;  /* 0x0000001926157220 */ /* 0x040fe20000400000 */
[C---:B------:R-:W-:Y:S01]  /*8420*/  FMUL R22, R38.reuse, R26 ;  /* 0x0000001a26167220 */ /* 0x040fe20000400000 */
[C---:B------:R-:W-:Y:S01]  /*8430*/  FMUL R27, R38.reuse, R27 ;  /* 0x0000001b261b7220 */ /* 0x040fe20000400000 */
[----:B------:R-:W-:Y:S01]  /*8440*/  F2FP.TF32.F32.PACK_B R17, R17 ;  /* 0x00000011ff11723e */ /* 0x000fe200024050ff */
[C---:B------:R-:W-:Y:S01]  /*8450*/  FFMA R20, R45.reuse, R49, R20 ;  /* 0x000000312d147223 */ /* 0x040fe20000000014 */
[----:B------:R-:W-:Y:S01]  /*8460*/  F2FP.TF32.F32.PACK_B R18, R18 ;  /* 0x00000012ff12723e */ /* 0x000fe200024050ff */
[C---:B------:R-:W-:Y:S01]  /*8470*/  FFMA R21, R45.reuse, R48, R21 ;  /* 0x000000302d157223 */ /* 0x040fe20000000015 */
[----:B------:R-:W-:Y:S01]  /*8480*/  F2FP.TF32.F32.PACK_B R19, R19 ;  /* 0x00000013ff13723e */ /* 0x000fe200024050ff */
[C---:B------:R-:W-:Y:S01]  /*8490*/  FFMA R22, R45.reuse, R44, R22 ;  /* 0x0000002c2d167223 */ /* 0x040fe20000000016 */
[----:B------:R-:W-:Y:S01]  /*84a0*/  FFMA R23, R45, R46, R27 ;  /* 0x0000002e2d177223 */ /* 0x000fe2000000001b */
[C---:B------:R-:W-:Y:S01]  /*84b0*/  FMUL R24, R38.reuse, R28 ;  /* 0x0000001c26187220 */ /* 0x040fe20000400000 */
[----:B------:R-:W-:Y:S01]  /*84c0*/  LOP3.LUT R48, R65, 0xffffe000, RZ, 0xc0, !PT ;  /* 0xffffe00041307812 */ /* 0x000fe200078ec0ff */
[----:B------:R1:W-:Y:S01]  /*84d0*/  STS.128 [R101+0x4400], R16 ;  /* 0x0044001065007388 */ /* 0x0003e20000000c00 */
        /* <DEDUP_REMOVED lines=13> */
[----:B------:R-:W-:Y:S01]  /*85b0*/  LOP3.LUT R47, R68, 0xffffe000, RZ, 0xc0, !PT ;  /* 0xffffe000442f7812 */ /* 0x000fe200078ec0ff */
        /* <DEDUP_REMOVED lines=30> */
[----:B------:R-:W-:Y:S02]  /*87a0*/  UIADD3 UR4, UP0, UPT, UR54, 0x680, URZ ;  /* 0x0000068036047890 */ /* 0x000fe4000ff1e0ff */
[----:B------:R-:W-:Y:S02]  /*87b0*/  UIADD3 UR9, UPT, UPT, UR49, 0x20, URZ ;  /* 0x0000002031097890 */ /* 0x000fe4000fffe0ff */
[----:B------:R-:W-:Y:S02]  /*87c0*/  UIADD3 UR8, UPT, UPT, UR43, 0x4400, URZ ;  /* 0x000044002b087890 */ /* 0x000fe4000fffe0ff */
[----:B------:R-:W-:Y:S01]  /*87d0*/  UIADD3.X UR5, UPT, UPT, URZ, UR55, URZ, UP0, !UPT ;  /* 0x00000037ff057290 */ /* 0x000fe200087fe4ff */
[----:B------:R-:W-:Y:S01]  /*87e0*/  UMOV UR10, UR50 ;  /* 0x00000032000a7c82 */ /* 0x000fe20008000000 */
[----:B------:R-:W-:Y:S07]  /*87f0*/  UMOV UR11, UR36 ;  /* 0x00000024000b7c82 */ /* 0x000fee0008000000 */
[----:B------:R2:W-:Y:S01]  /*8800*/  UTMASTG.3D [UR8], [UR4] ;  /* 0x00000008040073b5 */ /* 0x0005e20008010000 */
[----:B------:R0:W-:Y:S01]  /*8810*/  UTMACMDFLUSH ;  /* 0x00000000000079b7 */ /* 0x0001e20000000000 */
[----:B--2---:R-:W-:Y:S04]  /*8820*/  DEPBAR.LE SB0, 0x1 ;  /* 0x000080400000791a */ /* 0x004fe80000000000 */
.L_x_128:
[----:B------:R-:W-:Y:S05]  /*8830*/  BSYNC.RECONVERGENT B0 ;  /* 0x0000000000007941 */ /* 0x000fea0003800200 */
.L_x_127:
[----:B------:R-:W-:Y:S01]  /*8840*/  BAR.SYNC.DEFER_BLOCKING 0x1, 0x80 ;  /* 0x0042000000007b1d */ /* 0x000fe20000010000 */
[----:B------:R-:W-:Y:S04]  /*8850*/  UIADD3 UR4, UPT, UPT, UR47, 0x1, URZ ;  /* 0x000000012f047890 */ /* 0x000fe8000fffe0ff */
[----:B------:R-:W-:Y:S04]  /*8860*/  UISETP.NE.AND UP0, UPT, UR4, 0x4, UPT ;  /* 0x000000040400788c */ /* 0x000fe8000bf05270 */
[----:B------:R-:W-:Y:S01]  /*8870*/  USEL UR46, UR4, URZ, UP0 ;  /* 0x000000ff042e7287 */ /* 0x000fe20008000000 */
[----:B------:R2:W-:Y:S01]  /*8880*/  @P6 SYNCS.ARRIVE.TRANS64.RED.A1T0 RZ, [R121+URZ], RZ ;  /* 0x000000ff79ff69a7 */ /* 0x0005e200081004ff */
[----:B------:R-:W-:Y:S01]  /*8890*/  BSSY B1, `(.L_x_129) ;  /* 0x0000020000017945 */ /* 0x000fe20003800000 */
[----:B------:R-:W3:Y:S02]  /*88a0*/  @P6 SYNCS.PHASECHK.TRANS64.TRYWAIT P0, [R123+URZ+0x40], R124 ;  /* 0x0000407c7b0065a7 */ /* 0x000ee400080011ff */
[----:B---3--:R-:W-:Y:S01]  /*88b0*/  @P6 SEL R117, RZ, 0x1, !P0 ;  /* 0x00000001ff756807 */ /* 0x008fe20004000000 */
[----:B--2---:R-:W-:Y:S06]  /*88c0*/  @!P6 BRA `(.L_x_130) ;  /* 0x000000000070e947 */ /* 0x004fec0003800000 */
[----:B------:R-:W-:Y:S01]  /*88d0*/  ISETP.NE.AND P1, PT, R119, RZ, PT ;  /* 0x000000ff7700720c */ /* 0x000fe20003f25270 */
[----:B------:R-:W-:Y:S01]  /*88e0*/  BSSY B0, `(.L_x_131) ;  /* 0x000000b000007945 */ /* 0x000fe20003800000 */
[----:B------:R-:W-:Y:S11]  /*88f0*/  ISETP.NE.AND P0, PT, R117, RZ, PT ;  /* 0x000000ff7500720c */ /* 0x000ff60003f05270 */
[----:B------:R-:W-:Y:S05]  /*8900*/  @P1 IMAD R2, R118, 0x4000, R115 ;  /* 0x0000400076021824 */ /* 0x000fea00078e0273 */
[----:B-1----:R-:W-:Y:S04]  /*8910*/  @P1 IADD3 R7, PT, PT, R2, UR43, RZ ;  /* 0x0000002b02071c10 */ /* 0x002fe8000fffe0ff */
[----:B------:R-:W-:Y:S01]  /*8920*/  @P1 IADD3 R5, PT, PT, R120, R7, RZ ;  /* 0x0000000778051210 */ /* 0x000fe20007ffe0ff */
[--C-:B------:R-:W-:Y:S02]  /*8930*/  @P1 IMAD.IADD R3, R51, 0x1, R7.reuse ;  /* 0x0000000133031824 */ /* 0x100fe400078e0207 */
[----:B------:R-:W-:Y:S01]  /*8940*/  @P1 IMAD.IADD R0, R122, 0x1, R7 ;  /* 0x000000017a001824 */ /* 0x000fe200078e0207 */
[----:B------:R-:W-:Y:S06]  /*8950*/  @P0 BRA `(.L_x_132) ;  /* 0x00000000000c0947 */ /* 0x000fec0003800000 */
[----:B------:R-:W-:Y:S04]  /*8960*/  SHF.L.U32 R4, RZ, 0x1f, RZ ;  /* 0x0000001fff047819 */ /* 0x000fe800000006ff */
[----:B------:R-:W1:Y:S02]  /*8970*/  SYNCS.PHASECHK.TRANS64.TRYWAIT P0, [R123+URZ+0x40], R4 ;  /* 0x000040047b0075a7 */ /* 0x000e6400080011ff */
[----:B-1----:R-:W-:Y:S05]  /*8980*/  @!P0 BRA `(.L_x_133) ;  /* 0x00000064003c8947 */ /* 0x002fea0003800000 */
.L_x_132:
[----:B------:R-:W-:Y:S05]  /*8990*/  BSYNC B0 ;  /* 0x0000000000007941 */ /* 0x000fea0003800000 */
.L_x_131:
[----:B------:R-:W-:Y:S01]  /*89a0*/  ISETP.NE.AND P0, PT, R119, RZ, PT ;  /* 0x000000ff7700720c */ /* 0x000fe20003f05270 */
[----:B------:R-:W-:Y:S11]  /*89b0*/  VIADD R118, R118, 0x1 ;  /* 0x0000000176767836 */ /* 0x000ff60000000000 */
[----:B------:R-:W-:Y:S01]  /*89c0*/  @!UPT UIADD3 URZ, UPT, UPT, URZ, URZ, URZ ;  /* 0x000000fffffff290 */ /* 0x000fe2000fffe0ff */
[----:B------:R2:W3:Y:S01]  /*89d0*/  @P0 LDS.128 R80, [R2+UR43+0x400] ;  /* 0x0004002b02500984 */ /* 0x0004e20008000c00 */
[--C-:B------:R-:W-:Y:S01]  /*89e0*/  @P0 IMAD.IADD R7, R120, 0x1, R3.reuse ;  /* 0x0000000178070824 */ /* 0x100fe200078e0203 */
[C---:B-1----:R-:W-:Y:S01]  /*89f0*/  @P0 IADD3 R4, PT, PT, R122.reuse, R5, RZ ;  /* 0x000000057a040210 */ /* 0x042fe20007ffe0ff */
[C---:B------:R-:W-:Y:S01]  /*8a00*/  @P0 IMAD.IADD R6, R122.reuse, 0x1, R3 ;  /* 0x000000017a060824 */ /* 0x040fe200078e0203 */
[----:B------:R2:W4:Y:S02]  /*8a10*/  @P0 LDS.128 R76, [R0+0x400] ;  /* 0x00040000004c0984 */ /* 0x0005240000000c00 */
[----:B------:R-:W-:Y:S02]  /*8a20*/  @P0 IADD3 R8, PT, PT, R122, R7, RZ ;  /* 0x000000077a080210 */ /* 0x000fe40007ffe0ff */
[----:B------:R2:W1:Y:S04]  /*8a30*/  @P0 LDS.128 R72, [R5+0x400] ;  /* 0x0004000005480984 */ /* 0x0004680000000c00 */
[----:B------:R2:W1:Y:S04]  /*8a40*/  @P0 LDS.128 R52, [R4+0x400] ;  /* 0x0004000004340984 */ /* 0x0004680000000c00 */
[----:B------:R2:W1:Y:S04]  /*8a50*/  @P0 LDS.128 R56, [R3+0x400] ;  /* 0x0004000003380984 */ /* 0x0004680000000c00 */
[----:B------:R2:W1:Y:S04]  /*8a60*/  @P0 LDS.128 R60, [R6+0x400] ;  /* 0x00040000063c0984 */ /* 0x0004680000000c00 */
[----:B------:R2:W1:Y:S04]  /*8a70*/  @P0 LDS.128 R64, [R7+0x400] ;  /* 0x0004000007400984 */ /* 0x0004680000000c00 */
[----:B------:R2:W1:Y:S02]  /*8a80*/  @P0 LDS.128 R68, [R8+0x400] ;  /* 0x0004000008440984 */ /* 0x0004640000000c00 */
.L_x_130:
[----:B------:R-:W-:Y:S05]  /*8a90*/  BSYNC B1 ;  /* 0x0000000000017941 */ /* 0x000fea0003800000 */
.L_x_129:
[----:B--2---:R-:W-:Y:S05]  /*8aa0*/  VIADD R0, R39, 0x40 ;  /* 0x0000004027007836 */ /* 0x004fea0000000000 */
        /* <DEDUP_REMOVED lines=10> */
[----:B------:R-:W3:Y:S01]  /*8b50*/  LDC.64 R2, c[0x4][R3] ;  /* 0x0100000003027b82 */ /* 0x000ee20000000a00 */
        /* <DEDUP_REMOVED lines=9> */
.L_x_134:
        /* <DEDUP_REMOVED lines=8> */
[----:B----4-:R-:W-:Y:S02]  /*8c70*/  LOP3.LUT R47, R76, 0xffffe000, RZ, 0xc0, !PT ;  /* 0xffffe0004c2f7812 */ /* 0x010fe400078ec0ff */
[----:B------:R-:W-:Y:S02]  /*8c80*/  LOP3.LUT R50, R77, 0xffffe000, RZ, 0xc0, !PT ;  /* 0xffffe0004d327812 */ /* 0x000fe400078ec0ff */
[----:B-1----:R-:W-:Y:S02]  /*8c90*/  LOP3.LUT R49, R74, 0xffffe000, RZ, 0xc0, !PT ;  /* 0xffffe0004a317812 */ /* 0x002fe400078ec0ff */
        /* <DEDUP_REMOVED lines=155> */
.L_x_136:
[----:B------:R-:W-:Y:S05]  /*9650*/  BSYNC.RECONVERGENT B0 ;  /* 0x0000000000007941 */ /* 0x000fea0003800200 */
.L_x_135:
[----:B------:R-:W-:Y:S01]  /*9660*/  BAR.SYNC.DEFER_BLOCKING 0x1, 0x80 ;  /* 0x0042000000007b1d */ /* 0x000fe20000010000 */
[----:B------:R-:W-:Y:S04]  /*9670*/  UIADD3 UR4, UPT, UPT, UR46, 0x1, URZ ;  /* 0x000000012e047890 */ /* 0x000fe8000fffe0ff */
[----:B------:R-:W-:Y:S04]  /*9680*/  UISETP.NE.AND UP0, UPT, UR4, 0x4, UPT ;  /* 0x000000040400788c */ /* 0x000fe8000bf05270 */
[----:B------:R-:W-:Y:S01]  /*9690*/  USEL UR44, UR4, URZ, UP0 ;  /* 0x000000ff042c7287 */ /* 0x000fe20008000000 */
[----:B------:R2:W-:Y:S01]  /*96a0*/  @P6 SYNCS.ARRIVE.TRANS64.RED.A1T0 RZ, [R121+URZ], RZ ;  /* 0x000000ff79ff69a7 */ /* 0x0005e200081004ff */
[----:B------:R-:W-:Y:S01]  /*96b0*/  BSSY B1, `(.L_x_137) ;  /* 0x0000023000017945 */ /* 0x000fe20003800000 */
[----:B------:R-:W3:Y:S01]  /*96c0*/  @P6 SYNCS.PHASECHK.TRANS64.TRYWAIT P0, [R123+URZ+0x40], R124 ;  /* 0x0000407c7b0065a7 */ /* 0x000ee200080011ff */
[----:B--2---:R-:W-:Y:S01]  /*96d0*/  HFMA2 R121, -RZ, RZ, 0, 0 ;  /* 0x00000000ff797431 */ /* 0x004fe200000001ff */
[----:B---3--:R-:W-:Y:S01]  /*96e0*/  @P6 SEL R117, RZ, 0x1, !P0 ;  /* 0x00000001ff756807 */ /* 0x008fe20004000000 */
[----:B------:R-:W-:Y:S06]  /*96f0*/  @!P6 BRA `(.L_x_138) ;  /* 0x000000000078e947 */ /* 0x000fec0003800000 */
        /* <DEDUP_REMOVED lines=12> */
.L_x_140:
[----:B------:R-:W-:Y:S05]  /*97c0*/  BSYNC B0 ;  /* 0x0000000000007941 */ /* 0x000fea0003800000 */
.L_x_139:
[----:B------:R-:W-:Y:S02]  /*97d0*/  ISETP.NE.AND P0, PT, R119, RZ, PT ;  /* 0x000000ff7700720c */ /* 0x000fe40003f05270 */
[----:B------:R-:W-:Y:S11]  /*97e0*/  IADD3 R118, PT, PT, R118, 0x1, RZ ;  /* 0x0000000176767810 */ /* 0x000ff60007ffe0ff */
[----:B------:R2:W3:Y:S01]  /*97f0*/  @P0 LDS.128 R80, [R2+UR43+0x400] ;  /* 0x0004002b02500984 */ /* 0x0004e20008000c00 */
[----:B------:R-:W-:Y:S01]  /*9800*/  @P0 IMAD.IADD R7, R120, 0x1, R3 ;  /* 0x0000000178070824 */ /* 0x000fe200078e0203 */
[C---:B------:R-:W-:Y:S01]  /*9810*/  @P0 IADD3 R6, PT, PT, R122.reuse, R3, RZ ;  /* 0x000000037a060210 */ /* 0x040fe20007ffe0ff */
[C---:B-1----:R-:W-:Y:S01]  /*9820*/  @P0 IMAD.IADD R4, R122.reuse, 0x1, R5 ;  /* 0x000000017a040824 */ /* 0x042fe200078e0205 */
[----:B------:R2:W4:Y:S01]  /*9830*/  @P0 LDS.128 R76, [R0+0x400] ;  /* 0x00040000004c0984 */ /* 0x0005220000000c00 */
[----:B------:R-:W-:Y:S03]  /*9840*/  @P0 IMAD.IADD R8, R122, 0x1, R7 ;  /* 0x000000017a080824 */ /* 0x000fe600078e0207 */
[----:B------:R2:W1:Y:S04]  /*9850*/  @P0 LDS.128 R72, [R5+0x400] ;  /* 0x0004000005480984 */ /* 0x0004680000000c00 */
[----:B------:R2:W1:Y:S04]  /*9860*/  @P0 LDS.128 R52, [R4+0x400] ;  /* 0x0004000004340984 */ /* 0x0004680000000c00 */
[----:B------:R2:W1:Y:S04]  /*9870*/  @P0 LDS.128 R56, [R3+0x400] ;  /* 0x0004000003380984 */ /* 0x0004680000000c00 */
[----:B------:R2:W1:Y:S04]  /*9880*/  @P0 LDS.128 R60, [R6+0x400] ;  /* 0x00040000063c0984 */ /* 0x0004680000000c00 */
[----:B------:R2:W1:Y:S04]  /*9890*/  @P0 LDS.128 R64, [R7+0x400] ;  /* 0x0004000007400984 */ /* 0x0004680000000c00 */
[----:B------:R2:W1:Y:S01]  /*98a0*/  @P0 LDS.128 R68, [R8+0x400] ;  /* 0x0004000008440984 */ /* 0x0004620000000c00 */
[C---:B------:R-:W-:Y:S04]  /*98b0*/  ISETP.NE.AND P0, PT, R118.reuse, 0x4, PT ;  /* 0x000000047600780c */ /* 0x040fe80003f05270 */
[----:B------:R-:W-:Y:S02]  /*98c0*/  SEL R118, R118, RZ, P0 ;  /* 0x000000ff76767207 */ /* 0x000fe40000000000 */
[----:B------:R-:W-:Y:S02]  /*98d0*/  SEL R121, RZ, 0x1, P0 ;  /* 0x00000001ff797807 */ /* 0x000fe40000000000 */
.L_x_138:
[----:B------:R-:W-:Y:S05]  /*98e0*/  BSYNC B1 ;  /* 0x0000000000017941 */ /* 0x000fea0003800000 */
.L_x_137:
        /* <DEDUP_REMOVED lines=21> */
.L_x_142:
        /* <DEDUP_REMOVED lines=13> */
[----:B------:R-:W-:Y:S11]  /*9b10*/  ISETP.NE.AND P0, PT, R107, RZ, PT ;  /* 0x000000ff6b00720c */ /* 0x000ff60003f05270 */
[----:B------:R-:W-:Y:S02]  /*9b20*/  @P6 LEA R124, R124, UR43, 0x3 ;  /* 0x0000002b7c7c6c11 */ /* 0x000fe4000f8e18ff */
[----:B------:R-:W-:Y:S03]  /*9b30*/  @P6 SHF.L.U32 R125, R121, 0x1f, RZ ;  /* 0x0000001f797d6819 */ /* 0x000fe600000006ff */
[----:B------:R-:W-:Y:S05]  /*9b40*/  @P6 VIADD R124, R124, 0x60 ;  /* 0x000000607c7c6836 */ /* 0x000fea0000000000 */
[----:B------:R-:W-:Y:S02]  /*9b50*/  @P6 PRMT R123, R123, 0x654, R124 ;  /* 0x000006547b7b6816 */ /* 0x000fe4000000007c */
[----:B------:R-:W-:Y:S01]  /*9b60*/  LEA R124, R118, UR43, 0x3 ;  /* 0x0000002b767c7c11 */ /* 0x000fe2000f8e18ff */
        /* <DEDUP_REMOVED lines=147> */
.L_x_144:
[----:B------:R-:W-:Y:S05]  /*a4a0*/  BSYNC.RECONVERGENT B0 ;  /* 0x0000000000007941 */ /* 0x000fea0003800200 */
.L_x_143:
        /* <DEDUP_REMOVED lines=18> */
[----:B------:R-:W-:Y:S04]  /*a5d0*/  SHF.L.U32 R7, R121, 0x1f, RZ ;  /* 0x0000001f79077819 */ /* 0x000fe800000006ff */
[----:B------:R-:W1:Y:S02]  /*a5e0*/  SYNCS.PHASECHK.TRANS64.TRYWAIT P0, [R124+URZ+0x40], R7 ;  /* 0x000040077c0075a7 */ /* 0x000e6400080011ff */
[----:B-1----:R-:W-:Y:S05]  /*a5f0*/  @!P0 BRA `(.L_x_149) ;  /* 0x0000004800488947 */ /* 0x002fea0003800000 */
.L_x_148:
[----:B------:R-:W-:Y:S05]  /*a600*/  BSYNC B0 ;  /* 0x0000000000007941 */ /* 0x000fea0003800000 */
.L_x_147:
[----:B------:R-:W-:Y:S01]  /*a610*/  ISETP.NE.AND P0, PT, R119, RZ, PT ;  /* 0x000000ff7700720c */ /* 0x000fe20003f05270 */
[----:B------:R-:W-:Y:S11]  /*a620*/  VIADD R118, R118, 0x1 ;  /* 0x0000000176767836 */ /* 0x000ff60000000000 */
[----:B------:R-:W-:Y:S01]  /*a630*/  @!UPT UIADD3 URZ, UPT, UPT, URZ, URZ, URZ ;  /* 0x000000fffffff290 */ /* 0x000fe2000fffe0ff */
[----:B------:R-:W2:Y:S01]  /*a640*/  @P0 LDS.128 R80, [R2+UR43+0x400] ;  /* 0x0004002b02500984 */ /* 0x000ea20008000c00 */
[----:B-1----:R-:W-:Y:S02]  /*a650*/  @P0 IMAD.IADD R7, R120, 0x1, R3 ;  /* 0x0000000178070824 */ /* 0x002fe400078e0203 */
[C---:B------:R-:W-:Y:S01]  /*a660*/  @P0 IMAD.IADD R4, R122.reuse, 0x1, R5 ;  /* 0x000000017a040824 */ /* 0x040fe200078e0205 */
[----:B------:R1:W3:Y:S01]  /*a670*/  @P0 LDS.128 R76, [R0+0x400] ;  /* 0x00040000004c0984 */ /* 0x0002e20000000c00 */
[C---:B------:R-:W-:Y:S02]  /*a680*/  @P0 IMAD.IADD R6, R122.reuse, 0x1, R3 ;  /* 0x000000017a060824 */ /* 0x040fe400078e0203 */
[----:B------:R-:W-:Y:S01]  /*a690*/  @P0 IMAD.IADD R8, R122, 0x1, R7 ;  /* 0x000000017a080824 */ /* 0x000fe200078e0207 */
[----:B------:R4:W2:Y:S04]  /*a6a0*/  @P0 LDS.128 R72, [R5+0x400] ;  /* 0x0004000005480984 */ /* 0x0008a80000000c00 */
[----:B------:R4:W2:Y:S04]  /*a6b0*/  @P0 LDS.128 R52, [R4+0x400] ;  /* 0x0004000004340984 */ /* 0x0008a80000000c00 */
[----:B------:R4:W2:Y:S04]  /*a6c0*/  @P0 LDS.128 R56, [R3+0x400] ;  /* 0x0004000003380984 */ /* 0x0008a80000000c00 */
[----:B------:R4:W2:Y:S04]  /*a6d0*/  @P0 LDS.128 R60, [R6+0x400] ;  /* 0x00040000063c0984 */ /* 0x0008a80000000c00 */
[----:B------:R4:W2:Y:S04]  /*a6e0*/  @P0 LDS.128 R64, [R7+0x400] ;  /* 0x0004000007400984 */ /* 0x0008a80000000c00 */
[----:B------:R4:W2:Y:S01]  /*a6f0*/  @P0 LDS.128 R68, [R8+0x400] ;  /* 0x0004000008440984 */ /* 0x0008a20000000c00 */
[C---:B------:R-:W-:Y:S04]  /*a700*/  ISETP.NE.AND P0, PT, R118.reuse, 0x4, PT ;  /* 0x000000047600780c */ /* 0x040fe80003f05270 */
[----:B-1----:R-:W-:Y:S02]  /*a710*/  SEL R0, RZ, 0x1, P0 ;  /* 0x00000001ff007807 */ /* 0x002fe40000000000 */
[----:B------:R-:W-:Y:S02]  /*a720*/  SEL R118, R118, RZ, P0 ;  /* 0x000000ff76767207 */ /* 0x000fe40000000000 */
[----:B------:R-:W-:Y:S02]  /*a730*/  LOP3.LUT R121, R121, R0, RZ, 0x3c, !PT ;  /* 0x0000000079797212 */ /* 0x000fe400078e3cff */
.L_x_146:
[----:B------:R-:W-:Y:S05]  /*a740*/  BSYNC B1 ;  /* 0x0000000000017941 */ /* 0x000fea0003800000 */
.L_x_145:
[----:B------:R-:W-:Y:S05]  /*a750*/  VIADD R0, R39, 0x80 ;  /* 0x0000008027007836 */ /* 0x000fea0000000000 */
[----:B------:R-:W-:Y:S04]  /*a760*/  SHF.R.U32.HI R0, RZ, 0x15, R0 ;  /* 0x00000015ff007819 */ /* 0x000fe80000011600 */
[----:B------:R-:W-:Y:S11]  /*a770*/  LOP3.LUT P0, RZ, R0, 0x3, R91, 0x48, !PT ;  /* 0x0000000300ff7812 */ /* 0x000ff6000780485b */
[----:B------:R-:W-:Y:S02]  /*a780*/  @!UPT UIADD3 URZ, UPT, UPT, URZ, URZ, URZ ;  /* 0x000000fffffff290 */ /* 0x000fe4000fffe0ff */
[----:B------:R-:W-:Y:S05]  /*a790*/  @!P0 BRA `(.L_x_150) ;  /* 0x0000000000408947 */ /* 0x000fea0003800000 */
[----:B------:R-:W5:Y:S01]  /*a7a0*/  LDCU.64 UR8, c[0x4][0x70] ;  /* 0x01000e00ff0877ac */ /* 0x000f620008000a00 */
[----:B----4-:R-:W-:Y:S01]  /*a7b0*/  MOV R3, 0x0 ;  /* 0x0000000000037802 */ /* 0x010fe20000000f00 */
[----:B-1----:R-:W-:Y:S02]  /*a7c0*/  HFMA2 R12, -RZ, RZ, 0, 5.9604644775390625e-08 ;  /* 0x00000001ff0c7431 */ /* 0x002fe400000001ff */
[----:B------:R-:W-:Y:S02]  /*a7d0*/  IMAD.MOV.U32 R8, RZ, RZ, 0x192 ;  /* 0x00000192ff087424 */ /* 0x000fe400078e00ff */
[----:B------:R-:W-:Y:S01]  /*a7e0*/  IMAD.MOV.U32 R13, RZ, RZ, RZ ;  /* 0x000000ffff0d7224 */ /* 0x000fe200078e00ff */
[----:B------:R-:W1:Y:S01]  /*a7f0*/  LDCU.64 UR6, c[0x4][0x78] ;  /* 0x01000f00ff0677ac */ /* 0x000e620008000a00 */
[----:B------:R-:W4:Y:S01]  /*a800*/  LDC.64 R2, c[0x4][R3] ;  /* 0x0100000003027b82 */ /* 0x000f220000000a00 */
[----:B------:R-:W2:Y:S01]  /*a810*/  LDCU.64 UR4, c[0x4][0x10] ;  /* 0x01000200ff0477ac */ /* 0x000ea20008000a00 */
[----:B-----5:R-:W-:Y:S01]  /*a820*/  MOV R5, UR9 ;  /* 0x0000000900057c02 */ /* 0x020fe20008000f00 */
[----:B------:R-:W-:Y:S01]  /*a830*/  IMAD.U32 R4, RZ, RZ, UR8 ;  /* 0x00000008ff047e24 */ /* 0x000fe2000f8e00ff */
[----:B-1----:R-:W-:Y:S01]  /*a840*/  MOV R7, UR7 ;  /* 0x0000000700077c02 */ /* 0x002fe20008000f00 */
[----:B------:R-:W-:Y:S01]  /*a850*/  IMAD.U32 R6, RZ, RZ, UR6 ;  /* 0x00000006ff067e24 */ /* 0x000fe2000f8e00ff */
[----:B--2---:R-:W-:Y:S01]  /*a860*/  MOV R11, UR5 ;  /* 0x00000005000b7c02 */ /* 0x004fe20008000f00 */
[----:B------:R-:W-:Y:S02]  /*a870*/  IMAD.U32 R10, RZ, RZ, UR4 ;  /* 0x00000004ff0a7e24 */ /* 0x000fe4000f8e00ff */
[----:B------:R-:W-:Y:S07]  /*a880*/  LEPC R20, `(.L_x_150) ;  /* 0x000000001014794e */ /* 0x000fee0000000000 */
[----:B---34-:R-:W-:Y:S05]  /*a890*/  CALL.ABS.NOINC R2 ;  /* 0x0000000002007343 */ /* 0x018fea0003c00000 */
.L_x_150:
[----:B------:R-:W-:Y:S01]  /*a8a0*/  ISETP.NE.AND P6, PT, R112, RZ, PT ;  /* 0x000000ff7000720c */ /* 0x000fe20003fc5270 */
[----:B------:R-:W-:Y:S05]  /*a8b0*/  WARPSYNC.ALL ;  /* 0x0000000000007948 */ /* 0x000fea0003800000 */
[----:B------:R-:W-:Y:S01]  /*a8c0*/  R2UR UR4, R39 ;  /* 0x00000000270472ca */ /* 0x000fe200000e0000 */
[----:B-1----:R-:W-:Y:S01]  /*a8d0*/  IMAD.U32 R41, RZ, RZ, UR47 ;  /* 0x0000002fff297e24 */ /* 0x002fe2000f8e00ff */
[----:B--2---:R-:W-:Y:S01]  /*a8e0*/  LOP3.LUT R44, R80, 0xffffe000, RZ, 0xc0, !PT ;  /* 0xffffe000502c7812 */ /* 0x004fe200078ec0ff */
[----:B------:R-:W-:Y:S01]  /*a8f0*/  IMAD.U32 R50, RZ, RZ, UR52 ;  /* 0x00000034ff327e24 */ /* 0x000fe2000f8e00ff */
[----:B------:R-:W-:Y:S01]  /*a900*/  LOP3.LUT R42, R82, 0xffffe000, RZ, 0xc0, !PT ;  /* 0xffffe000522a7812 */ /* 0x000fe200078ec0ff */
[----:B------:R-:W-:Y:S01]  /*a910*/  BSSY.RECONVERGENT B0, `(.L_x_151) ;  /* 0x00000a2000007945 */ /* 0x000fe20003800200 */
[----:B---3--:R-:W-:Y:S02]  /*a920*/  LOP3.LUT R47, R76, 0xffffe000, RZ, 0xc0, !PT ;  /* 0xffffe0004c2f7812 */ /* 0x008fe400078ec0ff */
[----:B------:R-:W-:Y:S02]  /*a930*/  @P6 LEA R41, R41, UR43, 0x3 ;  /* 0x0000002b29296c11 */ /* 0x000fe4000f8e18ff */
[----:B------:R-:W-:Y:S02]  /*a940*/  LOP3.LUT R46, R77, 0xffffe000, RZ, 0xc0, !PT ;  /* 0xffffe0004d2e7812 */ /* 0x000fe400078ec0ff */
[----:B------:R-:W-:Y:S01]  /*a950*/  LOP3.LUT R48, R73, 0xffffe000, RZ, 0xc0, !PT ;  /* 0xffffe00049307812 */ /* 0x000fe200078ec0ff */
[----:B----4-:R-:W1:Y:S01]  /*a960*/  LDTM.x32 R4, tmem[UR4+0x80] ;  /* 0x00008004000479ee */ /* 0x010e6200082c0000 */
[----:B------:R-:W-:Y:S01]  /*a970*/  LOP3.LUT R49, R74, 0xffffe000, RZ, 0xc0, !PT ;  /* 0xffffe0004a317812 */ /* 0x000fe200078ec0ff */
[----:B------:R-:W-:Y:S01]  /*a980*/  @P6 VIADD R41, R41, 0x60 ;  /* 0x0000006029296836 */ /* 0x000fe20000000000 */
[----:B------:R-:W-:Y:S04]  /*a990*/  ISETP.NE.AND P0, PT, R107, RZ, PT ;  /* 0x000000ff6b00720c */ /* 0x000fe80003f05270 */
[----:B------:R-:W-:Y:S02]  /*a9a0*/  @P6 PRMT R50, R50, 0x654, R41 ;  /* 0x0000065432326816 */ /* 0x000fe40000000029 */
[----:B------:R-:W-:Y:S01]  /*a9b0*/  LOP3.LUT R41, R81, 0xffffe000, RZ, 0xc0, !PT ;  /* 0xffffe00051297812 */ /* 0x000fe200078ec0ff */
[C---:B-1----:R-:W-:Y:S01]  /*a9c0*/  FMUL R0, R38.reuse, R4 ;  /* 0x0000000426007220 */ /* 0x042fe20000400000 */
[C---:B------:R-:W-:Y:S01]  /*a9d0*/  FMUL R2, R38.reuse, R5 ;  /* 0x0000000526027220 */ /* 0x040fe20000400000 */
[C---:B------:R-:W-:Y:S01]  /*a9e0*/  FMUL R3, R38.reuse, R6 ;  /* 0x0000000626037220 */ /* 0x040fe20000400000 */
[C---:B------:R-:W-:Y:S01]  /*a9f0*/  FMUL R7, R38.reuse, R7 ;  /* 0x0000000726077220 */ /* 0x040fe20000400000 */
[----:B------:R-:W-:Y:S01]  /*aa00*/  FFMA R40, R45, R44, R0 ;  /* 0x0000002c2d287223 */ /* 0x000fe20000000000 */
[----:B------:R-:W-:Y:S01]  /*aa10*/  LOP3.LUT R44, R83, 0xffffe000, RZ, 0xc0, !PT ;  /* 0xffffe000532c7812 */ /* 0x000fe200078ec0ff */
[C---:B------:R-:W-:Y:S01]  /*aa20*/  FFMA R41, R45.reuse, R41, R2 ;  /* 0x000000292d297223 */ /* 0x040fe20000000002 */
[C---:B------:R-:W-:Y:S01]  /*aa30*/  FFMA R42, R45.reuse, R42, R3 ;  /* 0x0000002a2d2a7223 */ /* 0x040fe20000000003 */
[C---:B------:R-:W-:Y:S01]  /*aa40*/  FMUL R4, R38.reuse, R8 ;  /* 0x0000000826047220 */ /* 0x040fe20000400000 */
[----:B------:R-:W-:Y:S01]  /*aa50*/  F2FP.TF32.F32.PACK_B R40, R40 ;  /* 0x00000028ff28723e */ /* 0x000fe200024050ff */
[C---:B------:R-:W-:Y:S01]  /*aa60*/  FFMA R43, R45.reuse, R44, R7 ;  /* 0x0000002c2d2b7223 */ /* 0x040fe20000000007 */
[----:B------:R-:W-:Y:S01]  /*aa70*/  F2FP.TF32.F32.PACK_B R41, R41 ;  /* 0x00000029ff29723e */ /* 0x000fe200024050ff */
[C---:B------:R-:W-:Y:S01]  /*aa80*/  FFMA R4, R45.reuse, R47, R4 ;  /* 0x0000002f2d047223 */ /* 0x040fe20000000004 */
[----:B------:R-:W-:Y:S01]  /*aa90*/  F2FP.TF32.F32.PACK_B R42, R42 ;  /* 0x0000002aff2a723e */ /* 0x000fe200024050ff */
[C---:B------:R-:W-:Y:S01]  /*aaa0*/  FMUL R5, R38.reuse, R9 ;  /* 0x0000000926057220 */ /* 0x040fe20000400000 */
[----:B------:R-:W-:Y:S01]  /*aab0*/  F2FP.TF32.F32.PACK_B R43, R43 ;  /* 0x0000002bff2b723e */ /* 0x000fe200024050ff */
[----:B------:R-:W-:Y:S01]  /*aac0*/  FMUL R6, R38, R10 ;  /* 0x0000000a26067220 */ /* 0x000fe20000400000 */
[----:B------:R-:W-:Y:S01]  /*aad0*/  LOP3.LUT R44, R78, 0xffffe000, RZ, 0xc0, !PT ;  /* 0xffffe0004e2c7812 */ /* 0x000fe200078ec0ff */
[----:B------:R-:W-:Y:S01]  /*aae0*/  FFMA R5, R45, R46, R5 ;  /* 0x0000002e2d057223 */ /* 0x000fe20000000005 */
[----:B------:R-:W-:Y:S01]  /*aaf0*/  LOP3.LUT R46, R79, 0xffffe000, RZ, 0xc0, !PT ;  /* 0xffffe0004f2e7812 */ /* 0x000fe200078ec0ff */
[----:B------:R1:W-:Y:S01]  /*ab00*/  STS.128 [R115+UR43+0x400], R40 ;  /* 0x0004002873007988 */ /* 0x0003e20008000c2b */
[----:B------:R-:W-:Y:S01]  /*ab10*/  LOP3.LUT R47, R72, 0xffffe000, RZ, 0xc0, !PT ;  /* 0xffffe000482f7812 */ /* 0x000fe200078ec0ff */
[C---:B------:R-:W-:Y:S01]  /*ab20*/  FMUL R11, R38.reuse, R11 ;  /* 0x0000000b260b7220 */ /* 0x040fe20000400000 */
[----:B------:R-:W-:Y:S01]  /*ab30*/  F2FP.TF32.F32.PACK_B R4, R4 ;  /* 0x00000004ff04723e */ /* 0x000fe200024050ff */
[----:B------:R-:W-:Y:S01]  /*ab40*/  FFMA R6, R45, R44, R6 ;  /* 0x0000002c2d067223 */ /* 0x000fe20000000006 */
[----:B------:R-:W-:Y:S01]  /*ab50*/  LOP3.LUT R44, R75, 0xffffe000, RZ, 0xc0, !PT ;  /* 0xffffe0004b2c7812 */ /* 0x000fe200078ec0ff */
[----:B------:R-:W-:Y:S01]  /*ab60*/  FFMA R7, R45, R46, R11 ;  /* 0x0000002e2d077223 */ /* 0x000fe2000000000b */
[----:B------:R-:W-:Y:S01]  /*ab70*/  F2FP.TF32.F32.PACK_B R5, R5 ;  /* 0x00000005ff05723e */ /* 0x000fe200024050ff */
[C---:B------:R-:W-:Y:S01]  /*ab80*/  FMUL R8, R38.reuse, R12 ;  /* 0x0000000c26087220 */ /* 0x040fe20000400000 */
[----:B------:R-:W-:Y:S01]  /*ab90*/  F2FP.TF32.F32.PACK_B R6, R6 ;  /* 0x00000006ff06723e */ /* 0x000fe200024050ff */
[C---:B------:R-:W-:Y:S01]  /*aba0*/  FMUL R9, R38.reuse, R13 ;  /* 0x0000000d26097220 */ /* 0x040fe20000400000 */
[----:B------:R-:W-:Y:S01]  /*abb0*/  F2FP.TF32.F32.PACK_B R7, R7 ;  /* 0x00000007ff07723e */ /* 0x000fe200024050ff */
[C---:B------:R-:W-:Y:S01]  /*abc0*/  FMUL R10, R38.reuse, R14 ;  /* 0x0000000e260a7220 */ /* 0x040fe20000400000 */
[----:B------:R-:W-:Y:S01]  /*abd0*/  LOP3.LUT R46, R53, 0xffffe000, RZ, 0xc0, !PT ;  /* 0xffffe000352e7812 */ /* 0x000fe200078ec0ff */
[----:B------:R-:W-:Y:S01]  /*abe0*/  FMUL R15, R38, R15 ;  /* 0x0000000f260f7220 */ /* 0x000fe20000400000 */
        /* <DEDUP_REMOVED lines=17> */
[----:B-1----:R-:W-:Y:S01]  /*ad00*/  LOP3.LUT R40, R62, 0xffffe000, RZ, 0xc0, !PT ;  /* 0xffffe0003e287812 */ /* 0x002fe200078ec0ff */
[----:B------:R-:W-:Y:S01]  /*ad10*/  FFMA R12, R45, R47, R12 ;  /* 0x0000002f2d0c7223 */ /* 0x000fe2000000000c */
[----:B------:R-:W-:Y:S01]  /*ad20*/  LOP3.LUT R47, R58, 0xffffe000, RZ, 0xc0, !PT ;  /* 0xffffe0003a2f7812 */ /* 0x000fe200078ec0ff */
[C---:B------:R-:W-:Y:S01]  /*ad30*/  FMUL R16, R38.reuse, R20 ;  /* 0x0000001426107220 */ /* 0x040fe20000400000 */
[----:B------:R-:W-:Y:S01]  /*ad40*/  LOP3.LUT R42, R63, 0xffffe000, RZ, 0xc0, !PT ;  /* 0xffffe0003f2a7812 */ /* 0x000fe200078ec0ff */
        /* <DEDUP_REMOVED lines=20> */
[----:B------:R-:W-:Y:S01]  /*ae90*/  FFMA R18, R45, R47, R18 ;  /* 0x0000002f2d127223 */ /* 0x000fe20000000012 */
[----:B------:R-:W-:Y:S01]  /*aea0*/  LOP3.LUT R44, R65, 0xffffe000, RZ, 0xc0, !PT ;  /* 0xffffe000412c7812 */ /* 0x000fe200078ec0ff */
[C---:B------:R-:W-:Y:S01]  /*aeb0*/  FFMA R19, R45.reuse, R46, R23 ;  /* 0x0000002e2d137223 */ /* 0x040fe20000000017 */
[----:B------:R-:W-:Y:S01]  /*aec0*/  F2FP.TF32.F32.PACK_B R17, R17 ;  /* 0x00000011ff11723e */ /* 0x000fe200024050ff */
        /* <DEDUP_REMOVED lines=8> */
[C---:B------:R-:W-:Y:S01]  /*af50*/  FFMA R22, R45.reuse, R40, R22 ;  /* 0x000000282d167223 */ /* 0x040fe20000000016 */
[----:B------:R-:W-:Y:S01]  /*af60*/  FFMA R23, R45, R42, R27 ;  /* 0x0000002a2d177223 */ /* 0x000fe2000000001b */
[----:B------:R-:W-:Y:S01]  /*af70*/  FMUL R24, R38, R28 ;  /* 0x0000001c26187220 */ /* 0x000fe20000400000 */
[----:B------:R2:W-:Y:S01]  /*af80*/  STS.128 [R101+0x400], R16 ;  /* 0x0004001065007388 */ /* 0x0005e20000000c00 */
[----:B------:R-:W-:Y:S01]  /*af90*/  LOP3.LUT R43, R66, 0xffffe000, RZ, 0xc0, !PT ;  /* 0xffffe000422b7812 */ /* 0x000fe200078ec0ff */
[C---:B------:R-:W-:Y:S01]  /*afa0*/  FMUL R25, R38.reuse, R29 ;  /* 0x0000001d26197220 */ /* 0x040fe20000400000 */
[----:B------:R-:W-:Y:S01]  /*afb0*/  LOP3.LUT R40, R67, 0xffffe000, RZ, 0xc0, !PT ;  /* 0xffffe00043287812 */ /* 0x000fe200078ec0ff */
[C---:B------:R-:W-:Y:S01]  /*afc0*/  FMUL R26, R38.reuse, R30 ;  /* 0x0000001e261a7220 */ /* 0x040fe20000400000 */
        /* <DEDUP_REMOVED lines=30> */
[----:B------:R-:W-:Y:S02]  /*b1b0*/  F2FP.TF32.F32.PACK_B R31, R31 ;  /* 0x0000001fff1f723e */ /* 0x000fe400024050ff */
[----:B------:R-:W-:Y:S02]  /*b1c0*/  LEA R40, R118, UR43, 0x3 ;  /* 0x0000002b76287c11 */ /* 0x000fe4000f8e18ff */
[----:B------:R-:W-:Y:S01]  /*b1d0*/  @P6 SHF.L.U32 R41, R121, 0x1f, RZ ;  /* 0x0000001f79296819 */ /* 0x000fe200000006ff */
[----:B------:R2:W-:Y:S01]  /*b1e0*/  STS.128 [R98+0x400], R28 ;  /* 0x0004001c62007388 */ /* 0x0005e20000000c00 */
[----:B------:R-:W-:Y:S01]  /*b1f0*/  @!PT LDS RZ, [RZ] ;  /* 0x00000000fffff984 */ /* 0x000fe20000000800 */
[----:B------:R-:W-:Y:S01]  /*b200*/  @!PT LDS RZ, [RZ] ;  /* 0x00000000fffff984 */ /* 0x000fe20000000800 */
[----:B------:R-:W-:Y:S01]  /*b210*/  @!PT LDS RZ, [RZ] ;  /* 0x00000000fffff984 */ /* 0x000fe20000000800 */
[----:B------:R-:W-:Y:S01]  /*b220*/  @!PT LDS RZ, [RZ] ;  /* 0x00000000fffff984 */ /* 0x000fe20000000800 */
[----:B------:R1:W-:Y:S07]  /*b230*/  MEMBAR.ALL.CTA ;  /* 0x0000000000007992 */ /* 0x0003ee0000008000 */
[----:B-1----:R-:W1:Y:S02]  /*b240*/  FENCE.VIEW.ASYNC.S ;  /* 0x00000000000073c6 */ /* 0x002e640000000000 */
[----:B-1----:R-:W-:Y:S06]  /*b250*/  BAR.SYNC.DEFER_BLOCKING 0x1, 0x80 ;  /* 0x0042000000007b1d */ /* 0x002fec0000010000 */
[----:B------:R-:W-:Y:S05]  /*b260*/  @P0 BRA `(.L_x_152) ;  /* 0x0000000000300947 */ /* 0x000fea0003800000 */
[----:B------:R-:W-:Y:S02]  /*b270*/  UIADD3 UR4, UPT, UPT, UR43, 0x400, URZ ;  /* 0x000004002b047890 */ /* 0x000fe4000fffe0ff */
[----:B------:R-:W-:Y:S01]  /*b280*/  UIADD3 UR9, UPT, UPT, UR49, 0x80, URZ ;  /* 0x0000008031097890 */ /* 0x000fe2000fffe0ff */
[----:B------:R-:W-:Y:S01]  /*b290*/  UMOV UR10, UR50 ;  /* 0x00000032000a7c82 */ /* 0x000fe20008000000 */
[----:B------:R-:W-:Y:S02]  /*b2a0*/  UMOV UR11, UR36 ;  /* 0x00000024000b7c82 */ /* 0x000fe40008000000 */
[----:B------:R-:W-:Y:S01]  /*b2b0*/  MOV R95, UR4 ;  /* 0x00000004005f7c02 */ /* 0x000fe20008000f00 */
[----:B------:R-:W-:Y:S03]  /*b2c0*/  UIADD3 UR4, UP0, UPT, UR54, 0x680, URZ ;  /* 0x0000068036047890 */ /* 0x000fe6000ff1e0ff */
[----:B------:R-:W-:Y:S01]  /*b2d0*/  R2UR UR8, R95 ;  /* 0x000000005f0872ca */ /* 0x000fe200000e0000 */
[----:B------:R-:W-:Y:S11]  /*b2e0*/  UIADD3.X UR5, UPT, UPT, URZ, UR55, URZ, UP0, !UPT ;  /* 0x00000037ff057290 */ /* 0x000ff600087fe4ff */
[----:B------:R-:W-:Y:S01]  /*b2f0*/  @!UPT UIADD3 URZ, UPT, UPT, URZ, URZ, URZ ;  /* 0x000000fffffff290 */ /* 0x000fe2000fffe0ff */
[----:B------:R1:W-:Y:S01]  /*b300*/  UTMASTG.3D [UR8], [UR4] ;  /* 0x00000008040073b5 */ /* 0x0003e20008010000 */
[----:B------:R0:W-:Y:S01]  /*b310*/  UTMACMDFLUSH ;  /* 0x00000000000079b7 */ /* 0x0001e20000000000 */
[----:B-1----:R-:W-:Y:S04]  /*b320*/  DEPBAR.LE SB0, 0x1 ;  /* 0x000080400000791a */ /* 0x002fe80000000000 */
.L_x_152:
[----:B------:R-:W-:Y:S05]  /*b330*/  BSYNC.RECONVERGENT B0 ;  /* 0x0000000000007941 */ /* 0x000fea0003800200 */
.L_x_151:
        /* <DEDUP_REMOVED lines=8> */
[----:B-1----:R-:W-:Y:S06]  /*b3c0*/  @!P6 BRA `(.L_x_154) ;  /* 0x000000000080e947 */ /* 0x002fec0003800000 */
[----:B------:R-:W-:Y:S01]  /*b3d0*/  ISETP.NE.AND P1, PT, R119, RZ, PT ;  /* 0x000000ff7700720c */ /* 0x000fe20003f25270 */
[----:B------:R-:W-:Y:S01]  /*b3e0*/  BSSY B0, `(.L_x_155) ;  /* 0x000000b000007945 */ /* 0x000fe20003800000 */
[----:B------:R-:W-:Y:S11]  /*b3f0*/  ISETP.NE.AND P0, PT, R117, RZ, PT ;  /* 0x000000ff7500720c */ /* 0x000ff60003f05270 */
[----:B------:R-:W-:Y:S05]  /*b400*/  @P1 IMAD R2, R118, 0x4000, R115 ;  /* 0x0000400076021824 */ /* 0x000fea00078e0273 */
[----:B--2---:R-:W-:Y:S04]  /*b410*/  @P1 IADD3 R7, PT, PT, R2, UR43, RZ ;  /* 0x0000002b02071c10 */ /* 0x004fe8000fffe0ff */
[----:B------:R-:W-:Y:S01]  /*b420*/  @P1 IADD3 R5, PT, PT, R120, R7, RZ ;  /* 0x0000000778051210 */ /* 0x000fe20007ffe0ff */
[--C-:B------:R-:W-:Y:S02]  /*b430*/  @P1 IMAD.IADD R3, R51, 0x1, R7.reuse ;  /* 0x0000000133031824 */ /* 0x100fe400078e0207 */
[----:B------:R-:W-:Y:S01]  /*b440*/  @P1 IMAD.IADD R0, R122, 0x1, R7 ;  /* 0x000000017a001824 */ /* 0x000fe200078e0207 */
[----:B------:R-:W-:Y:S06]  /*b450*/  @P0 BRA `(.L_x_156) ;  /* 0x00000000000c0947 */ /* 0x000fec0003800000 */
[----:B------:R-:W-:Y:S04]  /*b460*/  SHF.L.U32 R7, R121, 0x1f, RZ ;  /* 0x0000001f79077819 */ /* 0x000fe800000006ff */
[----:B------:R-:W1:Y:S02]  /*b470*/  SYNCS.PHASECHK.TRANS64.TRYWAIT P0, [R40+URZ+0x40], R7 ;  /* 0x00004007280075a7 */ /* 0x000e6400080011ff */
[----:B-1----:R-:W-:Y:S05]  /*b480*/  @!P0 BRA `(.L_x_157) ;  /* 0x0000003800b88947 */ /* 0x002fea0003800000 */
.L_x_156:
[----:B------:R-:W-:Y:S05]  /*b490*/  BSYNC B0 ;  /* 0x0000000000007941 */ /* 0x000fea0003800000 */
.L_x_155:
[----:B------:R-:W-:Y:S01]  /*b4a0*/  ISETP.NE.AND P0, PT, R119, RZ, PT ;  /* 0x000000ff7700720c */ /* 0x000fe20003f05270 */
[----:B------:R-:W-:Y:S11]  /*b4b0*/  VIADD R118, R118, 0x1 ;  /* 0x0000000176767836 */ /* 0x000ff60000000000 */
[----:B------:R-:W-:Y:S01]  /*b4c0*/  @!UPT UIADD3 URZ, UPT, UPT, URZ, URZ, URZ ;  /* 0x000000fffffff290 */ /* 0x000fe2000fffe0ff */
[----:B------:R-:W3:Y:S01]  /*b4d0*/  @P0 LDS.128 R80, [R2+UR43+0x400] ;  /* 0x0004002b02500984 */ /* 0x000ee20008000c00 */
[----:B-1----:R-:W-:Y:S02]  /*b4e0*/  @P0 IMAD.IADD R7, R120, 0x1, R3 ;  /* 0x0000000178070824 */ /* 0x002fe400078e0203 */
[C---:B------:R-:W-:Y:S01]  /*b4f0*/  @P0 IMAD.IADD R4, R122.reuse, 0x1, R5 ;  /* 0x000000017a040824 */ /* 0x040fe200078e0205 */
[----:B------:R1:W4:Y:S01]  /*b500*/  @P0 LDS.128 R76, [R0+0x400] ;  /* 0x00040000004c0984 */ /* 0x0003220000000c00 */
        /* <DEDUP_REMOVED lines=12> */
.L_x_154:
[----:B------:R-:W-:Y:S05]  /*b5d0*/  BSYNC B1 ;  /* 0x0000000000017941 */ /* 0x000fea0003800000 */
.L_x_153:
[----:B------:R-:W-:Y:S05]  /*b5e0*/  VIADD R0, R39, 0xa0 ;  /* 0x000000a027007836 */ /* 0x000fea0000000000 */
[----:B------:R-:W-:Y:S04]  /*b5f0*/  SHF.R.U32.HI R0, RZ, 0x15, R0 ;  /* 0x00000015ff007819 */ /* 0x000fe80000011600 */
[----:B------:R-:W-:Y:S11]  /*b600*/  LOP3.LUT P0, RZ, R0, 0x3, R91, 0x48, !PT ;  /* 0x0000000300ff7812 */ /* 0x000ff6000780485b */
[----:B------:R-:W-:Y:S02]  /*b610*/  @!UPT UIADD3 URZ, UPT, UPT, URZ, URZ, URZ ;  /* 0x000000fffffff290 */ /* 0x000fe4000fffe0ff */
[----:B------:R-:W-:Y:S05]  /*b620*/  @!P0 BRA `(.L_x_158) ;  /* 0x0000000000408947 */ /* 0x000fea0003800000 */
[----:B------:R-:W1:Y:S01]  /*b630*/  LDCU.64 UR8, c[0x4][0x70] ;  /* 0x01000e00ff0877ac */ /* 0x000e620008000a00 */
[----:B--2---:R-:W-:Y:S01]  /*b640*/  MOV R3, 0x0 ;  /* 0x0000000000037802 */ /* 0x004fe20000000f00 */
[----:B------:R-:W-:Y:S02]  /*b650*/  HFMA2 R12, -RZ, RZ, 0, 5.9604644775390625e-08 ;  /* 0x00000001ff0c7431 */ /* 0x000fe400000001ff */
[----:B------:R-:W-:Y:S02]  /*b660*/  IMAD.MOV.U32 R8, RZ, RZ, 0x192 ;  /* 0x00000192ff087424 */ /* 0x000fe400078e00ff */
[----:B------:R-:W-:Y:S01]  /*b670*/  IMAD.MOV.U32 R13, RZ, RZ, RZ ;  /* 0x000000ffff0d7224 */ /* 0x000fe200078e00ff */
[----:B------:R-:W2:Y:S01]  /*b680*/  LDCU.64 UR6, c[0x4][0x78] ;  /* 0x01000f00ff0677ac */ /* 0x000ea20008000a00 */
[----:B------:R-:W3:Y:S01]  /*b690*/  LDC.64 R2, c[0x4][R3] ;  /* 0x0100000003027b82 */ /* 0x000ee20000000a00 */
[----:B------:R-:W5:Y:S01]  /*b6a0*/  LDCU.64 UR4, c[0x4][0x10] ;  /* 0x01000200ff0477ac */ /* 0x000f620008000a00 */
[----:B-1----:R-:W-:Y:S01]  /*b6b0*/  MOV R5, UR9 ;  /* 0x0000000900057c02 */ /* 0x002fe20008000f00 */
[----:B------:R-:W-:Y:S01]  /*b6c0*/  IMAD.U32 R4, RZ, RZ, UR8 ;  /* 0x00000008ff047e24 */ /* 0x000fe2000f8e00ff */
[----:B--2---:R-:W-:Y:S01]  /*b6d0*/  MOV R7, UR7 ;  /* 0x0000000700077c02 */ /* 0x004fe20008000f00 */
[----:B------:R-:W-:Y:S01]  /*b6e0*/  IMAD.U32 R6, RZ, RZ, UR6 ;  /* 0x00000006ff067e24 */ /* 0x000fe2000f8e00ff */
[----:B-----5:R-:W-:Y:S01]  /*b6f0*/  MOV R11, UR5 ;  /* 0x00000005000b7c02 */ /* 0x020fe20008000f00 */
[----:B------:R-:W-:Y:S02]  /*b700*/  IMAD.U32 R10, RZ, RZ, UR4 ;  /* 0x00000004ff0a7e24 */ /* 0x000fe4000f8e00ff */
[----:B------:R-:W-:Y:S07]  /*b710*/  LEPC R20, `(.L_x_158) ;  /* 0x000000001014794e */ /* 0x000fee0000000000 */
[----:B---34-:R-:W-:Y:S05]  /*b720*/  CALL.ABS.NOINC R2 ;  /* 0x0000000002007343 */ /* 0x018fea0003c00000 */
.L_x_158:
[----:B------:R-:W-:Y:S01]  /*b730*/  ISETP.NE.AND P6, PT, R112, RZ, PT ;  /* 0x000000ff7000720c */ /* 0x000fe20003fc5270 */
[----:B------:R-:W-:Y:S05]  /*b740*/  WARPSYNC.ALL ;  /* 0x0000000000007948 */ /* 0x000fea0003800000 */
[----:B------:R-:W-:Y:S01]  /*b750*/  R2UR UR4, R39 ;  /* 0x00000000270472ca */ /* 0x000fe200000e0000 */
[----:B--2---:R-:W-:Y:S01]  /*b760*/  IMAD.U32 R3, RZ, RZ, UR46 ;  /* 0x0000002eff037e24 */ /* 0x004fe2000f8e00ff */
[----:B---3--:R-:W-:Y:S01]  /*b770*/  LOP3.LUT R40, R80, 0xffffe000, RZ, 0xc0, !PT ;  /* 0xffffe00050287812 */ /* 0x008fe200078ec0ff */
[----:B------:R-:W-:Y:S01]  /*b780*/  IMAD.U32 R46, RZ, RZ, UR52 ;  /* 0x00000034ff2e7e24 */ /* 0x000fe2000f8e00ff */
[----:B----4-:R-:W-:Y:S01]  /*b790*/  LOP3.LUT R44, R77, 0xffffe000, RZ, 0xc0, !PT ;  /* 0xffffe0004d2c7812 */ /* 0x010fe200078ec0ff */
[----:B------:R-:W-:Y:S01]  /*b7a0*/  BSSY.RECONVERGENT B0, `(.L_x_159) ;  /* 0x000009f000007945 */ /* 0x000fe20003800200 */
[----:B------:R-:W-:Y:S02]  /*b7b0*/  ISETP.NE.AND P0, PT, R107, RZ, PT ;  /* 0x000000ff6b00720c */ /* 0x000fe40003f05270 */
[----:B------:R-:W-:Y:S05]  /*b7c0*/  @P6 LEA R3, R3, UR43, 0x3 ;  /* 0x0000002b03036c11 */ /* 0x000fea000f8e18ff */
[----:B------:R-:W1:Y:S01]  /*b7d0*/  LDTM.x32 R4, tmem[UR4+0xa0] ;  /* 0x0000a004000479ee */ /* 0x000e6200082c0000 */
[----:B------:R-:W-:Y:S05]  /*b7e0*/  @P6 VIADD R3, R3, 0x60 ;  /* 0x0000006003036836 */ /* 0x000fea0000000000 */
[----:B------:R-:W-:Y:S01]  /*b7f0*/  @P6 PRMT R46, R46, 0x654, R3 ;  /* 0x000006542e2e6816 */ /* 0x000fe20000000003 */
[C---:B-1----:R-:W-:Y:S01]  /*b800*/  FMUL R0, R38.reuse, R4 ;  /* 0x0000000426007220 */ /* 0x042fe20000400000 */
[C---:B------:R-:W-:Y:S01]  /*b810*/  FMUL R3, R38.reuse, R6 ;  /* 0x0000000626037220 */ /* 0x040fe20000400000 */
        /* <DEDUP_REMOVED lines=9> */
[----:B------:R-:W-:Y:S01]  /*b8b0*/  FFMA R40, R45, R40, R0 ;  /* 0x000000282d287223 */ /* 0x000fe20000000000 */
[----:B------:R-:W-:Y:S01]  /*b8c0*/  LOP3.LUT R0, R81, 0xffffe000, RZ, 0xc0, !PT ;  /* 0xffffe00051007812 */ /* 0x000fe200078ec0ff */
[C---:B------:R-:W-:Y:S01]  /*b8d0*/  FMUL R2, R38.reuse, R5 ;  /* 0x0000000526027220 */ /* 0x040fe20000400000 */
[C---:B------:R-:W-:Y:S01]  /*b8e0*/  FMUL R22, R38.reuse, R26 ;  /* 0x0000001a26167220 */ /* 0x040fe20000400000 */
[C---:B------:R-:W-:Y:S01]  /*b8f0*/  FMUL R24, R38.reuse, R28 ;  /* 0x0000001c26187220 */ /* 0x040fe20000400000 */
[----:B------:R-:W-:Y:S01]  /*b900*/  F2FP.TF32.F32.PACK_B R40, R40 ;  /* 0x00000028ff28723e */ /* 0x000fe200024050ff */
[C---:B------:R-:W-:Y:S01]  /*b910*/  FMUL R5, R38.reuse, R9 ;  /* 0x0000000926057220 */ /* 0x040fe20000400000 */
[C---:B------:R-:W-:Y:S01]  /*b920*/  FMUL R26, R38.reuse, R30 ;  /* 0x0000001e261a7220 */ /* 0x040fe20000400000 */
[----:B------:R-:W-:Y:S01]  /*b930*/  FMUL R28, R38, R32 ;  /* 0x00000020261c7220 */ /* 0x000fe20000400000 */
[----:B------:R-:W-:Y:S01]  /*b940*/  LOP3.LUT R32, R82, 0xffffe000, RZ, 0xc0, !PT ;  /* 0xffffe00052207812 */ /* 0x000fe200078ec0ff */
[C---:B------:R-:W-:Y:S01]  /*b950*/  FMUL R9, R38.reuse, R13 ;  /* 0x0000000d26097220 */ /* 0x040fe20000400000 */
[C---:B------:R-:W-:Y:S01]  /*b960*/  FMUL R30, R38.reuse, R34 ;  /* 0x00000022261e7220 */ /* 0x040fe20000400000 */
[----:B------:R-:W-:Y:S01]  /*b970*/  LOP3.LUT R34, R83, 0xffffe000, RZ, 0xc0, !PT ;  /* 0xffffe00053227812 */ /* 0x000fe200078ec0ff */
[C---:B------:R-:W-:Y:S01]  /*b980*/  FMUL R13, R38.reuse, R17 ;  /* 0x00000011260d7220 */ /* 0x040fe20000400000 */
[C---:B------:R-:W-:Y:S01]  /*b990*/  FMUL R7, R38.reuse, R7 ;  /* 0x0000000726077220 */ /* 0x040fe20000400000 */
[C---:B------:R-:W-:Y:S01]  /*b9a0*/  FMUL R17, R38.reuse, R21 ;  /* 0x0000001526117220 */ /* 0x040fe20000400000 */
[----:B------:R-:W-:Y:S01]  /*b9b0*/  FMUL R21, R38, R25 ;  /* 0x0000001926157220 */ /* 0x000fe20000400000 */
[----:B------:R-:W-:Y:S01]  /*b9c0*/  FFMA R41, R45, R0, R2 ;  /* 0x000000002d297223 */ /* 0x000fe20000000002 */
[----:B------:R-:W-:Y:S01]  /*b9d0*/  LOP3.LUT R0, R78, 0xffffe000, RZ, 0xc0, !PT ;  /* 0xffffe0004e007812 */ /* 0x000fe200078ec0ff */
[C---:B------:R-:W-:Y:S01]  /*b9e0*/  FMUL R25, R38.reuse, R29 ;  /* 0x0000001d26197220 */ /* 0x040fe20000400000 */
[----:B------:R-:W-:Y:S01]  /*b9f0*/  LOP3.LUT R2, R79, 0xffffe000, RZ, 0xc0, !PT ;  /* 0xffffe0004f027812 */ /* 0x000fe200078ec0ff */
[C---:B------:R-:W-:Y:S01]  /*ba00*/  FFMA R42, R45.reuse, R32, R3 ;  /* 0x000000202d2a7223 */ /* 0x040fe20000000003 */
[----:B------:R-:W-:Y:S01]  /*ba10*/  F2FP.TF32.F32.PACK_B R41, R41 ;  /* 0x00000029ff29723e */ /* 0x000fe200024050ff */
[----:B------:R-:W-:Y:S01]  /*ba20*/  FMUL R29, R38, R33 ;  /* 0x00000021261d7220 */ /* 0x000fe20000400000 */
[----:B------:R-:W-:Y:S01]  /*ba30*/  LOP3.LUT R33, R76, 0xffffe000, RZ, 0xc0, !PT ;  /* 0xffffe0004c217812 */ /* 0x000fe200078ec0ff */
[C---:B------:R-:W-:Y:S01]  /*ba40*/  FFMA R43, R45.reuse, R34, R7 ;  /* 0x000000222d2b7223 */ /* 0x040fe20000000007 */
[----:B------:R-:W-:Y:S01]  /*ba50*/  F2FP.TF32.F32.PACK_B R42, R42 ;  /* 0x0000002aff2a723e */ /* 0x000fe200024050ff */
[----:B------:R-:W-:Y:S01]  /*ba60*/  FMUL R11, R38, R11 ;  /* 0x0000000b260b7220 */ /* 0x000fe20000400000 */
[----:B------:R-:W-:Y:S01]  /*ba70*/  LOP3.LUT R3, R72, 0xffffe000, RZ, 0xc0, !PT ;  /* 0xffffe00048037812 */ /* 0x000fe200078ec0ff */
[C---:B------:R-:W-:Y:S01]  /*ba80*/  FFMA R4, R45.reuse, R33, R4 ;  /* 0x000000212d047223 */ /* 0x040fe20000000004 */
[----:B------:R-:W-:Y:S01]  /*ba90*/  F2FP.TF32.F32.PACK_B R43, R43 ;  /* 0x0000002bff2b723e */ /* 0x000fe200024050ff */
[----:B------:R-:W-:Y:S01]  /*baa0*/  FFMA R5, R45, R44, R5 ;  /* 0x0000002c2d057223 */ /* 0x000fe20000000005 */
[----:B------:R-:W-:Y:S01]  /*bab0*/  LOP3.LUT R32, R73, 0xffffe000, RZ, 0xc0, !PT ;  /* 0xffffe00049207812 */ /* 0x000fe200078ec0ff */
[C---:B------:R-:W-:Y:S01]  /*bac0*/  FFMA R6, R45.reuse, R0, R6 ;  /* 0x000000002d067223 */ /* 0x040fe20000000006 */
[----:B------:R-:W-:Y:S01]  /*bad0*/  F2FP.TF32.F32.PACK_B R4, R4 ;  /* 0x00000004ff04723e */ /* 0x000fe200024050ff */
[C---:B------:R-:W-:Y:S01]  /*bae0*/  FFMA R7, R45.reuse, R2, R11 ;  /* 0x000000022d077223 */ /* 0x040fe2000000000b */
[----:B------:R-:W-:Y:S01]  /*baf0*/  F2FP.TF32.F32.PACK_B R5, R5 ;  /* 0x00000005ff05723e */ /* 0x000fe200024050ff */
[----:B------:R-:W-:Y:S01]  /*bb00*/  STS.128 [R115+UR43+0x4400], R40 ;  /* 0x0044002873007988 */ /* 0x000fe20008000c2b */
[----:B------:R-:W-:Y:S01]  /*bb10*/  F2FP.TF32.F32.PACK_B R6, R6 ;  /* 0x00000006ff06723e */ /* 0x000fe200024050ff */
[C---:B------:R-:W-:Y:S01]  /*bb20*/  FFMA R8, R45.reuse, R3, R8 ;  /* 0x000000032d087223 */ /* 0x040fe20000000008 */
[----:B------:R-:W-:Y:S01]  /*bb30*/  F2FP.TF32.F32.PACK_B R7, R7 ;  /* 0x00000007ff07723e */ /* 0x000fe200024050ff */
[----:B------:R-:W-:Y:S01]  /*bb40*/  FFMA R9, R45, R32, R9 ;  /* 0x000000202d097223 */ /* 0x000fe20000000009 */
[----:B------:R-:W-:Y:S01]  /*bb50*/  LOP3.LUT R33, R74, 0xffffe000, RZ, 0xc0, !PT ;  /* 0xffffe0004a217812 */ /* 0x000fe200078ec0ff */
[----:B------:R-:W-:Y:S01]  /*bb60*/  FMUL R15, R38, R15 ;  /* 0x0000000f260f7220 */ /* 0x000fe20000400000 */
[----:B------:R-:W-:Y:S01]  /*bb70*/  LOP3.LUT R0, R75, 0xffffe000, RZ, 0xc0, !PT ;  /* 0xffffe0004b007812 */ /* 0x000fe200078ec0ff */
[----:B------:R1:W-:Y:S01]  /*bb80*/  STS.128 [R114+0x4400], R4 ;  /* 0x0044000472007388 */ /* 0x0003e20000000c00 */
[----:B------:R-:W-:Y:S01]  /*bb90*/  LOP3.LUT R3, R52, 0xffffe000, RZ, 0xc0, !PT ;  /* 0xffffe00034037812 */ /* 0x000fe200078ec0ff */
[----:B------:R-:W-:Y:S01]  /*bba0*/  FFMA R10, R45, R33, R10 ;  /* 0x000000212d0a7223 */ /* 0x000fe2000000000a */
[----:B------:R-:W-:Y:S01]  /*bbb0*/  LOP3.LUT R2, R53, 0xffffe000, RZ, 0xc0, !PT ;  /* 0xffffe00035027812 */ /* 0x000fe200078ec0ff */
[C---:B------:R-:W-:Y:S01]  /*bbc0*/  FFMA R11, R45.reuse, R0, R15 ;  /* 0x000000002d0b7223 */ /* 0x040fe2000000000f */
[----:B------:R-:W-:Y:S01]  /*bbd0*/  LOP3.LUT R33, R54, 0xffffe000, RZ, 0xc0, !PT ;  /* 0xffffe00036217812 */ /* 0x000fe200078ec0ff */
[----:B------:R-:W-:Y:S01]  /*bbe0*/  FFMA R12, R45, R3, R12 ;  /* 0x000000032d0c7223 */ /* 0x000fe2000000000c */
[----:B------:R-:W-:Y:S01]  /*bbf0*/  LOP3.LUT R32, R55, 0xffffe000, RZ, 0xc0, !PT ;  /* 0xffffe00037207812 */ /* 0x000fe200078ec0ff */
[C---:B------:R-:W-:Y:S01]  /*bc00*/  FFMA R13, R45.reuse, R2, R13 ;  /* 0x000000022d0d7223 */ /* 0x040fe2000000000d */
[----:B------:R-:W-:Y:S01]  /*bc10*/  LOP3.LUT R0, R56, 0xffffe000, RZ, 0xc0, !PT ;  /* 0xffffe00038007812 */ /* 0x000fe200078ec0ff */
[C---:B------:R-:W-:Y:S01]  /*bc20*/  FMUL R19, R38.reuse, R19 ;  /* 0x0000001326137220 */ /* 0x040fe20000400000 */
[----:B------:R-:W-:Y:S01]  /*bc30*/  F2FP.TF32.F32.PACK_B R8, R8 ;  /* 0x00000008ff08723e */ /* 0x000fe200024050ff */
[C---:B------:R-:W-:Y:S01]  /*bc40*/  FFMA R14, R45.reuse, R33, R14 ;  /* 0x000000212d0e7223 */ /* 0x040fe2000000000e */
[----:B------:R-:W-:Y:S01]  /*bc50*/  F2FP.TF32.F32.PACK_B R9, R9 ;  /* 0x00000009ff09723e */ /* 0x000fe200024050ff */
[C---:B------:R-:W-:Y:S01]  /*bc60*/  FFMA R15, R45.reuse, R32, R19 ;  /* 0x000000202d0f7223 */ /* 0x040fe20000000013 */
[----:B------:R-:W-:Y:S01]  /*bc70*/  F2FP.TF32.F32.PACK_B R10, R10 ;  /* 0x0000000aff0a723e */ /* 0x000fe200024050ff */
[----:B------:R-:W-:Y:S01]  /*bc80*/  FFMA R16, R45, R0, R16 ;  /* 0x000000002d107223 */ /* 0x000fe20000000010 */
[----:B------:R-:W-:Y:S01]  /*bc90*/  F2FP.TF32.F32.PACK_B R11, R11 ;  /* 0x0000000bff0b723e */ /* 0x000fe200024050ff */
[C---:B------:R-:W-:Y:S01]  /*bca0*/  FMUL R23, R38.reuse, R23 ;  /* 0x0000001726177220 */ /* 0x040fe20000400000 */
[----:B------:R-:W-:Y:S01]  /*bcb0*/  LOP3.LUT R0, R57, 0xffffe000, RZ, 0xc0, !PT ;  /* 0xffffe00039007812 */ /* 0x000fe200078ec0ff */
[----:B------:R-:W-:Y:S01]  /*bcc0*/  FMUL R27, R38, R27 ;  /* 0x0000001b261b7220 */ /* 0x000fe20000400000 */
[----:B------:R-:W-:Y:S01]  /*bcd0*/  LOP3.LUT R3, R58, 0xffffe000, RZ, 0xc0, !PT ;  /* 0xffffe0003a037812 */ /* 0x000fe200078ec0ff */
[----:B------:R2:W-:Y:S01]  /*bce0*/  STS.128 [R113+0x4400], R8 ;  /* 0x0044000871007388 */ /* 0x0005e20000000c00 */
[----:B------:R-:W-:Y:S01]  /*bcf0*/  LOP3.LUT R2, R59, 0xffffe000, RZ, 0xc0, !PT ;  /* 0xffffe0003b027812 */ /* 0x000fe200078ec0ff */
[C---:B------:R-:W-:Y:S01]  /*bd00*/  FFMA R17, R45.reuse, R0, R17 ;  /* 0x000000002d117223 */ /* 0x040fe20000000011 */
[----:B------:R-:W-:Y:S01]  /*bd10*/  F2FP.TF32.F32.PACK_B R12, R12 ;  /* 0x0000000cff0c723e */ /* 0x000fe200024050ff */
[C---:B------:R-:W-:Y:S01]  /*bd20*/  FFMA R18, R45.reuse, R3, R18 ;  /* 0x000000032d127223 */ /* 0x040fe20000000012 */
[----:B------:R-:W-:Y:S01]  /*bd30*/  F2FP.TF32.F32.PACK_B R13, R13 ;  /* 0x0000000dff0d723e */ /* 0x000fe200024050ff */
[----:B------:R-:W-:Y:S01]  /*bd40*/  FFMA R19, R45, R2, R23 ;  /* 0x000000022d137223 */ /* 0x000fe20000000017 */
[----:B------:R-:W-:Y:S01]  /*bd50*/  F2FP.TF32.F32.PACK_B R14, R14 ;  /* 0x0000000eff0e723e */ /* 0x000fe200024050ff */
[C---:B------:R-:W-:Y:S01]  /*bd60*/  FMUL R31, R38.reuse, R31 ;  /* 0x0000001f261f7220 */ /* 0x040fe20000400000 */
[----:B------:R-:W-:Y:S01]  /*bd70*/  F2FP.TF32.F32.PACK_B R15, R15 ;  /* 0x0000000fff0f723e */ /* 0x000fe200024050ff */
[----:B------:R-:W-:Y:S01]  /*bd80*/  FMUL R35, R38, R35 ;  /* 0x0000002326237220 */ /* 0x000fe20000400000 */
[----:B------:R-:W-:Y:S02]  /*bd90*/  LOP3.LUT R33, R60, 0xffffe000, RZ, 0xc0, !PT ;  /* 0xffffe0003c217812 */ /* 0x000fe400078ec0ff */
[----:B------:R-:W-:Y:S01]  /*bda0*/  LOP3.LUT R32, R61, 0xffffe000, RZ, 0xc0, !PT ;  /* 0xffffe0003d207812 */ /* 0x000fe200078ec0ff */
[----:B------:R2:W-:Y:S01]  /*bdb0*/  STS.128 [R102+0x4400], R12 ;  /* 0x0044000c66007388 */ /* 0x0005e20000000c00 */
        /* <DEDUP_REMOVED lines=8> */
[----:B------:R-:W-:Y:S02]  /*be40*/  F2FP.TF32.F32.PACK_B R18, R18 ;  /* 0x00000012ff12723e */ /* 0x000fe400024050ff */
[----:B------:R-:W-:Y:S02]  /*be50*/  F2FP.TF32.F32.PACK_B R19, R19 ;  /* 0x00000013ff13723e */ /* 0x000fe400024050ff */
[----:B------:R-:W-:Y:S02]  /*be60*/  LOP3.LUT R3, R64, 0xffffe000, RZ, 0xc0, !PT ;  /* 0xffffe00040037812 */ /* 0x000fe400078ec0ff */
[----:B-1----:R-:W-:Y:S01]  /*be70*/  LOP3.LUT R4, R65, 0xffffe000, RZ, 0xc0, !PT ;  /* 0xffffe00041047812 */ /* 0x002fe200078ec0ff */
        /* <DEDUP_REMOVED lines=48> */
[----:B-1----:R-:W-:Y:S04]  /*c180*/  DEPBAR.LE SB0, 0x1 ;  /* 0x000080400000791a */ /* 0x002fe80000000000 */
.L_x_160:
[----:B------:R-:W-:Y:S05]  /*c190*/  BSYNC.RECONVERGENT B0 ;  /* 0x0000000000007941 */ /* 0x000fea0003800200 */
.L_x_159:
        /* <DEDUP_REMOVED lines=13> */
[----:B------:R-:W-:Y:S04]  /*c270*/  @P1 IADD3 R7, PT, PT, R4, UR43, RZ ;  /* 0x0000002b04071c10 */ /* 0x000fe8000fffe0ff */
[----:B------:R-:W-:Y:S01]  /*c280*/  @P1 IADD3 R5, PT, PT, R120, R7, RZ ;  /* 0x0000000778051210 */ /* 0x000fe20007ffe0ff */
[--C-:B------:R-:W-:Y:S02]  /*c290*/  @P1 IMAD.IADD R3, R51, 0x1, R7.reuse ;  /* 0x0000000133031824 */ /* 0x100fe400078e0207 */
[----:B------:R-:W-:Y:S01]  /*c2a0*/  @P1 IMAD.IADD R2, R122, 0x1, R7 ;  /* 0x000000017a021824 */ /* 0x000fe200078e0207 */
[----:B------:R-:W-:Y:S06]  /*c2b0*/  @P0 BRA `(.L_x_164) ;  /* 0x00000000000c0947 */ /* 0x000fec0003800000 */
[----:B------:R-:W-:Y:S04]  /*c2c0*/  SHF.L.U32 R7, R121, 0x1f, RZ ;  /* 0x0000001f79077819 */ /* 0x000fe800000006ff */
[----:B------:R-:W1:Y:S02]  /*c2d0*/  SYNCS.PHASECHK.TRANS64.TRYWAIT P0, [R0+URZ+0x40], R7 ;  /* 0x00004007000075a7 */ /* 0x000e6400080011ff */
[----:B-1----:R-:W-:Y:S05]  /*c2e0*/  @!P0 BRA `(.L_x_165) ;  /* 0x0000002c00348947 */ /* 0x002fea0003800000 */
.L_x_164:
[----:B------:R-:W-:Y:S05]  /*c2f0*/  BSYNC B0 ;  /* 0x0000000000007941 */ /* 0x000fea0003800000 */
.L_x_163:
        /* <DEDUP_REMOVED lines=8> */
[----:B--2---:R-:W-:Y:S01]  /*c380*/  @P0 IMAD.IADD R8, R122, 0x1, R7 ;  /* 0x000000017a080824 */ /* 0x004fe200078e0207 */
        /* <DEDUP_REMOVED lines=10> */
.L_x_162:
[----:B------:R-:W-:Y:S05]  /*c430*/  BSYNC B1 ;  /* 0x0000000000017941 */ /* 0x000fea0003800000 */
.L_x_161:
[----:B--2---:R-:W-:Y:S05]  /*c440*/  VIADD R0, R39, 0xc0 ;  /* 0x000000c027007836 */ /* 0x004fea0000000000 */
[----:B------:R-:W-:Y:S04]  /*c450*/  SHF.R.U32.HI R0, RZ, 0x15, R0 ;  /* 0x00000015ff007819 */ /* 0x000fe80000011600 */
[----:B------:R-:W-:Y:S11]  /*c460*/  LOP3.LUT P0, RZ, R0, 0x3, R91, 0x48, !PT ;  /* 0x0000000300ff7812 */ /* 0x000ff6000780485b */
[----:B------:R-:W-:Y:S02]  /*c470*/  @!UPT UIADD3 URZ, UPT, UPT, URZ, URZ, URZ ;  /* 0x000000fffffff290 */ /* 0x000fe4000fffe0ff */
[----:B------:R-:W-:Y:S05]  /*c480*/  @!P0 BRA `(.L_x_166) ;  /* 0x0000000000408947 */ /* 0x000fea0003800000 */
[----:B------:R-:W1:Y:S01]  /*c490*/  LDCU.64 UR8, c[0x4][0x70] ;  /* 0x01000e00ff0877ac */ /* 0x000e620008000a00 */
[----:B------:R-:W-:Y:S01]  /*c4a0*/  MOV R3, 0x0 ;  /* 0x0000000000037802 */ /* 0x000fe20000000f00 */
        /* <DEDUP_REMOVED lines=14> */
.L_x_166:
[----:B------:R-:W-:Y:S01]  /*c590*/  ISETP.NE.AND P6, PT, R112, RZ, PT ;  /* 0x000000ff7000720c */ /* 0x000fe20003fc5270 */
[----:B------:R-:W-:Y:S05]  /*c5a0*/  WARPSYNC.ALL ;  /* 0x0000000000007948 */ /* 0x000fea0003800000 */
[----:B------:R-:W-:Y:S01]  /*c5b0*/  R2UR UR4, R39 ;  /* 0x00000000270472ca */ /* 0x000fe200000e0000 */
[----:B------:R-:W-:Y:S01]  /*c5c0*/  IMAD.U32 R3, RZ, RZ, UR44 ;  /* 0x0000002cff037e24 */ /* 0x000fe2000f8e00ff */
        /* <DEDUP_REMOVED lines=162> */
.L_x_168:
[----:B------:R-:W-:Y:S05]  /*cff0*/  BSYNC.RECONVERGENT B0 ;  /* 0x0000000000007941 */ /* 0x000fea0003800200 */
.L_x_167:
        /* <DEDUP_REMOVED lines=21> */
.L_x_172:
[----:B------:R-:W-:Y:S05]  /*d150*/  BSYNC B0 ;  /* 0x0000000000007941 */ /* 0x000fea0003800000 */
.L_x_171:
[----:B------:R-:W-:Y:S11]  /*d160*/  ISETP.NE.AND P0, PT, R119, RZ, PT ;  /* 0x000000ff7700720c */ /* 0x000ff60003f05270 */
[----:B------:R-:W-:Y:S02]  /*d170*/  @!UPT UIADD3 URZ, UPT, UPT, URZ, URZ, URZ ;  /* 0x000000fffffff290 */ /* 0x000fe4000fffe0ff */
[----:B------:R3:W4:Y:S01]  /*d180*/  @P0 LDS.128 R80, [R118+UR43+0x400] ;  /* 0x0004002b76500984 */ /* 0x0007220008000c00 */
[----:B------:R-:W-:Y:S01]  /*d190*/  @P0 IMAD.IADD R7, R120, 0x1, R51 ;  /* 0x0000000178070824 */ /* 0x000fe200078e0233 */
[C---:B------:R-:W-:Y:S01]  /*d1a0*/  @P0 IADD3 R2, PT, PT, R122.reuse, R51, RZ ;  /* 0x000000337a020210 */ /* 0x040fe20007ffe0ff */
[C---:B-1----:R-:W-:Y:S01]  /*d1b0*/  @P0 IMAD.IADD R0, R122.reuse, 0x1, R5 ;  /* 0x000000017a000824 */ /* 0x042fe200078e0205 */
[----:B------:R3:W1:Y:S02]  /*d1c0*/  @P0 LDS.128 R76, [R3+0x400] ;  /* 0x00040000034c0984 */ /* 0x0006640000000c00 */
[----:B------:R-:W-:Y:S02]  /*d1d0*/  @P0 IADD3 R122, PT, PT, R122, R7, RZ ;  /* 0x000000077a7a0210 */ /* 0x000fe40007ffe0ff */
[----:B------:R3:W1:Y:S04]  /*d1e0*/  @P0 LDS.128 R72, [R5+0x400] ;  /* 0x0004000005480984 */ /* 0x0006680000000c00 */
[----:B------:R3:W1:Y:S04]  /*d1f0*/  @P0 LDS.128 R52, [R0+0x400] ;  /* 0x0004000000340984 */ /* 0x0006680000000c00 */
[----:B------:R3:W1:Y:S04]  /*d200*/  @P0 LDS.128 R56, [R51+0x400] ;  /* 0x0004000033380984 */ /* 0x0006680000000c00 */
[----:B------:R3:W1:Y:S04]  /*d210*/  @P0 LDS.128 R60, [R2+0x400] ;  /* 0x00040000023c0984 */ /* 0x0006680000000c00 */
[----:B------:R3:W1:Y:S04]  /*d220*/  @P0 LDS.128 R64, [R7+0x400] ;  /* 0x0004000007400984 */ /* 0x0006680000000c00 */
[----:B------:R3:W1:Y:S02]  /*d230*/  @P0 LDS.128 R68, [R122+0x400] ;  /* 0x000400007a440984 */ /* 0x0006640000000c00 */
.L_x_170:
[----:B------:R-:W-:Y:S05]  /*d240*/  BSYNC B1 ;  /* 0x0000000000017941 */ /* 0x000fea0003800000 */
.L_x_169:
[----:B---3--:R-:W-:Y:S05]  /*d250*/  VIADD R0, R39, 0xe0 ;  /* 0x000000e027007836 */ /* 0x008fea0000000000 */
[----:B------:R-:W-:Y:S04]  /*d260*/  SHF.R.U32.HI R0, RZ, 0x15, R0 ;  /* 0x00000015ff007819 */ /* 0x000fe80000011600 */
[----:B------:R-:W-:Y:S11]  /*d270*/  LOP3.LUT P0, RZ, R0, 0x3, R91, 0x48, !PT ;  /* 0x0000000300ff7812 */ /* 0x000ff6000780485b */
[----:B------:R-:W-:Y:S02]  /*d280*/  @!UPT UIADD3 URZ, UPT, UPT, URZ, URZ, URZ ;  /* 0x000000fffffff290 */ /* 0x000fe4000fffe0ff */
[----:B------:R-:W-:Y:S05]  /*d290*/  @!P0 BRA `(.L_x_174) ;  /* 0x0000000000408947 */ /* 0x000fea0003800000 */
[----:B------:R-:W3:Y:S01]  /*d2a0*/  LDCU.64 UR8, c[0x4][0x70] ;  /* 0x01000e00ff0877ac */ /* 0x000ee20008000a00 */
[----:B------:R-:W-:Y:S01]  /*d2b0*/  MOV R3, 0x0 ;  /* 0x0000000000037802 */ /* 0x000fe20000000f00 */
[----:B--2---:R-:W-:Y:S02]  /*d2c0*/  HFMA2 R12, -RZ, RZ, 0, 5.9604644775390625e-08 ;  /* 0x00000001ff0c7431 */ /* 0x004fe400000001ff */
[----:B------:R-:W-:Y:S02]  /*d2d0*/  IMAD.MOV.U32 R8, RZ, RZ, 0x192 ;  /* 0x00000192ff087424 */ /* 0x000fe400078e00ff */
[----:B------:R-:W-:Y:S01]  /*d2e0*/  IMAD.MOV.U32 R13, RZ, RZ, RZ ;  /* 0x000000ffff0d7224 */ /* 0x000fe200078e00ff */
[----:B------:R-:W2:Y:S01]  /*d2f0*/  LDCU.64 UR6, c[0x4][0x78] ;  /* 0x01000f00ff0677ac */ /* 0x000ea20008000a00 */
[----:B------:R-:W1:Y:S01]  /*d300*/  LDC.64 R2, c[0x4][R3] ;  /* 0x0100000003027b82 */ /* 0x000e620000000a00 */
[----:B------:R-:W5:Y:S01]  /*d310*/  LDCU.64 UR4, c[0x4][0x10] ;  /* 0x01000200ff0477ac */ /* 0x000f620008000a00 */
[----:B---3--:R-:W-:Y:S01]  /*d320*/  MOV R5, UR9 ;  /* 0x0000000900057c02 */ /* 0x008fe20008000f00 */
[----:B------:R-:W-:Y:S01]  /*d330*/  IMAD.U32 R4, RZ, RZ, UR8 ;  /* 0x00000008ff047e24 */ /* 0x000fe2000f8e00ff */
[----:B--2---:R-:W-:Y:S01]  /*d340*/  MOV R7, UR7 ;  /* 0x0000000700077c02 */ /* 0x004fe20008000f00 */
[----:B------:R-:W-:Y:S01]  /*d350*/  IMAD.U32 R6, RZ, RZ, UR6 ;  /* 0x00000006ff067e24 */ /* 0x000fe2000f8e00ff */
[----:B-----5:R-:W-:Y:S01]  /*d360*/  MOV R11, UR5 ;  /* 0x00000005000b7c02 */ /* 0x020fe20008000f00 */
[----:B------:R-:W-:Y:S02]  /*d370*/  IMAD.U32 R10, RZ, RZ, UR4 ;  /* 0x00000004ff0a7e24 */ /* 0x000fe4000f8e00ff */
[----:B------:R-:W-:Y:S07]  /*d380*/  LEPC R20, `(.L_x_174) ;  /* 0x000000001014794e */ /* 0x000fee0000000000 */
[----:B-1--4-:R-:W-:Y:S05]  /*d390*/  CALL.ABS.NOINC R2 ;  /* 0x0000000002007343 */ /* 0x012fea0003c00000 */
.L_x_174:
[----:B------:R-:W-:Y:S01]  /*d3a0*/  ISETP.NE.AND P0, PT, R107, RZ, PT ;  /* 0x000000ff6b00720c */ /* 0x000fe20003f05270 */
[----:B------:R-:W-:Y:S05]  /*d3b0*/  WARPSYNC.ALL ;  /* 0x0000000000007948 */ /* 0x000fea0003800000 */
[----:B------:R-:W-:Y:S01]  /*d3c0*/  R2UR UR4, R39 ;  /* 0x00000000270472ca */ /* 0x000fe200000e0000 */
[----:B------:R-:W-:Y:S01]  /*d3d0*/  VIADD R116, R116, 0xc0 ;  /* 0x000000c074747836 */ /* 0x000fe20000000000 */
[----:B----4-:R-:W-:Y:S01]  /*d3e0*/  LOP3.LUT R0, R80, 0xffffe000, RZ, 0xc0, !PT ;  /* 0xffffe00050007812 */ /* 0x010fe200078ec0ff */
[----:B------:R-:W-:Y:S01]  /*d3f0*/  BSSY.RECONVERGENT B0, `(.L_x_175) ;  /* 0x000009d000007945 */ /* 0x000fe20003800200 */
[----:B------:R-:W-:Y:S02]  /*d400*/  LOP3.LUT R2, R81, 0xffffe000, RZ, 0xc0, !PT ;  /* 0xffffe00051027812 */ /* 0x000fe400078ec0ff */
[----:B------:R-:W-:Y:S02]  /*d410*/  LOP3.LUT R3, R82, 0xffffe000, RZ, 0xc0, !PT ;  /* 0xffffe00052037812 */ /* 0x000fe400078ec0ff */
[----:B------:R-:W-:Y:S02]  /*d420*/  LOP3.LUT R40, R83, 0xffffe000, RZ, 0xc0, !PT ;  /* 0xffffe00053287812 */ /* 0x000fe400078ec0ff */
[----:B-1----:R-:W-:Y:S02]  /*d430*/  LOP3.LUT R41, R76, 0xffffe000, RZ, 0xc0, !PT ;  /* 0xffffe0004c297812 */ /* 0x002fe400078ec0ff */
[----:B------:R-:W-:Y:S01]  /*d440*/  LOP3.LUT R42, R77, 0xffffe000, RZ, 0xc0, !PT ;  /* 0xffffe0004d2a7812 */ /* 0x000fe200078ec0ff */
[----:B--2---:R-:W1:Y:S01]  /*d450*/  LDTM.x32 R4, tmem[UR4+0xe0] ;  /* 0x0000e004000479ee */ /* 0x004e6200082c0000 */
[----:B------:R-:W-:Y:S01]  /*d460*/  LOP3.LUT R43, R78, 0xffffe000, RZ, 0xc0, !PT ;  /* 0xffffe0004e2b7812 */ /* 0x000fe200078ec0ff */
[----:B------:R-:W-:Y:S01]  /*d470*/  NOP ;  /* 0x0000000000007918 */ /* 0x000fe20000000000 */
[----:B------:R-:W-:Y:S02]  /*d480*/  LOP3.LUT R44, R79, 0xffffe000, RZ, 0xc0, !PT ;  /* 0xffffe0004f2c7812 */ /* 0x000fe400078ec0ff */
[----:B------:R-:W-:Y:S02]  /*d490*/  LOP3.LUT R116, R116, 0xfefffff8, RZ, 0xc0, !PT ;  /* 0xfefffff874747812 */ /* 0x000fe400078ec0ff */
[----:B------:R-:W-:Y:S02]  /*d4a0*/  LOP3.LUT R47, R72, 0xffffe000, RZ, 0xc0, !PT ;  /* 0xffffe000482f7812 */ /* 0x000fe400078ec0ff */
[----:B------:R-:W-:Y:S01]  /*d4b0*/  LOP3.LUT R46, R73, 0xffffe000, RZ, 0xc0, !PT ;  /* 0xffffe000492e7812 */ /* 0x000fe200078ec0ff */
[----:B-1----:R1:W-:Y:S01]  /*d4c0*/  SYNCS.ARRIVE.TRANS64.RED.A1T0 RZ, [R116+URZ], RZ ;  /* 0x000000ff74ff79a7 */ /* 0x0023e200081004ff */
[----:B------:R-:W-:Y:S02]  /*d4d0*/  LOP3.LUT R49, R74, 0xffffe000, RZ, 0xc0, !PT ;  /* 0xffffe0004a317812 */ /* 0x000fe400078ec0ff */
[----:B------:R-:W-:Y:S02]  /*d4e0*/  LOP3.LUT R48, R75, 0xffffe000, RZ, 0xc0, !PT ;  /* 0xffffe0004b307812 */ /* 0x000fe400078ec0ff */
[----:B------:R-:W-:Y:S02]  /*d4f0*/  LOP3.LUT R50, R52, 0xffffe000, RZ, 0xc0, !PT ;  /* 0xffffe00034327812 */ /* 0x000fe400078ec0ff */
[----:B------:R-:W-:Y:S02]  /*d500*/  LOP3.LUT R52, R53, 0xffffe000, RZ, 0xc0, !PT ;  /* 0xffffe00035347812 */ /* 0x000fe400078ec0ff */
[----:B------:R-:W-:Y:S02]  /*d510*/  LOP3.LUT R51, R54, 0xffffe000, RZ, 0xc0, !PT ;  /* 0xffffe00036337812 */ /* 0x000fe400078ec0ff */
[----:B------:R-:W-:Y:S02]  /*d520*/  LOP3.LUT R54, R55, 0xffffe000, RZ, 0xc0, !PT ;  /* 0xffffe00037367812 */ /* 0x000fe400078ec0ff */
[----:B------:R-:W-:Y:S01]  /*d530*/  LOP3.LUT R53, R56, 0xffffe000, RZ, 0xc0, !PT ;  /* 0xffffe00038357812 */ /* 0x000fe200078ec0ff */
[C---:B------:R-:W-:Y:S01]  /*d540*/  FMUL R4, R38.reuse, R4 ;  /* 0x0000000426047220 */ /* 0x040fe20000400000 */
[----:B------:R-:W-:Y:S01]  /*d550*/  LOP3.LUT R56, R57, 0xffffe000, RZ, 0xc0, !PT ;  /* 0xffffe00039387812 */ /* 0x000fe200078ec0ff */
[----:B------:R-:W-:Y:S01]  /*d560*/  FMUL R5, R38, R5 ;  /* 0x0000000526057220 */ /* 0x000fe20000400000 */
[----:B------:R-:W-:Y:S01]  /*d570*/  LOP3.LUT R55, R58, 0xffffe000, RZ, 0xc0, !PT ;  /* 0xffffe0003a377812 */ /* 0x000fe200078ec0ff */
[C---:B------:R-:W-:Y:S01]  /*d580*/  FMUL R6, R38.reuse, R6 ;  /* 0x0000000626067220 */ /* 0x040fe20000400000 */
[----:B------:R-:W-:Y:S01]  /*d590*/  LOP3.LUT R58, R59, 0xffffe000, RZ, 0xc0, !PT ;  /* 0xffffe0003b3a7812 */ /* 0x000fe200078ec0ff */
[----:B------:R-:W-:Y:S01]  /*d5a0*/  FMUL R7, R38, R7 ;  /* 0x0000000726077220 */ /* 0x000fe20000400000 */
[----:B------:R-:W-:Y:S01]  /*d5b0*/  LOP3.LUT R57, R60, 0xffffe000, RZ, 0xc0, !PT ;  /* 0xffffe0003c397812 */ /* 0x000fe200078ec0ff */
[----:B------:R-:W-:Y:S01]  /*d5c0*/  FFMA R4, R45, R0, R4 ;  /* 0x000000002d047223 */ /* 0x000fe20000000004 */
[----:B------:R-:W-:Y:S01]  /*d5d0*/  LOP3.LUT R60, R61, 0xffffe000, RZ, 0xc0, !PT ;  /* 0xffffe0003d3c7812 */ /* 0x000fe200078ec0ff */
[C---:B------:R-:W-:Y:S01]  /*d5e0*/  FFMA R5, R45.reuse, R2, R5 ;  /* 0x000000022d057223 */ /* 0x040fe20000000005 */
[----:B------:R-:W-:Y:S01]  /*d5f0*/  LOP3.LUT R59, R62, 0xffffe000, RZ, 0xc0, !PT ;  /* 0xffffe0003e3b7812 */ /* 0x000fe200078ec0ff */
[C---:B------:R-:W-:Y:S01]  /*d600*/  FFMA R6, R45.reuse, R3, R6 ;  /* 0x000000032d067223 */ /* 0x040fe20000000006 */
[----:B------:R-:W-:Y:S01]  /*d610*/  F2FP.TF32.F32.PACK_B R4, R4 ;  /* 0x00000004ff04723e */ /* 0x000fe200024050ff */
[C---:B------:R-:W-:Y:S01]  /*d620*/  FFMA R7, R45.reuse, R40, R7 ;  /* 0x000000282d077223 */ /* 0x040fe20000000007 */
[----:B------:R-:W-:Y:S01]  /*d630*/  F2FP.TF32.F32.PACK_B R5, R5 ;  /* 0x00000005ff05723e */ /* 0x000fe200024050ff */
[C---:B------:R-:W-:Y:S01]  /*d640*/  FMUL R8, R38.reuse, R8 ;  /* 0x0000000826087220 */ /* 0x040fe20000400000 */
[----:B------:R-:W-:Y:S01]  /*d650*/  F2FP.TF32.F32.PACK_B R6, R6 ;  /* 0x00000006ff06723e */ /* 0x000fe200024050ff */
[C---:B------:R-:W-:Y:S01]  /*d660*/  FMUL R9, R38.reuse, R9 ;  /* 0x0000000926097220 */ /* 0x040fe20000400000 */
[C---:B------:R-:W-:Y:S01]  /*d670*/  FMUL R10, R38.reuse, R10 ;  /* 0x0000000a260a7220 */ /* 0x040fe20000400000 */
[C---:B------:R-:W-:Y:S01]  /*d680*/  FMUL R11, R38.reuse, R11 ;  /* 0x0000000b260b7220 */ /* 0x040fe20000400000 */
[----:B------:R-:W-:Y:S01]  /*d690*/  F2FP.TF32.F32.PACK_B R7, R7 ;  /* 0x00000007ff07723e */ /* 0x000fe200024050ff */
[C---:B------:R-:W-:Y:S01]  /*d6a0*/  FFMA R8, R45.reuse, R41, R8 ;  /* 0x000000292d087223 */ /* 0x040fe20000000008 */
[C---:B------:R-:W-:Y:S01]  /*d6b0*/  FFMA R9, R45.reuse, R42, R9 ;  /* 0x0000002a2d097223 */ /* 0x040fe20000000009 */
[C---:B------:R-:W-:Y:S01]  /*d6c0*/  FFMA R10, R45.reuse, R43, R10 ;  /* 0x0000002b2d0a7223 */ /* 0x040fe2000000000a */
[C---:B------:R-:W-:Y:S01]  /*d6d0*/  FFMA R11, R45.reuse, R44, R11 ;  /* 0x0000002c2d0b7223 */ /* 0x040fe2000000000b */
[----:B------:R1:W-:Y:S01]  /*d6e0*/  STS.128 [R115+UR43+0xc400], R4 ;  /* 0x00c4000473007988 */ /* 0x0003e20008000c2b */
[----:B------:R-:W-:Y:S01]  /*d6f0*/  F2FP.TF32.F32.PACK_B R8, R8 ;  /* 0x00000008ff08723e */ /* 0x000fe200024050ff */
[C---:B------:R-:W-:Y:S01]  /*d700*/  FMUL R12, R38.reuse, R12 ;  /* 0x0000000c260c7220 */ /* 0x040fe20000400000 */
[----:B------:R-:W-:Y:S01]  /*d710*/  F2FP.TF32.F32.PACK_B R9, R9 ;  /* 0x00000009ff09723e */ /* 0x000fe200024050ff */
[C---:B------:R-:W-:Y:S01]  /*d720*/  FMUL R13, R38.reuse, R13 ;  /* 0x0000000d260d7220 */ /* 0x040fe20000400000 */
[----:B------:R-:W-:Y:S01]  /*d730*/  F2FP.TF32.F32.PACK_B R10, R10 ;  /* 0x0000000aff0a723e */ /* 0x000fe200024050ff */
[C---:B------:R-:W-:Y:S01]  /*d740*/  FMUL R14, R38.reuse, R14 ;  /* 0x0000000e260e7220 */ /* 0x040fe20000400000 */
[C---:B------:R-:W-:Y:S01]  /*d750*/  FMUL R15, R38.reuse, R15 ;  /* 0x0000000f260f7220 */ /* 0x040fe20000400000 */
[----:B------:R-:W-:Y:S01]  /*d760*/  F2FP.TF32.F32.PACK_B R11, R11 ;  /* 0x0000000bff0b723e */ /* 0x000fe200024050ff */
[C---:B------:R-:W-:Y:S01]  /*d770*/  FFMA R12, R45.reuse, R47, R12 ;  /* 0x0000002f2d0c7223 */ /* 0x040fe2000000000c */
[C---:B------:R-:W-:Y:S01]  /*d780*/  FFMA R13, R45.reuse, R46, R13 ;  /* 0x0000002e2d0d7223 */ /* 0x040fe2000000000d */
[C---:B------:R-:W-:Y:S01]  /*d790*/  FFMA R14, R45.reuse, R49, R14 ;  /* 0x000000312d0e7223 */ /* 0x040fe2000000000e */
[C---:B------:R-:W-:Y:S01]  /*d7a0*/  FFMA R15, R45.reuse, R48, R15 ;  /* 0x000000302d0f7223 */ /* 0x040fe2000000000f */
[----:B------:R1:W-:Y:S01]  /*d7b0*/  STS.128 [R114+0xc400], R8 ;  /* 0x00c4000872007388 */ /* 0x0003e20000000c00 */
        /* <DEDUP_REMOVED lines=24> */
[----:B------:R-:W-:Y:S01]  /*d940*/  FFMA R23, R45, R58, R23 ;  /* 0x0000003a2d177223 */ /* 0x000fe20000000017 */
[----:B------:R1:W-:Y:S01]  /*d950*/  STS.128 [R102+0xc400], R16 ;  /* 0x00c4001066007388 */ /* 0x0003e20000000c00 */
[----:B------:R-:W-:Y:S01]  /*d960*/  LOP3.LUT R62, R63, 0xffffe000, RZ, 0xc0, !PT ;  /* 0xffffe0003f3e7812 */ /* 0x000fe200078ec0ff */
[C---:B------:R-:W-:Y:S01]  /*d970*/  FMUL R24, R38.reuse, R24 ;  /* 0x0000001826187220 */ /* 0x040fe20000400000 */
[----:B------:R-:W-:Y:S01]  /*d980*/  F2FP.TF32.F32.PACK_B R20, R20 ;  /* 0x00000014ff14723e */ /* 0x000fe200024050ff */
[C---:B------:R-:W-:Y:S01]  /*d990*/  FMUL R25, R38.reuse, R25 ;  /* 0x0000001926197220 */ /* 0x040fe20000400000 */
[----:B------:R-:W-:Y:S01]  /*d9a0*/  F2FP.TF32.F32.PACK_B R21, R21 ;  /* 0x00000015ff15723e */ /* 0x000fe200024050ff */
[C---:B------:R-:W-:Y:S01]  /*d9b0*/  FMUL R26, R38.reuse, R26 ;  /* 0x0000001a261a7220 */ /* 0x040fe20000400000 */
[----:B------:R-:W-:Y:S01]  /*d9c0*/  FMUL R27, R38, R27 ;  /* 0x0000001b261b7220 */ /* 0x000fe20000400000 */
[----:B------:R-:W-:Y:S01]  /*d9d0*/  F2FP.TF32.F32.PACK_B R22, R22 ;  /* 0x00000016ff16723e */ /* 0x000fe200024050ff */
[C---:B------:R-:W-:Y:S01]  /*d9e0*/  FFMA R24, R45.reuse, R57, R24 ;  /* 0x000000392d187223 */ /* 0x040fe20000000018 */
[----:B------:R-:W-:Y:S01]  /*d9f0*/  F2FP.TF32.F32.PACK_B R23, R23 ;  /* 0x00000017ff17723e */ /* 0x000fe200024050ff */
[C---:B------:R-:W-:Y:S01]  /*da00*/  FFMA R25, R45.reuse, R60, R25 ;  /* 0x0000003c2d197223 */ /* 0x040fe20000000019 */
[C---:B------:R-:W-:Y:S01]  /*da10*/  FFMA R26, R45.reuse, R59, R26 ;  /* 0x0000003b2d1a7223 */ /* 0x040fe2000000001a */
[----:B------:R-:W-:Y:S01]  /*da20*/  FFMA R27, R45, R62, R27 ;  /* 0x0000003e2d1b7223 */ /* 0x000fe2000000001b */
[----:B------:R-:W-:Y:S01]  /*da30*/  LOP3.LUT R61, R64, 0xffffe000, RZ, 0xc0, !PT ;  /* 0xffffe000403d7812 */ /* 0x000fe200078ec0ff */
[----:B------:R1:W-:Y:S01]  /*da40*/  STS.128 [R101+0xc400], R20 ;  /* 0x00c4001465007388 */ /* 0x0003e20000000c00 */
[----:B------:R-:W-:Y:S01]  /*da50*/  LOP3.LUT R64, R65, 0xffffe000, RZ, 0xc0, !PT ;  /* 0xffffe00041407812 */ /* 0x000fe200078ec0ff */
[----:B------:R-:W-:Y:S01]  /*da60*/  FMUL R28, R38, R28 ;  /* 0x0000001c261c7220 */ /* 0x000fe20000400000 */
        /* <DEDUP_REMOVED lines=53> */
.L_x_176:
[----:B------:R-:W-:Y:S05]  /*ddc0*/  BSYNC.RECONVERGENT B0 ;  /* 0x0000000000007941 */ /* 0x000fea0003800200 */
.L_x_175:
[----:B------:R-:W-:Y:S01]  /*ddd0*/  BAR.SYNC.DEFER_BLOCKING 0x1, 0x80 ;  /* 0x0042000000007b1d */ /* 0x000fe20000010000 */
[----:B------:R-:W-:Y:S01]  /*dde0*/  UISETP.NE.AND UP0, UPT, UR53, -0x8, UPT ;  /* 0xfffffff83500788c */ /* 0x000fe2000bf05270 */
[----:B------:R-:W-:Y:S08]  /*ddf0*/  IADD3 R36, PT, PT, R36, 0x1, RZ ;  /* 0x0000000124247810 */ /* 0x000ff00007ffe0ff */
[----:B------:R-:W-:Y:S05]  /*de00*/  BRA.U !UP0, `(.L_x_177) ;  /* 0x0000000108287547 */ /* 0x000fea000b800000 */
[----:B------:R-:W-:Y:S01]  /*de10*/  ISETP.NE.AND P0, PT, R112, RZ, PT ;  /* 0x000000ff7000720c */ /* 0x000fe20003f05270 */
[----:B------:R-:W-:Y:S01]  /*de20*/  IMAD.U32 R3, RZ, RZ, UR47 ;  /* 0x0000002fff037e24 */ /* 0x000fe2000f8e00ff */
[----:B------:R-:W-:Y:S01]  /*de30*/  UIADD3 UR4, UPT, UPT, UR47, 0x1, URZ ;  /* 0x000000012f047890 */ /* 0x000fe2000fffe0ff */
[----:B------:R-:W-:Y:S03]  /*de40*/  IMAD.U32 R0, RZ, RZ, UR52 ;  /* 0x00000034ff007e24 */ /* 0x000fe6000f8e00ff */
[----:B------:R-:W-:Y:S04]  /*de50*/  UISETP.NE.AND UP0, UPT, UR4, 0x4, UPT ;  /* 0x000000040400788c */ /* 0x000fe8000bf05270 */
[----:B------:R-:W-:Y:S03]  /*de60*/  USEL UR47, UR4, URZ, UP0 ;  /* 0x000000ff042f7287 */ /* 0x000fe60008000000 */
[----:B------:R-:W-:Y:S05]  /*de70*/  @P0 LEA R3, R3, UR43, 0x3 ;  /* 0x0000002b03030c11 */ /* 0x000fea000f8e18ff */
[----:B------:R-:W-:Y:S05]  /*de80*/  @P0 VIADD R3, R3, 0x60 ;  /* 0x0000006003030836 */ /* 0x000fea0000000000 */
[----:B------:R-:W-:Y:S04]  /*de90*/  @P0 PRMT R0, R0, 0x654, R3 ;  /* 0x0000065400000816 */ /* 0x000fe80000000003 */
[----:B------:R2:W-:Y:S03]  /*dea0*/  @P0 SYNCS.ARRIVE.TRANS64.RED.A1T0 RZ, [R0+URZ], RZ ;  /* 0x000000ff00ff09a7 */ /* 0x0005e600081004ff */
.L_x_177:
[----:B------:R-:W-:Y:S01]  /*deb0*/  R2UR UR6, R111 ;  /* 0x000000006f0672ca */ /* 0x000fe200000e0000 */
[----:B------:R-:W-:Y:S01]  /*dec0*/  UIADD3 UR53, UPT, UPT, UR53, 0x8, URZ ;  /* 0x0000000835357890 */ /* 0x000fe2000fffe0ff */
[----:B------:R-:W-:Y:S02]  /*ded0*/  R2UR UR5, R92 ;  /* 0x000000005c0572ca */ /* 0x000fe400000e0000 */
[----:B------:R-:W-:Y:S02]  /*dee0*/  R2UR UR4, R93 ;  /* 0x000000005d0472ca */ /* 0x000fe400000e0000 */
[----:B------:R-:W-:Y:S02]  /*def0*/  R2UR UR36, R110 ;  /* 0x000000006e2472ca */ /* 0x000fe400000e0000 */
[----:B------:R-:W-:Y:S02]  /*df00*/  ISETP.NE.AND P0, PT, R97, 0x2, PT ;  /* 0x000000026100780c */ /* 0x000fe40003f05270 */
[----:B------:R-:W-:Y:S02]  /*df10*/  ISETP.NE.AND P1, PT, R36, 0x2, PT ;  /* 0x000000022400780c */ /* 0x000fe40003f25270 */
[----:B--2---:R-:W-:Y:S01]  /*df20*/  SEL R0, RZ, 0x1, P0 ;  /* 0x00000001ff007807 */ /* 0x004fe20000000000 */
[----:B------:R-:W-:Y:S01]  /*df30*/  UISETP.NE.AND UP0, UPT, UR6, URZ, UPT ;  /* 0x000000ff0600728c */ /* 0x000fe2000bf05270 */
[----:B------:R-:W-:Y:S01]  /*df40*/  SEL R3, RZ, 0x1, P1 ;  /* 0x00000001ff037807 */ /* 0x000fe20000800000 */
[----:B------:R-:W-:Y:S01]  /*df50*/  UIADD3 UR20, UPT, UPT, UR37, UR5, URZ ;  /* 0x0000000525147290 */ /* 0x000fe2000fffe0ff */
[----:B------:R-:W-:Y:S01]  /*df60*/  LOP3.LUT R103, R103, R0, RZ, 0x3c, !PT ;  /* 0x0000000067677212 */ /* 0x000fe200078e3cff */
[----:B------:R-:W-:Y:S01]  /*df70*/  UIADD3 UR16, UPT, UPT, UR38, UR4, URZ ;  /* 0x0000000426107290 */ /* 0x000fe2000fffe0ff */
[----:B------:R-:W-:Y:S02]  /*df80*/  LOP3.LUT R104, R104, R3, RZ, 0x3c, !PT ;  /* 0x0000000368687212 */ /* 0x000fe400078e3cff */
[----:B------:R-:W-:Y:S02]  /*df90*/  SEL R97, R97, RZ, P0 ;  /* 0x000000ff61617207 */ /* 0x000fe40000000000 */
[----:B------:R-:W-:Y:S01]  /*dfa0*/  SEL R36, R36, RZ, P1 ;  /* 0x000000ff24247207 */ /* 0x000fe20000800000 */
[----:B------:R-:W-:Y:S06]  /*dfb0*/  BRA.U UP0, `(.L_x_178) ;  /* 0xffffff7d004c7547 */ /* 0x000fec000b83ffff */
[----:B------:R-:W-:-:S13]  /*dfc0*/  R2UR UR4, R94 ;  /* 0x000000005e0472ca */ /* 0x000fda00000e0000 */
[----:B------:R-:W-:-:S09]  /*dfd0*/  UISETP.NE.AND UP0, UPT, UR4, URZ, UPT ;  /* 0x000000ff0400728c */ /* 0x000fd2000bf05270 */
[----:B------:R-:W-:Y:S05]  /*dfe0*/  BRA.U !UP0, `(.L_x_179) ;  /* 0x0000000108487547 */ /* 0x000fea000b800000 */
[----:B------:R-:W2:Y:S02]  /*dff0*/  LDCU.64 UR4, c[0x0][0x890] ;  /* 0x00011200ff0477ac */ /* 0x000ea40008000a00 */
[----:B--2---:R-:W-:-:S04]  /*e000*/  UISETP.NE.U32.AND UP0, UPT, UR4, URZ, UPT ;  /* 0x000000ff0400728c */ /* 0x004fc8000bf05070 */
[----:B------:R-:W-:-:S09]  /*e010*/  UISETP.NE.AND.EX UP0, UPT, UR5, URZ, UPT, UP0 ;  /* 0x000000ff0500728c */ /* 0x000fd2000bf05300 */
[----:B------:R-:W-:Y:S05]  /*e020*/  BRA.U UP0, `(.L_x_180) ;  /* 0x00000001000c7547 */ /* 0x000fea000b800000 */
[----:B------:R-:W-:-:S13]  /*e030*/  FSETP.NEU.AND P0, PT, R45, RZ, PT ;  /* 0x000000ff2d00720b */ /* 0x000fda0003f0d000 */
[----:B------:R-:W-:Y:S05]  /*e040*/  @!P0 EXIT ;  /* 0x000000000000894d */ /* 0x000fea0003800000 */
[----:B------:R-:W-:Y:S05]  /*e050*/  BRA `(.L_x_179) ;  /* 0x00000000002c7947 */ /* 0x000fea0003800000 */
.L_x_180:
[----:B------:R-:W-:Y:S01]  /*e060*/  ISETP.NE.AND P0, PT, R96, RZ, PT ;  /* 0x000000ff6000720c */ /* 0x000fe20003f05270 */
[----:B------:R-:W-:-:S12]  /*e070*/  BSSY.RECONVERGENT B0, `(.L_x_179) ;  /* 0x0000009000007945 */ /* 0x000fd80003800200 */
[----:B------:R-:W-:Y:S05]  /*e080*/  @P0 BRA `(.L_x_181) ;  /* 0x0000000000140947 */ /* 0x000fea0003800000 */
[----:B------:R-:W2:Y:S02]  /*e090*/  LDCU.64 UR4, c[0x0][0x888] ;  /* 0x00011100ff0477ac */ /* 0x000ea40008000a00 */
[----:B--2---:R-:W-:-:S04]  /*e0a0*/  ISETP.NE.U32.AND P0, PT, RZ, UR4, PT ;  /* 0x00000004ff007c0c */ /* 0x004fc8000bf05070 */
[----:B------:R-:W-:-:S13]  /*e0b0*/  ISETP.NE.AND.EX P0, PT, RZ, UR5, PT, P0 ;  /* 0x00000005ff007c0c */ /* 0x000fda000bf05300 */
[----:B------:R-:W-:Y:S05]  /*e0c0*/  @!P0 EXIT ;  /* 0x000000000000894d */ /* 0x000fea0003800000 */
[----:B------:R-:W-:Y:S05]  /*e0d0*/  BRA `(.L_x_182) ;  /* 0x0000000000087947 */ /* 0x000fea0003800000 */
.L_x_181:
[----:B------:R-:W-:-:S13]  /*e0e0*/  FSETP.NEU.AND P0, PT, R45, RZ, PT ;  /* 0x000000ff2d00720b */ /* 0x000fda0003f0d000 */
[----:B------:R-:W-:Y:S05]  /*e0f0*/  @!P0 EXIT ;  /* 0x000000000000894d */ /* 0x000fea0003800000 */
.L_x_182:
[----:B------:R-:W-:Y:S05]  /*e100*/  BSYNC.RECONVERGENT B0 ;  /* 0x0000000000007941 */ /* 0x000fea0003800200 */
.L_x_179:
[----:B------:R-:W-:Y:S01]  /*e110*/  ULEA UR4, UR47, UR43, 0x3 ;  /* 0x0000002b2f047291 */ /* 0x000fe2000f8e18ff */
[----:B------:R-:W-:-:S04]  /*e120*/  DEPBAR.LE SB0, 0x0 ;  /* 0x000080000000791a */ /* 0x000fc80000000000 */
[----:B------:R-:W-:-:S04]  /*e130*/  UIADD3 UR4, UPT, UPT, UR4, 0x60, URZ ;  /* 0x0000006004047890 */ /* 0x000fc8000fffe0ff */
[----:B------:R-:W-:-:S09]  /*e140*/  UPRMT UR4, UR52, 0x654, UR4 ;  /* 0x0000065434047896 */ /* 0x000fd20008000004 */
[----:B------:R-:W-:Y:S01]  /*e150*/  SYNCS.ARRIVE.TRANS64.RED.A1T0 RZ, [UR4], RZ ;  /* 0x000000ffffff79a7 */ /* 0x000fe20008100404 */
[----:B------:R-:W-:Y:S05]  /*e160*/  EXIT ;  /* 0x000000000000794d */ /* 0x000fea0003800000 */
.L_x_24:
[----:B--2---:R2:W3:Y:S02]  /*e170*/  SYNCS.PHASECHK.TRANS64.TRYWAIT P0, [R3+URZ+0xe0], R2 ;  /* 0x0000e002030075a7 */ /* 0x0044e400080011ff */
[----:B---3--:R-:W-:Y:S05]  /*e180*/  @!P0 NANOSLEEP.SYNCS 0x989680 ;  /* 0x009896800000895d */ /* 0x008fea0003900000 */
[----:B------:R-:W3:Y:S02]  /*e190*/  @!P0 SYNCS.PHASECHK.TRANS64 P0, [R3+URZ+0xe0], R2 ;  /* 0x0000e002030085a7 */ /* 0x000ee400080010ff */
[----:B---3--:R-:W-:Y:S05]  /*e1a0*/  @!P0 BRA `(.L_x_24) ;  /* 0xfffffffc00f08947 */ /* 0x008fea000383ffff */
[----:B------:R-:W-:Y:S05]  /*e1b0*/  BRA `(.L_x_183) ;  /* 0xffffff3800107947 */ /* 0x000fea000383ffff */
.L_x_27:
[----:B-1----:R-:W-:-:S07]  /*e1c0*/  MOV R0, UR33 ;  /* 0x0000002100007c02 */ /* 0x002fce0008000f00 */
.L_x_184:
[----:B-1----:R1:W2:Y:S02]  /*e1d0*/  SYNCS.PHASECHK.TRANS64.TRYWAIT P0, [R0+URZ+0x20], R3 ;  /* 0x00002003000075a7 */ /* 0x0022a400080011ff */
[----:B--2---:R-:W-:Y:S05]  /*e1e0*/  @!P0 NANOSLEEP.SYNCS 0x989680 ;  /* 0x009896800000895d */ /* 0x004fea0003900000 */
[----:B------:R-:W2:Y:S02]  /*e1f0*/  @!P0 SYNCS.PHASECHK.TRANS64 P0, [R0+URZ+0x20], R3 ;  /* 0x00002003000085a7 */ /* 0x000ea400080010ff */
[----:B--2---:R-:W-:Y:S05]  /*e200*/  @!P0 BRA `(.L_x_184) ;  /* 0xfffffffc00f08947 */ /* 0x004fea000383ffff */
[----:B------:R-:W-:Y:S05]  /*e210*/  BRA `(.L_x_26) ;  /* 0xffffff3800687947 */ /* 0x000fea000383ffff */
.L_x_34:
[----:B-1----:R-:W-:-:S07]  /*e220*/  MOV R0, UR17 ;  /* 0x0000001100007c02 */ /* 0x002fce0008000f00 */
.L_x_185:
[----:B-1----:R1:W2:Y:S02]  /*e230*/  SYNCS.PHASECHK.TRANS64.TRYWAIT P0, [R0+URZ+0x20], R3 ;  /* 0x00002003000075a7 */ /* 0x0022a400080011ff */
[----:B--2---:R-:W-:Y:S05]  /*e240*/  @!P0 NANOSLEEP.SYNCS 0x989680 ;  /* 0x009896800000895d */ /* 0x004fea0003900000 */
[----:B------:R-:W2:Y:S02]  /*e250*/  @!P0 SYNCS.PHASECHK.TRANS64 P0, [R0+URZ+0x20], R3 ;  /* 0x00002003000085a7 */ /* 0x000ea400080010ff */
[----:B--2---:R-:W-:Y:S05]  /*e260*/  @!P0 BRA `(.L_x_185) ;  /* 0xfffffffc00f08947 */ /* 0x004fea000383ffff */
[----:B------:R-:W-:Y:S05]  /*e270*/  BRA `(.L_x_33) ;  /* 0xffffff3c00287947 */ /* 0x000fea000383ffff */
.L_x_39:
[----:B-1----:R1:W2:Y:S02]  /*e280*/  SYNCS.PHASECHK.TRANS64.TRYWAIT P0, [R3+URZ+0x90], R0 ;  /* 0x00009000030075a7 */ /* 0x0022a400080011ff */
[----:B--2---:R-:W-:Y:S05]  /*e290*/  @!P0 NANOSLEEP.SYNCS 0x989680 ;  /* 0x009896800000895d */ /* 0x004fea0003900000 */
[----:B------:R-:W2:Y:S02]  /*e2a0*/  @!P0 SYNCS.PHASECHK.TRANS64 P0, [R3+URZ+0x90], R0 ;  /* 0x00009000030085a7 */ /* 0x000ea400080010ff */
[----:B--2---:R-:W-:Y:S05]  /*e2b0*/  @!P0 BRA `(.L_x_39) ;  /* 0xfffffffc00f08947 */ /* 0x004fea000383ffff */
[----:B------:R-:W-:Y:S05]  /*e2c0*/  BRA `(.L_x_186) ;  /* 0xffffff3c00d07947 */ /* 0x000fea000383ffff */
.L_x_43:
[----:B-1----:R-:W-:-:S07]  /*e2d0*/  MOV R0, UR4 ;  /* 0x0000000400007c02 */ /* 0x002fce0008000f00 */
.L_x_187:
[----:B-1----:R1:W2:Y:S02]  /*e2e0*/  SYNCS.PHASECHK.TRANS64.TRYWAIT P0, [R0+URZ], R3 ;  /* 0x00000003000075a7 */ /* 0x0022a400080011ff */
[----:B--2---:R-:W-:Y:S05]  /*e2f0*/  @!P0 NANOSLEEP.SYNCS 0x989680 ;  /* 0x009896800000895d */ /* 0x004fea0003900000 */
[----:B------:R-:W2:Y:S02]  /*e300*/  @!P0 SYNCS.PHASECHK.TRANS64 P0, [R0+URZ], R3 ;  /* 0x00000003000085a7 */ /* 0x000ea400080010ff */
[----:B--2---:R-:W-:Y:S05]  /*e310*/  @!P0 BRA `(.L_x_187) ;  /* 0xfffffffc00f08947 */ /* 0x004fea000383ffff */
[----:B------:R-:W-:Y:S05]  /*e320*/  BRA `(.L_x_188) ;  /* 0xffffff44007c7947 */ /* 0x000fea000383ffff */
.L_x_44:
[----:B------:R-:W-:-:S07]  /*e330*/  MOV R0, UR5 ;  /* 0x0000000500007c02 */ /* 0x000fce0008000f00 */
.L_x_189:
[----:B-1----:R1:W2:Y:S02]  /*e340*/  SYNCS.PHASECHK.TRANS64.TRYWAIT P0, [R0+URZ], R3 ;  /* 0x00000003000075a7 */ /* 0x0022a400080011ff */
[----:B--2---:R-:W-:Y:S05]  /*e350*/  @!P0 NANOSLEEP.SYNCS 0x989680 ;  /* 0x009896800000895d */ /* 0x004fea0003900000 */
[----:B------:R-:W2:Y:S02]  /*e360*/  @!P0 SYNCS.PHASECHK.TRANS64 P0, [R0+URZ], R3 ;  /* 0x00000003000085a7 */ /* 0x000ea400080010ff */
[----:B--2---:R-:W-:Y:S05]  /*e370*/  @!P0 BRA `(.L_x_189) ;  /* 0xfffffffc00f08947 */ /* 0x004fea000383ffff */
[----:B------:R-:W-:Y:S05]  /*e380*/  BRA `(.L_x_190) ;  /* 0xffffff4400887947 */ /* 0x000fea000383ffff */
.L_x_45:
[----:B------:R-:W-:-:S07]  /*e390*/  MOV R0, UR5 ;  /* 0x0000000500007c02 */ /* 0x000fce0008000f00 */
.L_x_191:
[----:B-1----:R1:W2:Y:S02]  /*e3a0*/  SYNCS.PHASECHK.TRANS64.TRYWAIT P0, [R0+URZ], R3 ;  /* 0x00000003000075a7 */ /* 0x0022a400080011ff */
[----:B--2---:R-:W-:Y:S05]  /*e3b0*/  @!P0 NANOSLEEP.SYNCS 0x989680 ;  /* 0x009896800000895d */ /* 0x004fea0003900000 */
[----:B------:R-:W2:Y:S02]  /*e3c0*/  @!P0 SYNCS.PHASECHK.TRANS64 P0, [R0+URZ], R3 ;  /* 0x00000003000085a7 */ /* 0x000ea400080010ff */
[----:B--2---:R-:W-:Y:S05]  /*e3d0*/  @!P0 BRA `(.L_x_191) ;  /* 0xfffffffc00f08947 */ /* 0x004fea000383ffff */
[----:B------:R-:W-:Y:S05]  /*e3e0*/  BRA `(.L_x_192) ;  /* 0xffffff4400947947 */ /* 0x000fea000383ffff */
.L_x_48:
[----:B-1----:R1:W2:Y:S02]  /*e3f0*/  SYNCS.PHASECHK.TRANS64.TRYWAIT P0, [R0+URZ+0xd0], R5 ;  /* 0x0000d005000075a7 */ /* 0x0022a400080011ff */
[----:B--2---:R-:W-:Y:S05]  /*e400*/  @!P0 NANOSLEEP.SYNCS 0x989680 ;  /* 0x009896800000895d */ /* 0x004fea0003900000 */
[----:B------:R-:W2:Y:S02]  /*e410*/  @!P0 SYNCS.PHASECHK.TRANS64 P0, [R0+URZ+0xd0], R5 ;  /* 0x0000d005000085a7 */ /* 0x000ea400080010ff */
[----:B--2---:R-:W-:Y:S05]  /*e420*/  @!P0 BRA `(.L_x_48) ;  /* 0xfffffffc00f08947 */ /* 0x004fea000383ffff */
[----:B------:R-:W-:Y:S05]  /*e430*/  BRA `(.L_x_193) ;  /* 0xffffff4400f07947 */ /* 0x000fea000383ffff */
.L_x_49:
[----:B------:R-:W-:-:S07]  /*e440*/  MOV R0, UR4 ;  /* 0x0000000400007c02 */ /* 0x000fce0008000f00 */
.L_x_194:
[----:B-1----:R1:W2:Y:S02]  /*e450*/  SYNCS.PHASECHK.TRANS64.TRYWAIT P0, [R0+URZ+0xa0], R7 ;  /* 0x0000a007000075a7 */ /* 0x0022a400080011ff */
[----:B--2---:R-:W-:Y:S05]  /*e460*/  @!P0 NANOSLEEP.SYNCS 0x989680 ;  /* 0x009896800000895d */ /* 0x004fea0003900000 */
[----:B------:R-:W2:Y:S02]  /*e470*/  @!P0 SYNCS.PHASECHK.TRANS64 P0, [R0+URZ+0xa0], R7 ;  /* 0x0000a007000085a7 */ /* 0x000ea400080010ff */
[----:B--2---:R-:W-:Y:S05]  /*e480*/  @!P0 BRA `(.L_x_194) ;  /* 0xfffffffc00f08947 */ /* 0x004fea000383ffff */
[----:B------:R-:W-:Y:S05]  /*e490*/  BRA `(.L_x_195) ;  /* 0xffffff4800007947 */ /* 0x000fea000383ffff */
.L_x_50:
[----:B-1----:R1:W2:Y:S02]  /*e4a0*/  SYNCS.PHASECHK.TRANS64.TRYWAIT P1, [R0+URZ+0x90], R5 ;  /* 0x00009005000075a7 */ /* 0x0022a400080211ff */
[----:B--2---:R-:W-:Y:S05]  /*e4b0*/  @!P1 NANOSLEEP.SYNCS 0x989680 ;  /* 0x009896800000995d */ /* 0x004fea0003900000 */
[----:B------:R-:W2:Y:S02]  /*e4c0*/  @!P1 SYNCS.PHASECHK.TRANS64 P1, [R0+URZ+0x90], R5 ;  /* 0x00009005000095a7 */ /* 0x000ea400080210ff */
[----:B--2---:R-:W-:Y:S05]  /*e4d0*/  @!P1 BRA `(.L_x_50) ;  /* 0xfffffffc00f09947 */ /* 0x004fea000383ffff */
[----:B------:R-:W-:Y:S05]  /*e4e0*/  BRA `(.L_x_196) ;  /* 0xffffff4800307947 */ /* 0x000fea000383ffff */
.L_x_53:
[----:B------:R-:W-:-:S07]  /*e4f0*/  MOV R0, UR4 ;  /* 0x0000000400007c02 */ /* 0x000fce0008000f00 */
.L_x_197:
[----:B-1----:R1:W2:Y:S02]  /*e500*/  SYNCS.PHASECHK.TRANS64.TRYWAIT P0, [R0+URZ+0xa0], R3 ;  /* 0x0000a003000075a7 */ /* 0x0022a400080011ff */
[----:B--2---:R-:W-:Y:S05]  /*e510*/  @!P0 NANOSLEEP.SYNCS 0x989680 ;  /* 0x009896800000895d */ /* 0x004fea0003900000 */
[----:B------:R-:W2:Y:S02]  /*e520*/  @!P0 SYNCS.PHASECHK.TRANS64 P0, [R0+URZ+0xa0], R3 ;  /* 0x0000a003000085a7 */ /* 0x000ea400080010ff */
[----:B--2---:R-:W-:Y:S05]  /*e530*/  @!P0 BRA `(.L_x_197) ;  /* 0xfffffffc00f08947 */ /* 0x004fea000383ffff */
[----:B------:R-:W-:Y:S05]  /*e540*/  BRA `(.L_x_52) ;  /* 0xffffff4800847947 */ /* 0x000fea000383ffff */
.L_x_62:
[----:B-1----:R-:W-:-:S04]  /*e550*/  MOV R5, UR5 ;  /* 0x0000000500057c02 */ /* 0x002fc80008000f00 */
[----:B------:R1:W2:Y:S03]  /*e560*/  SYNCS.PHASECHK.TRANS64.TRYWAIT P0, [R5+URZ+0x8], R6 ;  /* 0x00000806050075a7 */ /* 0x0002a600080011ff */
[----:B--2---:R-:W-:Y:S05]  /*e570*/  @!P0 NANOSLEEP.SYNCS 0x989680 ;  /* 0x009896800000895d */ /* 0x004fea0003900000 */
[----:B------:R-:W2:Y:S02]  /*e580*/  @!P0 SYNCS.PHASECHK.TRANS64 P0, [R5+URZ+0x8], R6 ;  /* 0x00000806050085a7 */ /* 0x000ea400080010ff */
[----:B--2---:R-:W-:Y:S05]  /*e590*/  @!P0 BRA `(.L_x_62) ;  /* 0xfffffffc00ec8947 */ /* 0x004fea000383ffff */
[----:B------:R-:W-:Y:S05]  /*e5a0*/  BRA `(.L_x_61) ;  /* 0xffffff4c00387947 */ /* 0x000fea000383ffff */
.L_x_64:
[----:B------:R-:W-:Y:S01]  /*e5b0*/  BSSY B0, `(.L_x_198) ;  /* 0x0000006000007945 */ /* 0x000fe20003800000 */
[----:B------:R-:W-:-:S07]  /*e5c0*/  MOV R15, 0xffffffff ;  /* 0xffffffff000f7802 */ /* 0x000fce0000000f00 */
[----:B-1---5:R-:W-:Y:S05]  /*e5d0*/  WARPSYNC.COLLECTIVE R15, `(.L_x_199) ;  /* 0x000000000f0c7348 */ /* 0x022fea0003c00000 */
[----:B------:R-:W-:Y:S02]  /*e5e0*/  ELECT P6, UR79, PT ;  /* 0x00000000004f782f */ /* 0x000fe400038c0000 */
[----:B------:R-:W-:Y:S01]  /*e5f0*/  MOV R14, UR79 ;  /* 0x0000004f000e7c02 */ /* 0x000fe20008000f00 */
[----:B-1---5:R-:W-:Y:S10]  /*e600*/  ENDCOLLECTIVE ;  /* 0x000000000000791b */ /* 0x022ff40003800000 */
.L_x_199:
[----:B------:R-:W-:Y:S05]  /*e610*/  BSYNC B0 ;  /* 0x0000000000007941 */ /* 0x000fea0003800000 */
.L_x_198:
[----:B------:R-:W-:Y:S05]  /*e620*/  BRA `(.L_x_200) ;  /* 0xffffff4c00687947 */ /* 0x000fea000383ffff */
.L_x_66:
[----:B-1----:R-:W-:-:S04]  /*e630*/  MOV R3, UR5 ;  /* 0x0000000500037c02 */ /* 0x002fc80008000f00 */
[----:B------:R1:W2:Y:S03]  /*e640*/  SYNCS.PHASECHK.TRANS64.TRYWAIT P0, [R3+URZ+0x8], R4 ;  /* 0x00000804030075a7 */ /* 0x0002a600080011ff */
[----:B--2---:R-:W-:Y:S05]  /*e650*/  @!P0 NANOSLEEP.SYNCS 0x989680 ;  /* 0x009896800000895d */ /* 0x004fea0003900000 */
[----:B------:R-:W2:Y:S02]  /*e660*/  @!P0 SYNCS.PHASECHK.TRANS64 P0, [R3+URZ+0x8], R4 ;  /* 0x00000804030085a7 */ /* 0x000ea400080010ff */
[----:B--2---:R-:W-:Y:S05]  /*e670*/  @!P0 BRA `(.L_x_66) ;  /* 0xfffffffc00ec8947 */ /* 0x004fea000383ffff */
[----:B------:R-:W-:Y:S05]  /*e680*/  BRA `(.L_x_65) ;  /* 0xffffff4c006c7947 */ /* 0x000fea000383ffff */
.L_x_67:
[----:B-1----:R1:W2:Y:S02]  /*e690*/  SYNCS.PHASECHK.TRANS64.TRYWAIT P0, [R0+URZ+0x90], R5 ;  /* 0x00009005000075a7 */ /* 0x0022a400080011ff */
[----:B--2---:R-:W-:Y:S05]  /*e6a0*/  @!P0 NANOSLEEP.SYNCS 0x989680 ;  /* 0x009896800000895d */ /* 0x004fea0003900000 */
[----:B------:R-:W2:Y:S02]  /*e6b0*/  @!P0 SYNCS.PHASECHK.TRANS64 P0, [R0+URZ+0x90], R5 ;  /* 0x00009005000085a7 */ /* 0x000ea400080010ff */
[----:B--2---:R-:W-:Y:S05]  /*e6c0*/  @!P0 BRA `(.L_x_67) ;  /* 0xfffffffc00f08947 */ /* 0x004fea000383ffff */
[----:B------:R-:W-:Y:S05]  /*e6d0*/  BRA `(.L_x_201) ;  /* 0xffffff5000587947 */ /* 0x000fea000383ffff */
.L_x_69:
[----:B------:R-:W-:-:S07]  /*e6e0*/  MOV R0, UR31 ;  /* 0x0000001f00007c02 */ /* 0x000fce0008000f00 */
.L_x_202:
[----:B-1----:R1:W2:Y:S02]  /*e6f0*/  SYNCS.PHASECHK.TRANS64.TRYWAIT P0, [R0+URZ+0xc0], R5 ;  /* 0x0000c005000075a7 */ /* 0x0022a400080011ff */
[----:B--2---:R-:W-:Y:S05]  /*e700*/  @!P0 NANOSLEEP.SYNCS 0x989680 ;  /* 0x009896800000895d */ /* 0x004fea0003900000 */
[----:B------:R-:W2:Y:S02]  /*e710*/  @!P0 SYNCS.PHASECHK.TRANS64 P0, [R0+URZ+0xc0], R5 ;  /* 0x0000c005000085a7 */ /* 0x000ea400080010ff */
[----:B--2---:R-:W-:Y:S05]  /*e720*/  @!P0 BRA `(.L_x_202) ;  /* 0xfffffffc00f08947 */ /* 0x004fea000383ffff */
[----:B------:R-:W-:Y:S05]  /*e730*/  BRA `(.L_x_203) ;  /* 0xffffff5000a47947 */ /* 0x000fea000383ffff */
.L_x_72:
[----:B------:R-:W-:Y:S07]  /*e740*/  MOV R0, UR5 ;  /* 0x0000000500007c02 */ /* 0x000fee0008000f00 */
.L_x_204:
[----:B-1----:R1:W2:Y:S02]  /*e750*/  SYNCS.PHASECHK.TRANS64.TRYWAIT P0, [R0+URZ], R5 ;  /* 0x00000005000075a7 */ /* 0x0022a400080011ff */
[----:B--2---:R-:W-:Y:S05]  /*e760*/  @!P0 NANOSLEEP.SYNCS 0x989680 ;  /* 0x009896800000895d */ /* 0x004fea0003900000 */
[----:B------:R-:W2:Y:S02]  /*e770*/  @!P0 SYNCS.PHASECHK.TRANS64 P0, [R0+URZ], R5 ;  /* 0x00000005000085a7 */ /* 0x000ea400080010ff */
[----:B--2---:R-:W-:Y:S05]  /*e780*/  @!P0 BRA `(.L_x_204) ;  /* 0xfffffffc00f08947 */ /* 0x004fea000383ffff */
[----:B------:R-:W-:Y:S05]  /*e790*/  BRA `(.L_x_71) ;  /* 0xffffff5000b87947 */ /* 0x000fea000383ffff */
.L_x_76:
[----:B-1----:R-:W-:-:S07]  /*e7a0*/  MOV R0, UR4 ;  /* 0x0000000400007c02 */ /* 0x002fce0008000f00 */
.L_x_205:
[----:B-1----:R1:W2:Y:S02]  /*e7b0*/  SYNCS.PHASECHK.TRANS64.TRYWAIT P0, [R0+URZ], R3 ;  /* 0x00000003000075a7 */ /* 0x0022a400080011ff */
[----:B--2---:R-:W-:Y:S05]  /*e7c0*/  @!P0 NANOSLEEP.SYNCS 0x989680 ;  /* 0x009896800000895d */ /* 0x004fea0003900000 */
[----:B------:R-:W2:Y:S02]  /*e7d0*/  @!P0 SYNCS.PHASECHK.TRANS64 P0, [R0+URZ], R3 ;  /* 0x00000003000085a7 */ /* 0x000ea400080010ff */
[----:B--2---:R-:W-:Y:S05]  /*e7e0*/  @!P0 BRA `(.L_x_205) ;  /* 0xfffffffc00f08947 */ /* 0x004fea000383ffff */
[----:B------:R-:W-:Y:S05]  /*e7f0*/  BRA `(.L_x_206) ;  /* 0xffffff5400ac7947 */ /* 0x000fea000383ffff */
.L_x_79:
[----:B------:R-:W-:-:S07]  /*e800*/  MOV R0, UR26 ;  /* 0x0000001a00007c02 */ /* 0x000fce0008000f00 */
.L_x_207:
[----:B-1----:R1:W2:Y:S02]  /*e810*/  SYNCS.PHASECHK.TRANS64.TRYWAIT P1, [R0+URZ+0xf0], R3 ;  /* 0x0000f003000075a7 */ /* 0x0022a400080211ff */
[----:B--2---:R-:W-:Y:S05]  /*e820*/  @!P1 NANOSLEEP.SYNCS 0x989680 ;  /* 0x009896800000995d */ /* 0x004fea0003900000 */
[----:B------:R-:W2:Y:S02]  /*e830*/  @!P1 SYNCS.PHASECHK.TRANS64 P1, [R0+URZ+0xf0], R3 ;  /* 0x0000f003000095a7 */ /* 0x000ea400080210ff */
[----:B--2---:R-:W-:Y:S05]  /*e840*/  @!P1 BRA `(.L_x_207) ;  /* 0xfffffffc00f09947 */ /* 0x004fea000383ffff */
[----:B------:R-:W-:Y:S05]  /*e850*/  BRA `(.L_x_208) ;  /* 0xffffff5400f87947 */ /* 0x000fea000383ffff */
.L_x_84:
[----:B--2---:R2:W3:Y:S02]  /*e860*/  SYNCS.PHASECHK.TRANS64.TRYWAIT P0, [R12+URZ+0x90], R9 ;  /* 0x000090090c0075a7 */ /* 0x0044e400080011ff */
[----:B---3--:R-:W-:Y:S05]  /*e870*/  @!P0 NANOSLEEP.SYNCS 0x989680 ;  /* 0x009896800000895d */ /* 0x008fea0003900000 */
[----:B------:R-:W3:Y:S02]  /*e880*/  @!P0 SYNCS.PHASECHK.TRANS64 P0, [R12+URZ+0x90], R9 ;  /* 0x000090090c0085a7 */ /* 0x000ee400080010ff */
[----:B---3--:R-:W-:Y:S05]  /*e890*/  @!P0 BRA `(.L_x_84) ;  /* 0xfffffffc00f08947 */ /* 0x008fea000383ffff */
[----:B------:R-:W-:Y:S05]  /*e8a0*/  BRA `(.L_x_209) ;  /* 0xffffff5c00187947 */ /* 0x000fea000383ffff */
.L_x_87:
[----:B------:R-:W-:Y:S07]  /*e8b0*/  MOV R0, UR21 ;  /* 0x0000001500007c02 */ /* 0x000fee0008000f00 */
.L_x_210:
[----:B--2---:R2:W3:Y:S02]  /*e8c0*/  SYNCS.PHASECHK.TRANS64.TRYWAIT P2, [R0+URZ+0x88], R9 ;  /* 0x00008809000075a7 */ /* 0x0044e400080411ff */
[----:B---3--:R-:W-:Y:S05]  /*e8d0*/  @!P2 NANOSLEEP.SYNCS 0x989680 ;  /* 0x009896800000a95d */ /* 0x008fea0003900000 */
[----:B------:R-:W3:Y:S02]  /*e8e0*/  @!P2 SYNCS.PHASECHK.TRANS64 P2, [R0+URZ+0x88], R9 ;  /* 0x000088090000a5a7 */ /* 0x000ee400080410ff */
[----:B---3--:R-:W-:Y:S05]  /*e8f0*/  @!P2 BRA `(.L_x_210) ;  /* 0xfffffffc00f0a947 */ /* 0x008fea000383ffff */
[----:B------:R-:W-:Y:S05]  /*e900*/  BRA `(.L_x_86) ;  /* 0xffffff6000847947 */ /* 0x000fea000383ffff */
.L_x_90:
[----:B------:R-:W-:Y:S07]  /*e910*/  MOV R9, UR21 ;  /* 0x0000001500097c02 */ /* 0x000fee0008000f00 */
.L_x_211:
[----:B--2---:R2:W3:Y:S02]  /*e920*/  SYNCS.PHASECHK.TRANS64.TRYWAIT P0, [R9+URZ+0x60], R10 ;  /* 0x0000600a090075a7 */ /* 0x0044e400080011ff */
[----:B---3--:R-:W-:Y:S05]  /*e930*/  @!P0 NANOSLEEP.SYNCS 0x989680 ;  /* 0x009896800000895d */ /* 0x008fea0003900000 */
[----:B------:R-:W3:Y:S02]  /*e940*/  @!P0 SYNCS.PHASECHK.TRANS64 P0, [R9+URZ+0x60], R10 ;  /* 0x0000600a090085a7 */ /* 0x000ee400080010ff */
[----:B---3--:R-:W-:Y:S05]  /*e950*/  @!P0 BRA `(.L_x_211) ;  /* 0xfffffffc00f08947 */ /* 0x008fea000383ffff */
[----:B------:R-:W-:Y:S05]  /*e960*/  BRA `(.L_x_212) ;  /* 0xffffff6000e07947 */ /* 0x000fea000383ffff */
.L_x_91:
[----:B------:R-:W-:Y:S07]  /*e970*/  MOV R9, UR21 ;  /* 0x0000001500097c02 */ /* 0x000fee0008000f00 */
.L_x_213:
[----:B--2---:R2:W3:Y:S02]  /*e980*/  SYNCS.PHASECHK.TRANS64.TRYWAIT P0, [R9+URZ+0x68], R10 ;  /* 0x0000680a090075a7 */ /* 0x0044e400080011ff */
[----:B---3--:R-:W-:Y:S05]  /*e990*/  @!P0 NANOSLEEP.SYNCS 0x989680 ;  /* 0x009896800000895d */ /* 0x008fea0003900000 */
[----:B------:R-:W3:Y:S02]  /*e9a0*/  @!P0 SYNCS.PHASECHK.TRANS64 P0, [R9+URZ+0x68], R10 ;  /* 0x0000680a090085a7 */ /* 0x000ee400080010ff */
[----:B---3--:R-:W-:Y:S05]  /*e9b0*/  @!P0 BRA `(.L_x_213) ;  /* 0xfffffffc00f08947 */ /* 0x008fea000383ffff */
[----:B------:R-:W-:Y:S05]  /*e9c0*/  BRA `(.L_x_214) ;  /* 0xffffff6400207947 */ /* 0x000fea000383ffff */
.L_x_92:
[----:B------:R-:W-:Y:S07]  /*e9d0*/  MOV R9, UR21 ;  /* 0x0000001500097c02 */ /* 0x000fee0008000f00 */
.L_x_215:
[----:B--2---:R2:W3:Y:S02]  /*e9e0*/  SYNCS.PHASECHK.TRANS64.TRYWAIT P0, [R9+URZ+0x70], R10 ;  /* 0x0000700a090075a7 */ /* 0x0044e400080011ff */
[----:B---3--:R-:W-:Y:S05]  /*e9f0*/  @!P0 NANOSLEEP.SYNCS 0x989680 ;  /* 0x009896800000895d */ /* 0x008fea0003900000 */
[----:B------:R-:W3:Y:S02]  /*ea00*/  @!P0 SYNCS.PHASECHK.TRANS64 P0, [R9+URZ+0x70], R10 ;  /* 0x0000700a090085a7 */ /* 0x000ee400080010ff */
[----:B---3--:R-:W-:Y:S05]  /*ea10*/  @!P0 BRA `(.L_x_215) ;  /* 0xfffffffc00f08947 */ /* 0x008fea000383ffff */
[----:B------:R-:W-:Y:S05]  /*ea20*/  BRA `(.L_x_216) ;  /* 0xffffff6400647947 */ /* 0x000fea000383ffff */
.L_x_93:
[----:B------:R-:W-:Y:S07]  /*ea30*/  MOV R9, UR21 ;  /* 0x0000001500097c02 */ /* 0x000fee0008000f00 */
.L_x_217:
[----:B--2---:R2:W3:Y:S02]  /*ea40*/  SYNCS.PHASECHK.TRANS64.TRYWAIT P0, [R9+URZ+0x78], R10 ;  /* 0x0000780a090075a7 */ /* 0x0044e400080011ff */
[----:B---3--:R-:W-:Y:S05]  /*ea50*/  @!P0 NANOSLEEP.SYNCS 0x989680 ;  /* 0x009896800000895d */ /* 0x008fea0003900000 */
[----:B------:R-:W3:Y:S02]  /*ea60*/  @!P0 SYNCS.PHASECHK.TRANS64 P0, [R9+URZ+0x78], R10 ;  /* 0x0000780a090085a7 */ /* 0x000ee400080010ff */
[----:B---3--:R-:W-:Y:S05]  /*ea70*/  @!P0 BRA `(.L_x_217) ;  /* 0xfffffffc00f08947 */ /* 0x008fea000383ffff */
[----:B------:R-:W-:Y:S05]  /*ea80*/  BRA `(.L_x_218) ;  /* 0xffffff6400ac7947 */ /* 0x000fea000383ffff */
.L_x_94:
[----:B------:R-:W-:Y:S07]  /*ea90*/  MOV R0, UR21 ;  /* 0x0000001500007c02 */ /* 0x000fee0008000f00 */
.L_x_219:
[----:B--2---:R2:W3:Y:S02]  /*eaa0*/  SYNCS.PHASECHK.TRANS64.TRYWAIT P0, [R0+URZ+0x60], R9 ;  /* 0x00006009000075a7 */ /* 0x0044e400080011ff */
[----:B---3--:R-:W-:Y:S05]  /*eab0*/  @!P0 NANOSLEEP.SYNCS 0x989680 ;  /* 0x009896800000895d */ /* 0x008fea0003900000 */
[----:B------:R-:W3:Y:S02]  /*eac0*/  @!P0 SYNCS.PHASECHK.TRANS64 P0, [R0+URZ+0x60], R9 ;  /* 0x00006009000085a7 */ /* 0x000ee400080010ff */
[----:B---3--:R-:W-:Y:S05]  /*ead0*/  @!P0 BRA `(.L_x_219) ;  /* 0xfffffffc00f08947 */ /* 0x008fea000383ffff */
[----:B------:R-:W-:Y:S05]  /*eae0*/  BRA `(.L_x_220) ;  /* 0xffffff6400f87947 */ /* 0x000fea000383ffff */
.L_x_95:
[----:B------:R-:W-:Y:S07]  /*eaf0*/  MOV R0, UR21 ;  /* 0x0000001500007c02 */ /* 0x000fee0008000f00 */
.L_x_221:
[----:B--2---:R2:W3:Y:S02]  /*eb00*/  SYNCS.PHASECHK.TRANS64.TRYWAIT P0, [R0+URZ+0x68], R9 ;  /* 0x00006809000075a7 */ /* 0x0044e400080011ff */
[----:B---3--:R-:W-:Y:S05]  /*eb10*/  @!P0 NANOSLEEP.SYNCS 0x989680 ;  /* 0x009896800000895d */ /* 0x008fea0003900000 */
[----:B------:R-:W3:Y:S02]  /*eb20*/  @!P0 SYNCS.PHASECHK.TRANS64 P0, [R0+URZ+0x68], R9 ;  /* 0x00006809000085a7 */ /* 0x000ee400080010ff */
[----:B---3--:R-:W-:Y:S05]  /*eb30*/  @!P0 BRA `(.L_x_221) ;  /* 0xfffffffc00f08947 */ /* 0x008fea000383ffff */
[----:B------:R-:W-:Y:S05]  /*eb40*/  BRA `(.L_x_222) ;  /* 0xffffff6800407947 */ /* 0x000fea000383ffff */
.L_x_96:
[----:B------:R-:W-:Y:S07]  /*eb50*/  MOV R0, UR21 ;  /* 0x0000001500007c02 */ /* 0x000fee0008000f00 */
.L_x_223:
[----:B--2---:R2:W3:Y:S02]  /*eb60*/  SYNCS.PHASECHK.TRANS64.TRYWAIT P0, [R0+URZ+0x70], R9 ;  /* 0x00007009000075a7 */ /* 0x0044e400080011ff */
[----:B---3--:R-:W-:Y:S05]  /*eb70*/  @!P0 NANOSLEEP.SYNCS 0x989680 ;  /* 0x009896800000895d */ /* 0x008fea0003900000 */
[----:B------:R-:W3:Y:S02]  /*eb80*/  @!P0 SYNCS.PHASECHK.TRANS64 P0, [R0+URZ+0x70], R9 ;  /* 0x00007009000085a7 */ /* 0x000ee400080010ff */
[----:B---3--:R-:W-:Y:S05]  /*eb90*/  @!P0 BRA `(.L_x_223) ;  /* 0xfffffffc00f08947 */ /* 0x008fea000383ffff */
[----:B------:R-:W-:Y:S05]  /*eba0*/  BRA `(.L_x_224) ;  /* 0xffffff6800887947 */ /* 0x000fea000383ffff */
.L_x_97:
[----:B------:R-:W-:Y:S07]  /*ebb0*/  MOV R0, UR21 ;  /* 0x0000001500007c02 */ /* 0x000fee0008000f00 */
.L_x_225:
[----:B--2---:R2:W3:Y:S02]  /*ebc0*/  SYNCS.PHASECHK.TRANS64.TRYWAIT P0, [R0+URZ+0x78], R9 ;  /* 0x00007809000075a7 */ /* 0x0044e400080011ff */
[----:B---3--:R-:W-:Y:S05]  /*ebd0*/  @!P0 NANOSLEEP.SYNCS 0x989680 ;  /* 0x009896800000895d */ /* 0x008fea0003900000 */
[----:B------:R-:W3:Y:S02]  /*ebe0*/  @!P0 SYNCS.PHASECHK.TRANS64 P0, [R0+URZ+0x78], R9 ;  /* 0x00007809000085a7 */ /* 0x000ee400080010ff */
[----:B---3--:R-:W-:Y:S05]  /*ebf0*/  @!P0 BRA `(.L_x_225) ;  /* 0xfffffffc00f08947 */ /* 0x008fea000383ffff */
[----:B------:R-:W-:Y:S05]  /*ec00*/  BRA `(.L_x_226) ;  /* 0xffffff6800cc7947 */ /* 0x000fea000383ffff */
.L_x_99:
[----:B------:R-:W-:-:S07]  /*ec10*/  MOV R3, UR21 ;  /* 0x0000001500037c02 */ /* 0x000fce0008000f00 */
.L_x_227:
[----:B---3--:R3:W4:Y:S02]  /*ec20*/  SYNCS.PHASECHK.TRANS64.TRYWAIT P0, [R3+URZ+0x60], R10 ;  /* 0x0000600a030075a7 */ /* 0x00872400080011ff */
[----:B----4-:R-:W-:Y:S05]  /*ec30*/  @!P0 NANOSLEEP.SYNCS 0x989680 ;  /* 0x009896800000895d */ /* 0x010fea0003900000 */
[----:B------:R-:W4:Y:S02]  /*ec40*/  @!P0 SYNCS.PHASECHK.TRANS64 P0, [R3+URZ+0x60], R10 ;  /* 0x0000600a030085a7 */ /* 0x000f2400080010ff */
[----:B----4-:R-:W-:Y:S05]  /*ec50*/  @!P0 BRA `(.L_x_227) ;  /* 0xfffffffc00f08947 */ /* 0x010fea000383ffff */
[----:B------:R-:W-:Y:S05]  /*ec60*/  BRA `(.L_x_228) ;  /* 0xffffff6c003c7947 */ /* 0x000fea000383ffff */
.L_x_100:
[----:B---3--:R-:W-:-:S07]  /*ec70*/  MOV R3, UR21 ;  /* 0x0000001500037c02 */ /* 0x008fce0008000f00 */
.L_x_229:
[----:B---3--:R3:W4:Y:S02]  /*ec80*/  SYNCS.PHASECHK.TRANS64.TRYWAIT P0, [R3+URZ+0x68], R10 ;  /* 0x0000680a030075a7 */ /* 0x00872400080011ff */
[----:B----4-:R-:W-:Y:S05]  /*ec90*/  @!P0 NANOSLEEP.SYNCS 0x989680 ;  /* 0x009896800000895d */ /* 0x010fea0003900000 */
[----:B------:R-:W4:Y:S02]  /*eca0*/  @!P0 SYNCS.PHASECHK.TRANS64 P0, [R3+URZ+0x68], R10 ;  /* 0x0000680a030085a7 */ /* 0x000f2400080010ff */
[----:B----4-:R-:W-:Y:S05]  /*ecb0*/  @!P0 BRA `(.L_x_229) ;  /* 0xfffffffc00f08947 */ /* 0x010fea000383ffff */
[----:B------:R-:W-:Y:S05]  /*ecc0*/  BRA `(.L_x_230) ;  /* 0xffffff6c002c7947 */ /* 0x000fea000383ffff */
.L_x_101:
[----:B---3--:R-:W-:-:S07]  /*ecd0*/  MOV R3, UR21 ;  /* 0x0000001500037c02 */ /* 0x008fce0008000f00 */
.L_x_231:
[----:B---3--:R3:W4:Y:S02]  /*ece0*/  SYNCS.PHASECHK.TRANS64.TRYWAIT P0, [R3+URZ+0x70], R10 ;  /* 0x0000700a030075a7 */ /* 0x00872400080011ff */
[----:B----4-:R-:W-:Y:S05]  /*ecf0*/  @!P0 NANOSLEEP.SYNCS 0x989680 ;  /* 0x009896800000895d */ /* 0x010fea0003900000 */
[----:B------:R-:W4:Y:S02]  /*ed00*/  @!P0 SYNCS.PHASECHK.TRANS64 P0, [R3+URZ+0x70], R10 ;  /* 0x0000700a030085a7 */ /* 0x000f2400080010ff */
[----:B----4-:R-:W-:Y:S05]  /*ed10*/  @!P0 BRA `(.L_x_231) ;  /* 0xfffffffc00f08947 */ /* 0x010fea000383ffff */
[----:B------:R-:W-:Y:S05]  /*ed20*/  BRA `(.L_x_232) ;  /* 0xffffff6c00207947 */ /* 0x000fea000383ffff */
.L_x_103:
[----:B-1----:R1:W2:Y:S02]  /*ed30*/  SYNCS.PHASECHK.TRANS64.TRYWAIT P0, [R0+URZ+0x90], R3 ;  /* 0x00009003000075a7 */ /* 0x0022a400080011ff */
[----:B--2---:R-:W-:Y:S05]  /*ed40*/  @!P0 NANOSLEEP.SYNCS 0x989680 ;  /* 0x009896800000895d */ /* 0x004fea0003900000 */
[----:B------:R-:W2:Y:S02]  /*ed50*/  @!P0 SYNCS.PHASECHK.TRANS64 P0, [R0+URZ+0x90], R3 ;  /* 0x00009003000085a7 */ /* 0x000ea400080010ff */
[----:B--2---:R-:W-:Y:S05]  /*ed60*/  @!P0 BRA `(.L_x_103) ;  /* 0xfffffffc00f08947 */ /* 0x004fea000383ffff */
[----:B------:R-:W-:Y:S05]  /*ed70*/  BRA `(.L_x_233) ;  /* 0xffffff6c00f07947 */ /* 0x000fea000383ffff */
.L_x_114:
[----:B-1----:R-:W-:Y:S04]  /*ed80*/  MOV R0, UR43 ;  /* 0x0000002b00007c02 */ /* 0x002fe80008000f00 */
[----:B------:R1:W3:Y:S03]  /*ed90*/  SYNCS.PHASECHK.TRANS64.TRYWAIT P1, [R0+URZ+0x40], R5 ;  /* 0x00004005000075a7 */ /* 0x0002e600080211ff */
[----:B---3--:R-:W-:Y:S05]  /*eda0*/  @!P1 NANOSLEEP.SYNCS 0x989680 ;  /* 0x009896800000995d */ /* 0x008fea0003900000 */
[----:B------:R-:W3:Y:S02]  /*edb0*/  @!P1 SYNCS.PHASECHK.TRANS64 P1, [R0+URZ+0x40], R5 ;  /* 0x00004005000095a7 */ /* 0x000ee400080210ff */
[----:B---3--:R-:W-:Y:S05]  /*edc0*/  @!P1 BRA `(.L_x_114) ;  /* 0xfffffffc00ec9947 */ /* 0x008fea000383ffff */
[----:B------:R-:W-:Y:S05]  /*edd0*/  BRA `(.L_x_113) ;  /* 0xffffff7c00d87947 */ /* 0x000fea000383ffff */
.L_x_116:
[----:B-1----:R1:W4:Y:S02]  /*ede0*/  SYNCS.PHASECHK.TRANS64.TRYWAIT P0, [R116+URZ+0xb0], R3 ;  /* 0x0000b003740075a7 */ /* 0x00232400080011ff */
[----:B----4-:R-:W-:Y:S05]  /*edf0*/  @!P0 NANOSLEEP.SYNCS 0x989680 ;  /* 0x009896800000895d */ /* 0x010fea0003900000 */
[----:B------:R-:W4:Y:S02]  /*ee00*/  @!P0 SYNCS.PHASECHK.TRANS64 P0, [R116+URZ+0xb0], R3 ;  /* 0x0000b003740085a7 */ /* 0x000f2400080010ff */
[----:B----4-:R-:W-:Y:S05]  /*ee10*/  @!P0 BRA `(.L_x_116) ;  /* 0xfffffffc00f08947 */ /* 0x010fea000383ffff */
[----:B------:R-:W-:Y:S05]  /*ee20*/  BRA `(.L_x_115) ;  /* 0xffffff8000107947 */ /* 0x000fea000383ffff */
.L_x_125:
[----:B-1----:R1:W2:Y:S02]  /*ee30*/  SYNCS.PHASECHK.TRANS64.TRYWAIT P0, [R3+URZ+0x40], R0 ;  /* 0x00004000030075a7 */ /* 0x0022a400080011ff */
[----:B--2---:R-:W-:Y:S05]  /*ee40*/  @!P0 NANOSLEEP.SYNCS 0x989680 ;  /* 0x009896800000895d */ /* 0x004fea0003900000 */
[----:B------:R-:W2:Y:S02]  /*ee50*/  @!P0 SYNCS.PHASECHK.TRANS64 P0, [R3+URZ+0x40], R0 ;  /* 0x00004000030085a7 */ /* 0x000ea400080010ff */
[----:B--2---:R-:W-:Y:S05]  /*ee60*/  @!P0 BRA `(.L_x_125) ;  /* 0xfffffffc00f08947 */ /* 0x004fea000383ffff */
[----:B------:R-:W-:Y:S05]  /*ee70*/  BRA `(.L_x_124) ;  /* 0xffffff8c003c7947 */ /* 0x000fea000383ffff */
.L_x_133:
[----:B-1----:R1:W2:Y:S02]  /*ee80*/  SYNCS.PHASECHK.TRANS64.TRYWAIT P0, [R123+URZ+0x40], R4 ;  /* 0x000040047b0075a7 */ /* 0x0022a400080011ff */
[----:B--2---:R-:W-:Y:S05]  /*ee90*/  @!P0 NANOSLEEP.SYNCS 0x989680 ;  /* 0x009896800000895d */ /* 0x004fea0003900000 */
[----:B------:R-:W2:Y:S02]  /*eea0*/  @!P0 SYNCS.PHASECHK.TRANS64 P0, [R123+URZ+0x40], R4 ;  /* 0x000040047b0085a7 */ /* 0x000ea400080010ff */
[----:B--2---:R-:W-:Y:S05]  /*eeb0*/  @!P0 BRA `(.L_x_133) ;  /* 0xfffffffc00f08947 */ /* 0x004fea000383ffff */
[----:B------:R-:W-:Y:S05]  /*eec0*/  BRA `(.L_x_132) ;  /* 0xffffff9800b07947 */ /* 0x000fea000383ffff */
.L_x_141:
[----:B-1----:R1:W2:Y:S02]  /*eed0*/  SYNCS.PHASECHK.TRANS64.TRYWAIT P0, [R123+URZ+0x40], R4 ;  /* 0x000040047b0075a7 */ /* 0x0022a400080011ff */
[----:B--2---:R-:W-:Y:S05]  /*eee0*/  @!P0 NANOSLEEP.SYNCS 0x989680 ;  /* 0x009896800000895d */ /* 0x004fea0003900000 */
[----:B------:R-:W2:Y:S02]  /*eef0*/  @!P0 SYNCS.PHASECHK.TRANS64 P0, [R123+URZ+0x40], R4 ;  /* 0x000040047b0085a7 */ /* 0x000ea400080010ff */
[----:B--2---:R-:W-:Y:S05]  /*ef00*/  @!P0 BRA `(.L_x_141) ;  /* 0xfffffffc00f08947 */ /* 0x004fea000383ffff */
[----:B------:R-:W-:Y:S05]  /*ef10*/  BRA `(.L_x_140) ;  /* 0xffffffa800287947 */ /* 0x000fea000383ffff */
.L_x_149:
[----:B-1----:R1:W2:Y:S02]  /*ef20*/  SYNCS.PHASECHK.TRANS64.TRYWAIT P0, [R124+URZ+0x40], R7 ;  /* 0x000040077c0075a7 */ /* 0x0022a400080011ff */
[----:B--2---:R-:W-:Y:S05]  /*ef30*/  @!P0 NANOSLEEP.SYNCS 0x989680 ;  /* 0x009896800000895d */ /* 0x004fea0003900000 */
[----:B------:R-:W2:Y:S02]  /*ef40*/  @!P0 SYNCS.PHASECHK.TRANS64 P0, [R124+URZ+0x40], R7 ;  /* 0x000040077c0085a7 */ /* 0x000ea400080010ff */
[----:B--2---:R-:W-:Y:S05]  /*ef50*/  @!P0 BRA `(.L_x_149) ;  /* 0xfffffffc00f08947 */ /* 0x004fea000383ffff */
[----:B------:R-:W-:Y:S05]  /*ef60*/  BRA `(.L_x_148) ;  /* 0xffffffb400a47947 */ /* 0x000fea000383ffff */
.L_x_157:
[----:B-1----:R1:W2:Y:S02]  /*ef70*/  SYNCS.PHASECHK.TRANS64.TRYWAIT P0, [R40+URZ+0x40], R7 ;  /* 0x00004007280075a7 */ /* 0x0022a400080011ff */
[----:B--2---:R-:W-:Y:S05]  /*ef80*/  @!P0 NANOSLEEP.SYNCS 0x989680 ;  /* 0x009896800000895d */ /* 0x004fea0003900000 */
[----:B------:R-:W2:Y:S02]  /*ef90*/  @!P0 SYNCS.PHASECHK.TRANS64 P0, [R40+URZ+0x40], R7 ;  /* 0x00004007280085a7 */ /* 0x000ea400080010ff */
[----:B--2---:R-:W-:Y:S05]  /*efa0*/  @!P0 BRA `(.L_x_157) ;  /* 0xfffffffc00f08947 */ /* 0x004fea000383ffff */
[----:B------:R-:W-:Y:S05]  /*efb0*/  BRA `(.L_x_156) ;  /* 0xffffffc400347947 */ /* 0x000fea000383ffff */
.L_x_165:
[----:B-1----:R1:W3:Y:S02]  /*efc0*/  SYNCS.PHASECHK.TRANS64.TRYWAIT P0, [R0+URZ+0x40], R7 ;  /* 0x00004007000075a7 */ /* 0x0022e400080011ff */
[----:B---3--:R-:W-:Y:S05]  /*efd0*/  @!P0 NANOSLEEP.SYNCS 0x989680 ;  /* 0x009896800000895d */ /* 0x008fea0003900000 */
[----:B------:R-:W3:Y:S02]  /*efe0*/  @!P0 SYNCS.PHASECHK.TRANS64 P0, [R0+URZ+0x40], R7 ;  /* 0x00004007000085a7 */ /* 0x000ee400080010ff */
[----:B---3--:R-:W-:Y:S05]  /*eff0*/  @!P0 BRA `(.L_x_165) ;  /* 0xfffffffc00f08947 */ /* 0x008fea000383ffff */
[----:B------:R-:W-:Y:S05]  /*f000*/  BRA `(.L_x_164) ;  /* 0xffffffd000b87947 */ /* 0x000fea000383ffff */
.L_x_173:
[----:B-1----:R1:W3:Y:S02]  /*f010*/  SYNCS.PHASECHK.TRANS64.TRYWAIT P0, [R0+URZ+0x40], R121 ;  /* 0x00004079000075a7 */ /* 0x0022e400080011ff */
[----:B---3--:R-:W-:Y:S05]  /*f020*/  @!P0 NANOSLEEP.SYNCS 0x989680 ;  /* 0x009896800000895d */ /* 0x008fea0003900000 */
[----:B------:R-:W3:Y:S02]  /*f030*/  @!P0 SYNCS.PHASECHK.TRANS64 P0, [R0+URZ+0x40], R121 ;  /* 0x00004079000085a7 */ /* 0x000ee400080010ff */
[----:B---3--:R-:W-:Y:S05]  /*f040*/  @!P0 BRA `(.L_x_173) ;  /* 0xfffffffc00f08947 */ /* 0x008fea000383ffff */
[----:B------:R-:W-:Y:S05]  /*f050*/  BRA `(.L_x_172) ;  /* 0xffffffe0003c7947 */ /* 0x000fea000383ffff */
        .weak           $__internal_0_$__cuda_sm10x_tcgen05_guardrail_trap_col_being_dealloced_not_returned_by_alloc
        .type           $__internal_0_$__cuda_sm10x_tcgen05_guardrail_trap_col_being_dealloced_not_returned_by_alloc,@function
        .size           $__internal_0_$__cuda_sm10x_tcgen05_guardrail_trap_col_being_dealloced_not_returned_by_alloc,($__internal_1_$__cuda_sm10x_tcgen05_guardrail_trap_phase_invalid_during_alloc - $__internal_0_$__cuda_sm10x_tcgen05_guardrail_trap_col_being_dealloced_not_returned_by_alloc)
$__internal_0_$__cuda_sm10x_tcgen05_guardrail_trap_col_being_dealloced_not_returned_by_alloc:
[----:B------:R-:W-:Y:S05]  /*f060*/  BPT.TRAP 0x1 ;  /* 0x000000040000795c */ /* 0x000fea0000300000 */
[----:B------:R-:W-:-:S04]  /*f070*/  HFMA2 R3, -RZ, RZ, 0, 0 ;  /* 0x00000000ff037431 */ /* 0x000fc800000001ff */
[----:B------:R-:W-:Y:S05]  /*f080*/  RET.REL.NODEC R2 `(_ZN7cutlass13device_kernelINS_4gemm6kernel13GemmUniversalIN4cute5tupleIJiiiiEEENS1_10collective13CollectiveMmaINS1_35MainloopSm100TmaUmmaWarpSpecializedILi4ELi2ELi2ENS5_IJNS4_1CILi2EEESB_NSA_ILi1EEEEEEEENS5_IJNSA_ILi256EEESF_NSA_ILi32EEEEEENS_10tfloat32_tENS5_IJlSC_lEEESI_SJ_NS4_8TiledMMAINS4_8MMA_AtomIJNS4_23SM100_MMA_TF32_2x1SM_SSISI_SI_fLi256ELi256ELNS4_4UMMA5MajorE0ELSO_0ELNSN_7ScaleInE0ELSP_0EEEEEENS4_6LayoutINS5_IJSC_SC_SC_EEENS5_IJNSA_ILi0EEESU_SU_EEEEENS5_IJNS4_10UnderscoreESX_SX_EEEEENS4_28SM100_TMA_2SM_LOAD_MULTICASTENS4_14ComposedLayoutINS4_7SwizzleILi3ELi4ELi3EEENS4_18smem_ptr_flag_bitsILi32EEENSS_INS5_IJNSA_ILi8EEESG_EEENS5_IJSG_SC_EEEEEEEvNS4_8identityENS4_18SM100_TMA_2SM_LOADES1A_vS1B_EENS_8epilogue10collective18CollectiveEpilogueINS1E_23Sm100TmaWarpSpecializedILi4ELi2ELi32ELb1ELb0EEEJNS5_IJNSA_ILi128EEESF_SG_EEENS5_IJNSS_IS1J_SC_EENSS_ISG_SC_EEEEESI_SJ_SI_SJ_NS1E_6fusion15FusionCallbacksIS1I_NS1O_17LinearCombinationISI_fSI_fLNS_15FloatRoundStyleE2EEES1K_S1N_JEEENS4_5SM1004TMEM4LOAD26SM100_TMEM_LOAD_32dp32b32xENS4_13SM90_TMA_LOADES1A_NS4_39AutoVectorizingCopyWithAssumedAlignmentILi128EEENS4_14SM90_TMA_STOREES1A_S20_S20_EEEvvEEEEvNT_6ParamsE) ;  /* 0xffffff0c02dc7950 */ /* 0x000fea0003c3ffff */
        .weak           $__internal_1_$__cuda_sm10x_tcgen05_guardrail_trap_phase_invalid_during_alloc
        .type           $__internal_1_$__cuda_sm10x_tcgen05_guardrail_trap_phase_invalid_during_alloc,@function
        .size           $__internal_1_$__cuda_sm10x_tcgen05_guardrail_trap_phase_invalid_during_alloc,($__internal_2_$__cuda_sm10x_tcgen05_guardrail_trap_unallocated_columns_being_dealloced - $__internal_1_$__cuda_sm10x_tcgen05_guardrail_trap_phase_invalid_during_alloc)
$__internal_1_$__cuda_sm10x_tcgen05_guardrail_trap_phase_invalid_during_alloc:
[----:B------:R-:W-:Y:S05]  /*f090*/  BPT.TRAP 0x1 ;  /* 0x000000040000795c */ /* 0x000fea0000300000 */
[----:B------:R-:W-:-:S04]  /*f0a0*/  MOV R5, 0x0 ;  /* 0x0000000000057802 */ /* 0x000fc80000000f00 */
[----:B------:R-:W-:Y:S05]  /*f0b0*/  RET.REL.NODEC R4 `(_ZN7cutlass13device_kernelINS_4gemm6kernel13GemmUniversalIN4cute5tupleIJiiiiEEENS1_10collective13CollectiveMmaINS1_35MainloopSm100TmaUmmaWarpSpecializedILi4ELi2ELi2ENS5_IJNS4_1CILi2EEESB_NSA_ILi1EEEEEEEENS5_IJNSA_ILi256EEESF_NSA_ILi32EEEEEENS_10tfloat32_tENS5_IJlSC_lEEESI_SJ_NS4_8TiledMMAINS4_8MMA_AtomIJNS4_23SM100_MMA_TF32_2x1SM_SSISI_SI_fLi256ELi256ELNS4_4UMMA5MajorE0ELSO_0ELNSN_7ScaleInE0ELSP_0EEEEEENS4_6LayoutINS5_IJSC_SC_SC_EEENS5_IJNSA_ILi0EEESU_SU_EEEEENS5_IJNS4_10UnderscoreESX_SX_EEEEENS4_28SM100_TMA_2SM_LOAD_MULTICASTENS4_14ComposedLayoutINS4_7SwizzleILi3ELi4ELi3EEENS4_18smem_ptr_flag_bitsILi32EEENSS_INS5_IJNSA_ILi8EEESG_EEENS5_IJSG_SC_EEEEEEEvNS4_8identityENS4_18SM100_TMA_2SM_LOADES1A_vS1B_EENS_8epilogue10collective18CollectiveEpilogueINS1E_23Sm100TmaWarpSpecializedILi4ELi2ELi32ELb1ELb0EEEJNS5_IJNSA_ILi128EEESF_SG_EEENS5_IJNSS_IS1J_SC_EENSS_ISG_SC_EEEEESI_SJ_SI_SJ_NS1E_6fusion15FusionCallbacksIS1I_NS1O_17LinearCombinationISI_fSI_fLNS_15FloatRoundStyleE2EEES1K_S1N_JEEENS4_5SM1004TMEM4LOAD26SM100_TMEM_LOAD_32dp32b32xENS4_13SM90_TMA_LOADES1A_NS4_39AutoVectorizingCopyWithAssumedAlignmentILi128EEENS4_14SM90_TMA_STOREES1A_S20_S20_EEEvvEEEEvNT_6ParamsE) ;  /* 0xffffff0c04d07950 */ /* 0x000fea0003c3ffff */
        .weak           $__internal_2_$__cuda_sm10x_tcgen05_guardrail_trap_unallocated_columns_being_dealloced
        .type           $__internal_2_$__cuda_sm10x_tcgen05_guardrail_trap_unallocated_columns_being_dealloced,@function
        .size           $__internal_2_$__cuda_sm10x_tcgen05_guardrail_trap_unallocated_columns_being_dealloced,(.L_x_235 - $__internal_2_$__cuda_sm10x_tcgen05_guardrail_trap_unallocated_columns_being_dealloced)
$__internal_2_$__cuda_sm10x_tcgen05_guardrail_trap_unallocated_columns_being_dealloced:
[----:B------:R-:W-:Y:S05]  /*f0c0*/  BPT.TRAP 0x1 ;  /* 0x000000040000795c */ /* 0x000fea0000300000 */
[----:B------:R-:W-:-:S04]  /*f0d0*/  HFMA2 R3, -RZ, RZ, 0, 0 ;  /* 0x00000000ff037431 */ /* 0x000fc800000001ff */
[----:B------:R-:W-:Y:S05]  /*f0e0*/  RET.REL.NODEC R2 `(_ZN7cutlass13device_kernelINS_4gemm6kernel13GemmUniversalIN4cute5tupleIJiiiiEEENS1_10collective13CollectiveMmaINS1_35MainloopSm100TmaUmmaWarpSpecializedILi4ELi2ELi2ENS5_IJNS4_1CILi2EEESB_NSA_ILi1EEEEEEEENS5_IJNSA_ILi256EEESF_NSA_ILi32EEEEEENS_10tfloat32_tENS5_IJlSC_lEEESI_SJ_NS4_8TiledMMAINS4_8MMA_AtomIJNS4_23SM100_MMA_TF32_2x1SM_SSISI_SI_fLi256ELi256ELNS4_4UMMA5MajorE0ELSO_0ELNSN_7ScaleInE0ELSP_0EEEEEENS4_6LayoutINS5_IJSC_SC_SC_EEENS5_IJNSA_ILi0EEESU_SU_EEEEENS5_IJNS4_10UnderscoreESX_SX_EEEEENS4_28SM100_TMA_2SM_LOAD_MULTICASTENS4_14ComposedLayoutINS4_7SwizzleILi3ELi4ELi3EEENS4_18smem_ptr_flag_bitsILi32EEENSS_INS5_IJNSA_ILi8EEESG_EEENS5_IJSG_SC_EEEEEEEvNS4_8identityENS4_18SM100_TMA_2SM_LOADES1A_vS1B_EENS_8epilogue10collective18CollectiveEpilogueINS1E_23Sm100TmaWarpSpecializedILi4ELi2ELi32ELb1ELb0EEEJNS5_IJNSA_ILi128EEESF_SG_EEENS5_IJNSS_IS1J_SC_EENSS_ISG_SC_EEEEESI_SJ_SI_SJ_NS1E_6fusion15FusionCallbacksIS1I_NS1O_17LinearCombinationISI_fSI_fLNS_15FloatRoundStyleE2EEES1K_S1N_JEEENS4_5SM1004TMEM4LOAD26SM100_TMEM_LOAD_32dp32b32xENS4_13SM90_TMA_LOADES1A_NS4_39AutoVectorizingCopyWithAssumedAlignmentILi128EEENS4_14SM90_TMA_STOREES1A_S20_S20_EEEvvEEEEvNT_6ParamsE) ;  /* 0xffffff0c02c47950 */ /* 0x000fea0003c3ffff */
.L_x_234:
[----:B------:R-:W-:-:S00]  /*f0f0*/  BRA `(.L_x_234) ;  /* 0xfffffffc00fc7947 */ /* 0x000fc0000383ffff */
[----:B------:R-:W-:-:S00]  /*f100*/  NOP ;  /* 0x0000000000007918 */ /* 0x000fc00000000000 */
[----:B------:R-:W-:-:S00]  /*f110*/  NOP ;  /* 0x0000000000007918 */ /* 0x000fc00000000000 */
[----:B------:R-:W-:-:S00]  /*f120*/  NOP ;  /* 0x0000000000007918 */ /* 0x000fc00000000000 */
[----:B------:R-:W-:-:S00]  /*f130*/  NOP ;  /* 0x0000000000007918 */ /* 0x000fc00000000000 */
[----:B------:R-:W-:-:S00]  /*f140*/  NOP ;  /* 0x0000000000007918 */ /* 0x000fc00000000000 */
[----:B------:R-:W-:-:S00]  /*f150*/  NOP ;  /* 0x0000000000007918 */ /* 0x000fc00000000000 */
[----:B------:R-:W-:-:S00]  /*f160*/  NOP ;  /* 0x0000000000007918 */ /* 0x000fc00000000000 */
[----:B------:R-:W-:-:S00]  /*f170*/  NOP ;  /* 0x0000000000007918 */ /* 0x000fc00000000000 */
.L_x_235:


//--------------------- .nv.global.init           --------------------------
	.section	.nv.global.init,"aw",@progbits
.nv.global.init:
	.type		$str$27,@object
	.size		$str$27,($str$28 - $str$27)
$str$27:
        /*0000*/ 	.byte	0x28, 0x61, 0x64, 0x64, 0x72, 0x65, 0x73, 0x73, 0x20, 0x26, 0x20, 0x6d, 0x61, 0x73, 0x6b, 0x29
        /*0010*/ 	.byte	0x20, 0x3d, 0x3d, 0x20, 0x30, 0x00
	.type		$str$28,@object
	.size		$str$28,($str$26 - $str$28)
$str$28:
        /*0016*/ 	.byte	0x2f, 0x74, 0x6d, 0x70, 0x2f, 0x63, 0x75, 0x74, 0x6c, 0x61, 0x73, 0x73, 0x5f, 0x73, 0x77, 0x65
        /*0026*/ 	.byte	0x65, 0x70, 0x5f, 0x73, 0x72, 0x63, 0x2f, 0x69, 0x6e, 0x63, 0x6c, 0x75, 0x64, 0x65, 0x2f, 0x63
        /*0036*/ 	.byte	0x75, 0x74, 0x65, 0x2f, 0x70, 0x6f, 0x69, 0x6e, 0x74, 0x65, 0x72, 0x5f, 0x66, 0x6c, 0x61, 0x67
        /*0046*/ 	.byte	0x67, 0x65, 0x64, 0x2e, 0x68, 0x70, 0x70, 0x00
	.type		$str$26,@object
	.size		$str$26,($str$25 - $str$26)
$str$26:
        /*004e*/ 	.byte	0x2f, 0x74, 0x6d, 0x70, 0x2f, 0x63, 0x75, 0x74, 0x6c, 0x61, 0x73, 0x73, 0x5f, 0x73, 0x77, 0x65
        /*005e*/ 	.byte	0x65, 0x70, 0x5f, 0x73, 0x72, 0x63, 0x2f, 0x69, 0x6e, 0x63, 0x6c, 0x75, 0x64, 0x65, 0x2f, 0x63
        /*006e*/ 	.byte	0x75, 0x74, 0x65, 0x2f, 0x61, 0x74, 0x6f, 0x6d, 0x2f, 0x63, 0x6f, 0x70, 0x79, 0x5f, 0x74, 0x72
        /*007e*/ 	.byte	0x61, 0x69, 0x74, 0x73, 0x5f, 0x73, 0x6d, 0x31, 0x30, 0x30, 0x2e, 0x68, 0x70, 0x70, 0x00
	.type		$str$25,@object
	.size		$str$25,(__unnamed_1 - $str$25)
$str$25:
        /*008d*/ 	.byte	0x28, 0x28, 0x75, 0x69, 0x6e, 0x74, 0x33, 0x32, 0x5f, 0x74, 0x28, 0x74, 0x68, 0x72, 0x65, 0x61
        /*009d*/ 	.byte	0x64, 0x49, 0x64, 0x78, 0x2e, 0x78, 0x29, 0x20, 0x2f, 0x20, 0x33, 0x32, 0x29, 0x20, 0x25, 0x20
        /*00ad*/ 	.byte	0x34, 0x29, 0x20, 0x3d, 0x3d, 0x20, 0x28, 0x28, 0x28, 0x74, 0x6d, 0x65, 0x6d, 0x5f, 0x61, 0x64
        /*00bd*/ 	.byte	0x64, 0x72, 0x20, 0x3e, 0x3e, 0x20, 0x31, 0x36, 0x29, 0x20, 0x2f, 0x20, 0x33, 0x32, 0x29, 0x20
        /*00cd*/ 	.byte	0x25, 0x20, 0x34, 0x29, 0x00
	.type		__unnamed_1,@object
	.size		__unnamed_1,(__unnamed_2 - __unnamed_1)
__unnamed_1:
        /*00d2*/ 	.byte	0x61, 0x75, 0x74, 0x6f, 0x20, 0x63, 0x75, 0x74, 0x65, 0x3a, 0x3a, 0x61, 0x73, 0x5f, 0x70, 0x6f
        /* <DEDUP_REMOVED lines=24> */
        /*0262*/ 	.byte	0x34, 0x30, 0x39, 0x36, 0x3e, 0x3e, 0x3e, 0x3e, 0x5d, 0x00
	.type		__unnamed_2,@object
	.size		__unnamed_2,(.L_2 - __unnamed_2)
__unnamed_2:
        /* <DEDUP_REMOVED lines=43> */
        /*051c*/ 	.byte	0x65, 0x3a, 0x3a, 0x43, 0x3c, 0x30, 0x3e, 0x3e, 0x3e, 0x3e, 0x5d, 0x00
.L_2:


//--------------------- .nv.shared._ZN7cutlass13device_kernelINS_4gemm6kernel13GemmUniversalIN4cute5tupleIJiiiiEEENS1_10collective13CollectiveMmaINS1_35MainloopSm100TmaUmmaWarpSpecializedILi4ELi2ELi2ENS5_IJNS4_1CILi2EEESB_NSA_ILi1EEEEEEEENS5_IJNSA_ILi256EEESF_NSA_ILi32EEEEEENS_10tfloat32_tENS5_IJlSC_lEEESI_SJ_NS4_8TiledMMAINS4_8MMA_AtomIJNS4_23SM100_MMA_TF32_2x1SM_SSISI_SI_fLi256ELi256ELNS4_4UMMA5MajorE0ELSO_0ELNSN_7ScaleInE0ELSP_0EEEEEENS4_6LayoutINS5_IJSC_SC_SC_EEENS5_IJNSA_ILi0EEESU_SU_EEEEENS5_IJNS4_10UnderscoreESX_SX_EEEEENS4_28SM100_TMA_2SM_LOAD_MULTICASTENS4_14ComposedLayoutINS4_7SwizzleILi3ELi4ELi3EEENS4_18smem_ptr_flag_bitsILi32EEENSS_INS5_IJNSA_ILi8EEESG_EEENS5_IJSG_SC_EEEEEEEvNS4_8identityENS4_18SM100_TMA_2SM_LOADES1A_vS1B_EENS_8epilogue10collective18CollectiveEpilogueINS1E_23Sm100TmaWarpSpecializedILi4ELi2ELi32ELb1ELb0EEEJNS5_IJNSA_ILi128EEESF_SG_EEENS5_IJNSS_IS1J_SC_EENSS_ISG_SC_EEEEESI_SJ_SI_SJ_NS1E_6fusion15FusionCallbacksIS1I_NS1O_17LinearCombinationISI_fSI_fLNS_15FloatRoundStyleE2EEES1K_S1N_JEEENS4_5SM1004TMEM4LOAD26SM100_TMEM_LOAD_32dp32b32xENS4_13SM90_TMA_LOADES1A_NS4_39AutoVectorizingCopyWithAssumedAlignmentILi128EEENS4_14SM90_TMA_STOREES1A_S20_S20_EEEvvEEEEvNT_6ParamsE --------------------------
	.section	.nv.shared._ZN7cutlass13device_kernelINS_4gemm6kernel13GemmUniversalIN4cute5tupleIJiiiiEEENS1_10collective13CollectiveMmaINS1_35MainloopSm100TmaUmmaWarpSpecializedILi4ELi2ELi2ENS5_IJNS4_1CILi2EEESB_NSA_ILi1EEEEEEEENS5_IJNSA_ILi256EEESF_NSA_ILi32EEEEEENS_10tfloat32_tENS5_IJlSC_lEEESI_SJ_NS4_8TiledMMAINS4_8MMA_AtomIJNS4_23SM100_MMA_TF32_2x1SM_SSISI_SI_fLi256ELi256ELNS4_4UMMA5MajorE0ELSO_0ELNSN_7ScaleInE0ELSP_0EEEEEENS4_6LayoutINS5_IJSC_SC_SC_EEENS5_IJNSA_ILi0EEESU_SU_EEEEENS5_IJNS4_10UnderscoreESX_SX_EEEEENS4_28SM100_TMA_2SM_LOAD_MULTICASTENS4_14ComposedLayoutINS4_7SwizzleILi3ELi4ELi3EEENS4_18smem_ptr_flag_bitsILi32EEENSS_INS5_IJNSA_ILi8EEESG_EEENS5_IJSG_SC_EEEEEEEvNS4_8identityENS4_18SM100_TMA_2SM_LOADES1A_vS1B_EENS_8epilogue10collective18CollectiveEpilogueINS1E_23Sm100TmaWarpSpecializedILi4ELi2ELi32ELb1ELb0EEEJNS5_IJNSA_ILi128EEESF_SG_EEENS5_IJNSS_IS1J_SC_EENSS_ISG_SC_EEEEESI_SJ_SI_SJ_NS1E_6fusion15FusionCallbacksIS1I_NS1O_17LinearCombinationISI_fSI_fLNS_15FloatRoundStyleE2EEES1K_S1N_JEEENS4_5SM1004TMEM4LOAD26SM100_TMEM_LOAD_32dp32b32xENS4_13SM90_TMA_LOADES1A_NS4_39AutoVectorizingCopyWithAssumedAlignmentILi128EEENS4_14SM90_TMA_STOREES1A_S20_S20_EEEvvEEEEvNT_6ParamsE,"aw",@nobits
	.sectionflags	@""
	.align	16
	.zero		1024


//--------------------- .nv.shared.reserved.0     --------------------------
	.section	.nv.shared.reserved.0,"aw",@nobits
	.weak		__nv_reservedSMEM_offset_0_alias
	.size		__nv_reservedSMEM_offset_0_alias, 0, 64
	.other		__nv_reservedSMEM_offset_0_alias,@"STO_CUDA_RESERVED_SHARED STV_DEFAULT"
__nv_reservedSMEM_offset_0_alias:
	.zero		0
.nv.shared.reserved.0:
	.zero		64
	.weak		__nv_reservedSMEM_tcgen05_partition
	.type		__nv_reservedSMEM_tcgen05_partition,@object
	.size		__nv_reservedSMEM_tcgen05_partition,(.L_0 - __nv_reservedSMEM_tcgen05_partition)
__nv_reservedSMEM_tcgen05_partition:
	.zero		32
.L_0:


//--------------------- .nv.global                --------------------------
	.section	.nv.global,"aw",@nobits
.nv.global:
	.type		_ZN40_INTERNAL_3daa97e4_4_k_cu_f229ef76_103554cute1_E,@object
	.size		_ZN40_INTERNAL_3daa97e4_4_k_cu_f229ef76_103554cute1_E,(_ZN40_INTERNAL_3daa97e4_4_k_cu_f229ef76_103554cuda3std3__45__cpo6cbeginE - _ZN40_INTERNAL_3daa97e4_4_k_cu_f229ef76_103554cute1_E)
_ZN40_INTERNAL_3daa97e4_4_k_cu_f229ef76_103554cute1_E:
	.zero		1
	.type		_ZN40_INTERNAL_3daa97e4_4_k_cu_f229ef76_103554cuda3std3__45__cpo6cbeginE,@object
	.size		_ZN40_INTERNAL_3daa97e4_4_k_cu_f229ef76_103554cuda3std3__45__cpo6cbeginE,(_ZN40_INTERNAL_3daa97e4_4_k_cu_f229ef76_103554cuda3std3__48in_placeE - _ZN40_INTERNAL_3daa97e4_4_k_cu_f229ef76_103554cuda3std3__45__cpo6cbeginE)
_ZN40_INTERNAL_3daa97e4_4_k_cu_f229ef76_103554cuda3std3__45__cpo6cbeginE:
	.zero		1
	.type		_ZN40_INTERNAL_3daa97e4_4_k_cu_f229ef76_103554cuda3std3__48in_placeE,@object
	.size		_ZN40_INTERNAL_3daa97e4_4_k_cu_f229ef76_103554cuda3std3__48in_placeE,(_ZN40_INTERNAL_3daa97e4_4_k_cu_f229ef76_103554cuda3std6ranges3__45__cpo9iter_moveE - _ZN40_INTERNAL_3daa97e4_4_k_cu_f229ef76_103554cuda3std3__48in_placeE)
_ZN40_INTERNAL_3daa97e4_4_k_cu_f229ef76_103554cuda3std3__48in_placeE:
	.zero		1
	.type		_ZN40_INTERNAL_3daa97e4_4_k_cu_f229ef76_103554cuda3std6ranges3__45__cpo9iter_moveE,@object
	.size		_ZN40_INTERNAL_3daa97e4_4_k_cu_f229ef76_103554cuda3std6ranges3__45__cpo9iter_moveE,(_ZN40_INTERNAL_3daa97e4_4_k_cu_f229ef76_103554cuda3std3__45__cpo5beginE - _ZN40_INTERNAL_3daa97e4_4_k_cu_f229ef76_103554cuda3std6ranges3__45__cpo9iter_moveE)
_ZN40_INTERNAL_3daa97e4_4_k_cu_f229ef76_103554cuda3std6ranges3__45__cpo9iter_moveE:
	.zero		1
	.type		_ZN40_INTERNAL_3daa97e4_4_k_cu_f229ef76_103554cuda3std3__45__cpo5beginE,@object
	.size		_ZN40_INTERNAL_3daa97e4_4_k_cu_f229ef76_103554cuda3std3__45__cpo5beginE,(_ZN40_INTERNAL_3daa97e4_4_k_cu_f229ef76_103554cuda3std3__442_GLOBAL__N__3daa97e4_4_k_cu_f229ef76_103556ignoreE - _ZN40_INTERNAL_3daa97e4_4_k_cu_f229ef76_103554cuda3std3__45__cpo5beginE)
_ZN40_INTERNAL_3daa97e4_4_k_cu_f229ef76_103554cuda3std3__45__cpo5beginE:
	.zero		1
	.type		_ZN40_INTERNAL_3daa97e4_4_k_cu_f229ef76_103554cuda3std3__442_GLOBAL__N__3daa97e4_4_k_cu_f229ef76_103556ignoreE,@object
	.size		_ZN40_INTERNAL_3daa97e4_4_k_cu_f229ef76_103554cuda3std3__442_GLOBAL__N__3daa97e4_4_k_cu_f229ef76_103556ignoreE,(_ZN40_INTERNAL_3daa97e4_4_k_cu_f229ef76_103554cute7productE - _ZN40_INTERNAL_3daa97e4_4_k_cu_f229ef76_103554cuda3std3__442_GLOBAL__N__3daa97e4_4_k_cu_f229ef76_103556ignoreE)
_ZN40_INTERNAL_3daa97e4_4_k_cu_f229ef76_103554cuda3std3__442_GLOBAL__N__3daa97e4_4_k_cu_f229ef76_103556ignoreE:
	.zero		1
	.type		_ZN40_INTERNAL_3daa97e4_4_k_cu_f229ef76_103554cute7productE,@object
	.size		_ZN40_INTERNAL_3daa97e4_4_k_cu_f229ef76_103554cute7productE,(_ZN40_INTERNAL_3daa97e4_4_k_cu_f229ef76_103554cuda3std3__45__cpo3endE - _ZN40_INTERNAL_3daa97e4_4_k_cu_f229ef76_103554cute7productE)
_ZN40_INTERNAL_3daa97e4_4_k_cu_f229ef76_103554cute7productE:
	.zero		1
	.type		_ZN40_INTERNAL_3daa97e4_4_k_cu_f229ef76_103554cuda3std3__45__cpo3endE,@object
	.size		_ZN40_INTERNAL_3daa97e4_4_k_cu_f229ef76_103554cuda3std3__45__cpo3endE,(_ZN40_INTERNAL_3daa97e4_4_k_cu_f229ef76_103554cuda3std3__419piecewise_constructE - _ZN40_INTERNAL_3daa97e4_4_k_cu_f229ef76_103554cuda3std3__45__cpo3endE)
_ZN40_INTERNAL_3daa97e4_4_k_cu_f229ef76_103554cuda3std3__45__cpo3endE:
	.zero		1
	.type		_ZN40_INTERNAL_3daa97e4_4_k_cu_f229ef76_103554cuda3std3__419piecewise_constructE,@object
	.size		_ZN40_INTERNAL_3daa97e4_4_k_cu_f229ef76_103554cuda3std3__419piecewise_constructE,(_ZN40_INTERNAL_3daa97e4_4_k_cu_f229ef76_103554cuda3std3__45__cpo4cendE - _ZN40_INTERNAL_3daa97e4_4_k_cu_f229ef76_103554cuda3std3__419piecewise_constructE)
_ZN40_INTERNAL_3daa97e4_4_k_cu_f229ef76_103554cuda3std3__419piecewise_constructE:
	.zero		1
	.type		_ZN40_INTERNAL_3daa97e4_4_k_cu_f229ef76_103554cuda3std3__45__cpo4cendE,@object
	.size		_ZN40_INTERNAL_3daa97e4_4_k_cu_f229ef76_103554cuda3std3__45__cpo4cendE,(_ZN40_INTERNAL_3daa97e4_4_k_cu_f229ef76_103554cuda3std6ranges3__45__cpo4swapE - _ZN40_INTERNAL_3daa97e4_4_k_cu_f229ef76_103554cuda3std3__45__cpo4cendE)
_ZN40_INTERNAL_3daa97e4_4_k_cu_f229ef76_103554cuda3std3__45__cpo4cendE:
	.zero		1
	.type		_ZN40_INTERNAL_3daa97e4_4_k_cu_f229ef76_103554cuda3std6ranges3__45__cpo4swapE,@object
	.size		_ZN40_INTERNAL_3daa97e4_4_k_cu_f229ef76_103554cuda3std6ranges3__45__cpo4swapE,(.L_10 - _ZN40_INTERNAL_3daa97e4_4_k_cu_f229ef76_103554cuda3std6ranges3__45__cpo4swapE)
_ZN40_INTERNAL_3daa97e4_4_k_cu_f229ef76_103554cuda3std6ranges3__45__cpo4swapE:
	.zero		1
.L_10:


//--------------------- .nv.constant0._ZN7cutlass13device_kernelINS_4gemm6kernel13GemmUniversalIN4cute5tupleIJiiiiEEENS1_10collective13CollectiveMmaINS1_35MainloopSm100TmaUmmaWarpSpecializedILi4ELi2ELi2ENS5_IJNS4_1CILi2EEESB_NSA_ILi1EEEEEEEENS5_IJNSA_ILi256EEESF_NSA_ILi32EEEEEENS_10tfloat32_tENS5_IJlSC_lEEESI_SJ_NS4_8TiledMMAINS4_8MMA_AtomIJNS4_23SM100_MMA_TF32_2x1SM_SSISI_SI_fLi256ELi256ELNS4_4UMMA5MajorE0ELSO_0ELNSN_7ScaleInE0ELSP_0EEEEEENS4_6LayoutINS5_IJSC_SC_SC_EEENS5_IJNSA_ILi0EEESU_SU_EEEEENS5_IJNS4_10UnderscoreESX_SX_EEEEENS4_28SM100_TMA_2SM_LOAD_MULTICASTENS4_14ComposedLayoutINS4_7SwizzleILi3ELi4ELi3EEENS4_18smem_ptr_flag_bitsILi32EEENSS_INS5_IJNSA_ILi8EEESG_EEENS5_IJSG_SC_EEEEEEEvNS4_8identityENS4_18SM100_TMA_2SM_LOADES1A_vS1B_EENS_8epilogue10collective18CollectiveEpilogueINS1E_23Sm100TmaWarpSpecializedILi4ELi2ELi32ELb1ELb0EEEJNS5_IJNSA_ILi128EEESF_SG_EEENS5_IJNSS_IS1J_SC_EENSS_ISG_SC_EEEEESI_SJ_SI_SJ_NS1E_6fusion15FusionCallbacksIS1I_NS1O_17LinearCombinationISI_fSI_fLNS_15FloatRoundStyleE2EEES1K_S1N_JEEENS4_5SM1004TMEM4LOAD26SM100_TMEM_LOAD_32dp32b32xENS4_13SM90_TMA_LOADES1A_NS4_39AutoVectorizingCopyWithAssumedAlignmentILi128EEENS4_14SM90_TMA_STOREES1A_S20_S20_EEEvvEEEEvNT_6ParamsE --------------------------
	.section	.nv.constant0._ZN7cutlass13device_kernelINS_4gemm6kernel13GemmUniversalIN4cute5tupleIJiiiiEEENS1_10collective13CollectiveMmaINS1_35MainloopSm100TmaUmmaWarpSpecializedILi4ELi2ELi2ENS5_IJNS4_1CILi2EEESB_NSA_ILi1EEEEEEEENS5_IJNSA_ILi256EEESF_NSA_ILi32EEEEEENS_10tfloat32_tENS5_IJlSC_lEEESI_SJ_NS4_8TiledMMAINS4_8MMA_AtomIJNS4_23SM100_MMA_TF32_2x1SM_SSISI_SI_fLi256ELi256ELNS4_4UMMA5MajorE0ELSO_0ELNSN_7ScaleInE0ELSP_0EEEEEENS4_6LayoutINS5_IJSC_SC_SC_EEENS5_IJNSA_ILi0EEESU_SU_EEEEENS5_IJNS4_10UnderscoreESX_SX_EEEEENS4_28SM100_TMA_2SM_LOAD_MULTICASTENS4_14ComposedLayoutINS4_7SwizzleILi3ELi4ELi3EEENS4_18smem_ptr_flag_bitsILi32EEENSS_INS5_IJNSA_ILi8EEESG_EEENS5_IJSG_SC_EEEEEEEvNS4_8identityENS4_18SM100_TMA_2SM_LOADES1A_vS1B_EENS_8epilogue10collective18CollectiveEpilogueINS1E_23Sm100TmaWarpSpecializedILi4ELi2ELi32ELb1ELb0EEEJNS5_IJNSA_ILi128EEESF_SG_EEENS5_IJNSS_IS1J_SC_EENSS_ISG_SC_EEEEESI_SJ_SI_SJ_NS1E_6fusion15FusionCallbacksIS1I_NS1O_17LinearCombinationISI_fSI_fLNS_15FloatRoundStyleE2EEES1K_S1N_JEEENS4_5SM1004TMEM4LOAD26SM100_TMEM_LOAD_32dp32b32xENS4_13SM90_TMA_LOADES1A_NS4_39AutoVectorizingCopyWithAssumedAlignmentILi128EEENS4_14SM90_TMA_STOREES1A_S20_S20_EEEvvEEEEvNT_6ParamsE,"a",@progbits
	.sectionflags	@""
	.align	4
.nv.constant0._ZN7cutlass13device_kernelINS_4gemm6kernel13GemmUniversalIN4cute5tupleIJiiiiEEENS1_10collective13CollectiveMmaINS1_35MainloopSm100TmaUmmaWarpSpecializedILi4ELi2ELi2ENS5_IJNS4_1CILi2EEESB_NSA_ILi1EEEEEEEENS5_IJNSA_ILi256EEESF_NSA_ILi32EEEEEENS_10tfloat32_tENS5_IJlSC_lEEESI_SJ_NS4_8TiledMMAINS4_8MMA_AtomIJNS4_23SM100_MMA_TF32_2x1SM_SSISI_SI_fLi256ELi256ELNS4_4UMMA5MajorE0ELSO_0ELNSN_7ScaleInE0ELSP_0EEEEEENS4_6LayoutINS5_IJSC_SC_SC_EEENS5_IJNSA_ILi0EEESU_SU_EEEEENS5_IJNS4_10UnderscoreESX_SX_EEEEENS4_28SM100_TMA_2SM_LOAD_MULTICASTENS4_14ComposedLayoutINS4_7SwizzleILi3ELi4ELi3EEENS4_18smem_ptr_flag_bitsILi32EEENSS_INS5_IJNSA_ILi8EEESG_EEENS5_IJSG_SC_EEEEEEEvNS4_8identityENS4_18SM100_TMA_2SM_LOADES1A_vS1B_EENS_8epilogue10collective18CollectiveEpilogueINS1E_23Sm100TmaWarpSpecializedILi4ELi2ELi32ELb1ELb0EEEJNS5_IJNSA_ILi128EEESF_SG_EEENS5_IJNSS_IS1J_SC_EENSS_ISG_SC_EEEEESI_SJ_SI_SJ_NS1E_6fusion15FusionCallbacksIS1I_NS1O_17LinearCombinationISI_fSI_fLNS_15FloatRoundStyleE2EEES1K_S1N_JEEENS4_5SM1004TMEM4LOAD26SM100_TMEM_LOAD_32dp32b32xENS4_13SM90_TMA_LOADES1A_NS4_39AutoVectorizingCopyWithAssumedAlignmentILi128EEENS4_14SM90_TMA_STOREES1A_S20_S20_EEEvvEEEEvNT_6ParamsE:
	.zero		2944


//--------------------- SYMBOLS --------------------------

	.type		.nv.reservedSmem.offset0,@object
	.size		.nv.reservedSmem.offset0,0x4
	.type		.nv.reservedSmem.cap,@object
	.size		.nv.reservedSmem.cap,0x4
	.type		__assertfail,@function
